//
// Generated by NVIDIA NVVM Compiler
//
// Compiler Build ID: CL-36424714
// Cuda compilation tools, release 13.0, V13.0.88
// Based on NVVM 20.0.0
//

.version 9.0
.target sm_100
.address_size 64

	// .globl	_Z12sortArrayGPUPfi
// _ZZN3cub18CUB_300001_SM_10006detail10radix_sort31DeviceRadixSortSingleTileKernelINS1_5radix10policy_hubIfNS0_8NullTypeEyE10Policy1000ELNS0_9SortOrderE0EfS6_yNS1_21identity_decomposer_tEEEvPKT1_PSB_PKT2_PSF_T3_iiT4_E12temp_storage has been demoted
// _ZZN3cub18CUB_300001_SM_10006detail10radix_sort30DeviceRadixSortHistogramKernelINS1_5radix10policy_hubIfNS0_8NullTypeEyE10Policy1000ELNS0_9SortOrderE0EfyNS1_21identity_decomposer_tEEEvPT2_PKT1_SB_iiT3_E12temp_storage has been demoted
// _ZZN3cub18CUB_300001_SM_10006detail10radix_sort33DeviceRadixSortExclusiveSumKernelINS1_5radix10policy_hubIfNS0_8NullTypeEyE10Policy1000EyEEvPT0_E12temp_storage has been demoted
// _ZZN3cub18CUB_300001_SM_10006detail10radix_sort29DeviceRadixSortOnesweepKernelINS1_5radix10policy_hubIfNS0_8NullTypeEyE10Policy1000ELNS0_9SortOrderE0EfS6_yiiNS1_21identity_decomposer_tEEEvPT5_SC_PT3_PKSD_PT1_PKSH_PT2_PKSL_T4_iiT6_E1s has been demoted
.global .align 1 .b8 _ZN34_INTERNAL_b2269af8_4_k_cu_db61fb784cuda3std3__45__cpo5beginE[1];
.global .align 1 .b8 _ZN34_INTERNAL_b2269af8_4_k_cu_db61fb784cuda3std3__45__cpo3endE[1];
.global .align 1 .b8 _ZN34_INTERNAL_b2269af8_4_k_cu_db61fb784cuda3std3__45__cpo6cbeginE[1];
.global .align 1 .b8 _ZN34_INTERNAL_b2269af8_4_k_cu_db61fb784cuda3std3__45__cpo4cendE[1];
.global .align 1 .b8 _ZN34_INTERNAL_b2269af8_4_k_cu_db61fb784cuda3std3__45__cpo6rbeginE[1];
.global .align 1 .b8 _ZN34_INTERNAL_b2269af8_4_k_cu_db61fb784cuda3std3__45__cpo4rendE[1];
.global .align 1 .b8 _ZN34_INTERNAL_b2269af8_4_k_cu_db61fb784cuda3std3__45__cpo7crbeginE[1];
.global .align 1 .b8 _ZN34_INTERNAL_b2269af8_4_k_cu_db61fb784cuda3std3__45__cpo5crendE[1];
.global .align 1 .b8 _ZN34_INTERNAL_b2269af8_4_k_cu_db61fb784cuda3std3__436_GLOBAL__N__b2269af8_4_k_cu_db61fb786ignoreE[1];
.global .align 1 .b8 _ZN34_INTERNAL_b2269af8_4_k_cu_db61fb784cuda3std3__419piecewise_constructE[1];
.global .align 1 .b8 _ZN34_INTERNAL_b2269af8_4_k_cu_db61fb784cuda3std3__48in_placeE[1];
.global .align 1 .b8 _ZN34_INTERNAL_b2269af8_4_k_cu_db61fb784cuda3std3__420unreachable_sentinelE[1];
.global .align 1 .b8 _ZN34_INTERNAL_b2269af8_4_k_cu_db61fb784cuda3std3__47nulloptE[1];
.global .align 1 .b8 _ZN34_INTERNAL_b2269af8_4_k_cu_db61fb784cuda3std3__48unexpectE[1];
.global .align 1 .b8 _ZN34_INTERNAL_b2269af8_4_k_cu_db61fb784cuda3std6ranges3__45__cpo4swapE[1];
.global .align 1 .b8 _ZN34_INTERNAL_b2269af8_4_k_cu_db61fb784cuda3std6ranges3__45__cpo9iter_moveE[1];
.global .align 1 .b8 _ZN34_INTERNAL_b2269af8_4_k_cu_db61fb784cuda3std6ranges3__45__cpo5beginE[1];
.global .align 1 .b8 _ZN34_INTERNAL_b2269af8_4_k_cu_db61fb784cuda3std6ranges3__45__cpo3endE[1];
.global .align 1 .b8 _ZN34_INTERNAL_b2269af8_4_k_cu_db61fb784cuda3std6ranges3__45__cpo6cbeginE[1];
.global .align 1 .b8 _ZN34_INTERNAL_b2269af8_4_k_cu_db61fb784cuda3std6ranges3__45__cpo4cendE[1];
.global .align 1 .b8 _ZN34_INTERNAL_b2269af8_4_k_cu_db61fb784cuda3std6ranges3__45__cpo7advanceE[1];
.global .align 1 .b8 _ZN34_INTERNAL_b2269af8_4_k_cu_db61fb784cuda3std6ranges3__45__cpo9iter_swapE[1];
.global .align 1 .b8 _ZN34_INTERNAL_b2269af8_4_k_cu_db61fb784cuda3std6ranges3__45__cpo4nextE[1];
.global .align 1 .b8 _ZN34_INTERNAL_b2269af8_4_k_cu_db61fb784cuda3std6ranges3__45__cpo4prevE[1];
.global .align 1 .b8 _ZN34_INTERNAL_b2269af8_4_k_cu_db61fb784cuda3std6ranges3__45__cpo4dataE[1];
.global .align 1 .b8 _ZN34_INTERNAL_b2269af8_4_k_cu_db61fb784cuda3std6ranges3__45__cpo5cdataE[1];
.global .align 1 .b8 _ZN34_INTERNAL_b2269af8_4_k_cu_db61fb784cuda3std6ranges3__45__cpo4sizeE[1];
.global .align 1 .b8 _ZN34_INTERNAL_b2269af8_4_k_cu_db61fb784cuda3std6ranges3__45__cpo5ssizeE[1];
.global .align 1 .b8 _ZN34_INTERNAL_b2269af8_4_k_cu_db61fb784cuda3std6ranges3__45__cpo8distanceE[1];
.global .align 1 .b8 _ZN34_INTERNAL_b2269af8_4_k_cu_db61fb786thrust24THRUST_300001_SM_1000_NS8cuda_cub3parE[1];
.global .align 1 .b8 _ZN34_INTERNAL_b2269af8_4_k_cu_db61fb786thrust24THRUST_300001_SM_1000_NS8cuda_cub10par_nosyncE[1];
.global .align 1 .b8 _ZN34_INTERNAL_b2269af8_4_k_cu_db61fb786thrust24THRUST_300001_SM_1000_NS6system6detail10sequential3seqE[1];
.global .align 1 .b8 _ZN34_INTERNAL_b2269af8_4_k_cu_db61fb786thrust24THRUST_300001_SM_1000_NS6system3cpp3parE[1];
.global .align 1 .b8 _ZN34_INTERNAL_b2269af8_4_k_cu_db61fb786thrust24THRUST_300001_SM_1000_NS12placeholders2_1E[1];
.global .align 1 .b8 _ZN34_INTERNAL_b2269af8_4_k_cu_db61fb786thrust24THRUST_300001_SM_1000_NS12placeholders2_2E[1];
.global .align 1 .b8 _ZN34_INTERNAL_b2269af8_4_k_cu_db61fb786thrust24THRUST_300001_SM_1000_NS12placeholders2_3E[1];
.global .align 1 .b8 _ZN34_INTERNAL_b2269af8_4_k_cu_db61fb786thrust24THRUST_300001_SM_1000_NS12placeholders2_4E[1];
.global .align 1 .b8 _ZN34_INTERNAL_b2269af8_4_k_cu_db61fb786thrust24THRUST_300001_SM_1000_NS12placeholders2_5E[1];
.global .align 1 .b8 _ZN34_INTERNAL_b2269af8_4_k_cu_db61fb786thrust24THRUST_300001_SM_1000_NS12placeholders2_6E[1];
.global .align 1 .b8 _ZN34_INTERNAL_b2269af8_4_k_cu_db61fb786thrust24THRUST_300001_SM_1000_NS12placeholders2_7E[1];
.global .align 1 .b8 _ZN34_INTERNAL_b2269af8_4_k_cu_db61fb786thrust24THRUST_300001_SM_1000_NS12placeholders2_8E[1];
.global .align 1 .b8 _ZN34_INTERNAL_b2269af8_4_k_cu_db61fb786thrust24THRUST_300001_SM_1000_NS12placeholders2_9E[1];
.global .align 1 .b8 _ZN34_INTERNAL_b2269af8_4_k_cu_db61fb786thrust24THRUST_300001_SM_1000_NS12placeholders3_10E[1];
.global .align 1 .b8 _ZN34_INTERNAL_b2269af8_4_k_cu_db61fb786thrust24THRUST_300001_SM_1000_NS3seqE[1];
.global .align 1 .b8 _ZN34_INTERNAL_b2269af8_4_k_cu_db61fb786thrust24THRUST_300001_SM_1000_NS6deviceE[1];
.extern .shared .align 16 .b8 sharedArray[];

.visible .entry _Z12sortArrayGPUPfi(
	.param .u64 .ptr .align 1 _Z12sortArrayGPUPfi_param_0,
	.param .u32 _Z12sortArrayGPUPfi_param_1
)
{
	.reg .pred 	%p<7>;
	.reg .b32 	%r<18>;
	.reg .b32 	%f<5>;
	.reg .b64 	%rd<5>;

	ld.param.u64 	%rd2, [_Z12sortArrayGPUPfi_param_0];
	ld.param.u32 	%r8, [_Z12sortArrayGPUPfi_param_1];
	mov.u32 	%r9, %ctaid.x;
	mov.u32 	%r1, %ntid.x;
	mov.u32 	%r2, %tid.x;
	mad.lo.s32 	%r3, %r9, %r1, %r2;
	setp.ge.s32 	%p1, %r3, %r8;
	@%p1 bra 	$L__BB0_9;
	cvta.to.global.u64 	%rd3, %rd2;
	mul.wide.s32 	%rd4, %r3, 4;
	add.s64 	%rd1, %rd3, %rd4;
	ld.global.f32 	%f3, [%rd1];
	shl.b32 	%r10, %r2, 2;
	mov.u32 	%r11, sharedArray;
	add.s32 	%r4, %r11, %r10;
	st.shared.f32 	[%r4], %f3;
	bar.sync 	0;
	setp.lt.u32 	%p2, %r1, 2;
	@%p2 bra 	$L__BB0_8;
	mov.b32 	%r17, 1;
$L__BB0_3:
	mov.u32 	%r5, %r17;
	shl.b32 	%r17, %r5, 1;
	add.s32 	%r13, %r17, -1;
	and.b32  	%r14, %r13, %r2;
	setp.ne.s32 	%p3, %r14, 0;
	@%p3 bra 	$L__BB0_7;
	add.s32 	%r15, %r5, %r2;
	setp.ge.u32 	%p4, %r15, %r1;
	@%p4 bra 	$L__BB0_7;
	ld.shared.f32 	%f1, [%r4];
	shl.b32 	%r16, %r5, 2;
	add.s32 	%r7, %r4, %r16;
	ld.shared.f32 	%f2, [%r7];
	setp.leu.f32 	%p5, %f1, %f2;
	@%p5 bra 	$L__BB0_7;
	st.shared.f32 	[%r4], %f2;
	st.shared.f32 	[%r7], %f1;
$L__BB0_7:
	bar.sync 	0;
	setp.lt.u32 	%p6, %r17, %r1;
	@%p6 bra 	$L__BB0_3;
$L__BB0_8:
	ld.shared.f32 	%f4, [%r4];
	st.global.f32 	[%rd1], %f4;
$L__BB0_9:
	ret;

}
	// .globl	_ZN3cub18CUB_300001_SM_10006detail11EmptyKernelIvEEvv
.visible .entry _ZN3cub18CUB_300001_SM_10006detail11EmptyKernelIvEEvv()
{


	ret;

}
	// .globl	_ZN3cub18CUB_300001_SM_10006detail8for_each13static_kernelINS2_12policy_hub_t12policy_500_tEmN6thrust24THRUST_300001_SM_1000_NS8cuda_cub20__uninitialized_fill7functorINS7_10device_ptrIfEEfEEEEvT0_T1_
.visible .entry _ZN3cub18CUB_300001_SM_10006detail8for_each13static_kernelINS2_12policy_hub_t12policy_500_tEmN6thrust24THRUST_300001_SM_1000_NS8cuda_cub20__uninitialized_fill7functorINS7_10device_ptrIfEEfEEEEvT0_T1_(
	.param .u64 _ZN3cub18CUB_300001_SM_10006detail8for_each13static_kernelINS2_12policy_hub_t12policy_500_tEmN6thrust24THRUST_300001_SM_1000_NS8cuda_cub20__uninitialized_fill7functorINS7_10device_ptrIfEEfEEEEvT0_T1__param_0,
	.param .align 8 .b8 _ZN3cub18CUB_300001_SM_10006detail8for_each13static_kernelINS2_12policy_hub_t12policy_500_tEmN6thrust24THRUST_300001_SM_1000_NS8cuda_cub20__uninitialized_fill7functorINS7_10device_ptrIfEEfEEEEvT0_T1__param_1[16]
)
.maxntid 256
{
	.reg .pred 	%p<4>;
	.reg .b16 	%rs<5>;
	.reg .b32 	%r<10>;
	.reg .b32 	%f<3>;
	.reg .b64 	%rd<16>;

	ld.param.f32 	%f2, [_ZN3cub18CUB_300001_SM_10006detail8for_each13static_kernelINS2_12policy_hub_t12policy_500_tEmN6thrust24THRUST_300001_SM_1000_NS8cuda_cub20__uninitialized_fill7functorINS7_10device_ptrIfEEfEEEEvT0_T1__param_1+8];
	ld.param.u64 	%rd4, [_ZN3cub18CUB_300001_SM_10006detail8for_each13static_kernelINS2_12policy_hub_t12policy_500_tEmN6thrust24THRUST_300001_SM_1000_NS8cuda_cub20__uninitialized_fill7functorINS7_10device_ptrIfEEfEEEEvT0_T1__param_1];
	ld.param.u64 	%rd5, [_ZN3cub18CUB_300001_SM_10006detail8for_each13static_kernelINS2_12policy_hub_t12policy_500_tEmN6thrust24THRUST_300001_SM_1000_NS8cuda_cub20__uninitialized_fill7functorINS7_10device_ptrIfEEfEEEEvT0_T1__param_0];
	mov.u32 	%r7, %ctaid.x;
	mul.wide.u32 	%rd1, %r7, 512;
	sub.s64 	%rd2, %rd5, %rd1;
	setp.lt.u64 	%p1, %rd2, 512;
	@%p1 bra 	$L__BB2_2;
	mov.u32 	%r9, %tid.x;
	cvta.to.global.u64 	%rd11, %rd4;
	cvt.u64.u32 	%rd12, %r9;
	add.s64 	%rd13, %rd1, %rd12;
	shl.b64 	%rd14, %rd13, 2;
	add.s64 	%rd15, %rd11, %rd14;
	st.global.f32 	[%rd15], %f2;
	st.global.f32 	[%rd15+1024], %f2;
	bra.uni 	$L__BB2_6;
$L__BB2_2:
	cvta.to.global.u64 	%rd6, %rd4;
	mov.u32 	%r1, %tid.x;
	cvt.u64.u32 	%rd7, %r1;
	setp.le.u64 	%p2, %rd2, %rd7;
	add.s64 	%rd8, %rd1, %rd7;
	shl.b64 	%rd9, %rd8, 2;
	add.s64 	%rd3, %rd6, %rd9;
	@%p2 bra 	$L__BB2_4;
	st.global.f32 	[%rd3], %f2;
$L__BB2_4:
	add.s32 	%r8, %r1, 256;
	cvt.u64.u32 	%rd10, %r8;
	setp.le.u64 	%p3, %rd2, %rd10;
	@%p3 bra 	$L__BB2_6;
	st.global.f32 	[%rd3+1024], %f2;
$L__BB2_6:
	ret;

}
	// .globl	_ZN3cub18CUB_300001_SM_10006detail10radix_sort31DeviceRadixSortSingleTileKernelINS1_5radix10policy_hubIfNS0_8NullTypeEyE10Policy1000ELNS0_9SortOrderE0EfS6_yNS1_21identity_decomposer_tEEEvPKT1_PSB_PKT2_PSF_T3_iiT4_
.visible .entry _ZN3cub18CUB_300001_SM_10006detail10radix_sort31DeviceRadixSortSingleTileKernelINS1_5radix10policy_hubIfNS0_8NullTypeEyE10Policy1000ELNS0_9SortOrderE0EfS6_yNS1_21identity_decomposer_tEEEvPKT1_PSB_PKT2_PSF_T3_iiT4_(
	.param .u64 .ptr .align 1 _ZN3cub18CUB_300001_SM_10006detail10radix_sort31DeviceRadixSortSingleTileKernelINS1_5radix10policy_hubIfNS0_8NullTypeEyE10Policy1000ELNS0_9SortOrderE0EfS6_yNS1_21identity_decomposer_tEEEvPKT1_PSB_PKT2_PSF_T3_iiT4__param_0,
	.param .u64 .ptr .align 1 _ZN3cub18CUB_300001_SM_10006detail10radix_sort31DeviceRadixSortSingleTileKernelINS1_5radix10policy_hubIfNS0_8NullTypeEyE10Policy1000ELNS0_9SortOrderE0EfS6_yNS1_21identity_decomposer_tEEEvPKT1_PSB_PKT2_PSF_T3_iiT4__param_1,
	.param .u64 .ptr .align 1 _ZN3cub18CUB_300001_SM_10006detail10radix_sort31DeviceRadixSortSingleTileKernelINS1_5radix10policy_hubIfNS0_8NullTypeEyE10Policy1000ELNS0_9SortOrderE0EfS6_yNS1_21identity_decomposer_tEEEvPKT1_PSB_PKT2_PSF_T3_iiT4__param_2,
	.param .u64 .ptr .align 1 _ZN3cub18CUB_300001_SM_10006detail10radix_sort31DeviceRadixSortSingleTileKernelINS1_5radix10policy_hubIfNS0_8NullTypeEyE10Policy1000ELNS0_9SortOrderE0EfS6_yNS1_21identity_decomposer_tEEEvPKT1_PSB_PKT2_PSF_T3_iiT4__param_3,
	.param .u64 _ZN3cub18CUB_300001_SM_10006detail10radix_sort31DeviceRadixSortSingleTileKernelINS1_5radix10policy_hubIfNS0_8NullTypeEyE10Policy1000ELNS0_9SortOrderE0EfS6_yNS1_21identity_decomposer_tEEEvPKT1_PSB_PKT2_PSF_T3_iiT4__param_4,
	.param .u32 _ZN3cub18CUB_300001_SM_10006detail10radix_sort31DeviceRadixSortSingleTileKernelINS1_5radix10policy_hubIfNS0_8NullTypeEyE10Policy1000ELNS0_9SortOrderE0EfS6_yNS1_21identity_decomposer_tEEEvPKT1_PSB_PKT2_PSF_T3_iiT4__param_5,
	.param .u32 _ZN3cub18CUB_300001_SM_10006detail10radix_sort31DeviceRadixSortSingleTileKernelINS1_5radix10policy_hubIfNS0_8NullTypeEyE10Policy1000ELNS0_9SortOrderE0EfS6_yNS1_21identity_decomposer_tEEEvPKT1_PSB_PKT2_PSF_T3_iiT4__param_6,
	.param .align 1 .b8 _ZN3cub18CUB_300001_SM_10006detail10radix_sort31DeviceRadixSortSingleTileKernelINS1_5radix10policy_hubIfNS0_8NullTypeEyE10Policy1000ELNS0_9SortOrderE0EfS6_yNS1_21identity_decomposer_tEEEvPKT1_PSB_PKT2_PSF_T3_iiT4__param_7[1]
)
.maxntid 256
.minnctapersm 1
{
	.reg .pred 	%p<109>;
	.reg .b16 	%rs<39>;
	.reg .b32 	%r<782>;
	.reg .b64 	%rd<29>;
	// demoted variable
	.shared .align 16 .b8 _ZZN3cub18CUB_300001_SM_10006detail10radix_sort31DeviceRadixSortSingleTileKernelINS1_5radix10policy_hubIfNS0_8NullTypeEyE10Policy1000ELNS0_9SortOrderE0EfS6_yNS1_21identity_decomposer_tEEEvPKT1_PSB_PKT2_PSF_T3_iiT4_E12temp_storage[33856];
	ld.param.u64 	%rd5, [_ZN3cub18CUB_300001_SM_10006detail10radix_sort31DeviceRadixSortSingleTileKernelINS1_5radix10policy_hubIfNS0_8NullTypeEyE10Policy1000ELNS0_9SortOrderE0EfS6_yNS1_21identity_decomposer_tEEEvPKT1_PSB_PKT2_PSF_T3_iiT4__param_0];
	ld.param.u64 	%rd3, [_ZN3cub18CUB_300001_SM_10006detail10radix_sort31DeviceRadixSortSingleTileKernelINS1_5radix10policy_hubIfNS0_8NullTypeEyE10Policy1000ELNS0_9SortOrderE0EfS6_yNS1_21identity_decomposer_tEEEvPKT1_PSB_PKT2_PSF_T3_iiT4__param_1];
	ld.param.u64 	%rd4, [_ZN3cub18CUB_300001_SM_10006detail10radix_sort31DeviceRadixSortSingleTileKernelINS1_5radix10policy_hubIfNS0_8NullTypeEyE10Policy1000ELNS0_9SortOrderE0EfS6_yNS1_21identity_decomposer_tEEEvPKT1_PSB_PKT2_PSF_T3_iiT4__param_4];
	ld.param.u32 	%r208, [_ZN3cub18CUB_300001_SM_10006detail10radix_sort31DeviceRadixSortSingleTileKernelINS1_5radix10policy_hubIfNS0_8NullTypeEyE10Policy1000ELNS0_9SortOrderE0EfS6_yNS1_21identity_decomposer_tEEEvPKT1_PSB_PKT2_PSF_T3_iiT4__param_5];
	ld.param.u32 	%r209, [_ZN3cub18CUB_300001_SM_10006detail10radix_sort31DeviceRadixSortSingleTileKernelINS1_5radix10policy_hubIfNS0_8NullTypeEyE10Policy1000ELNS0_9SortOrderE0EfS6_yNS1_21identity_decomposer_tEEEvPKT1_PSB_PKT2_PSF_T3_iiT4__param_6];
	cvta.to.global.u64 	%rd6, %rd5;
	cvt.u32.u64 	%r1, %rd4;
	mov.u32 	%r2, %tid.x;
	mul.lo.s32 	%r3, %r2, 19;
	setp.ge.s32 	%p1, %r3, %r1;
	mul.wide.u32 	%rd7, %r3, 4;
	add.s64 	%rd1, %rd6, %rd7;
	mov.b32 	%r740, 2147483647;
	@%p1 bra 	$L__BB3_2;
	ld.global.u32 	%r740, [%rd1];
$L__BB3_2:
	add.s32 	%r212, %r3, 1;
	setp.ge.s32 	%p2, %r212, %r1;
	mov.b32 	%r741, 2147483647;
	@%p2 bra 	$L__BB3_4;
	ld.global.u32 	%r741, [%rd1+4];
$L__BB3_4:
	add.s32 	%r214, %r3, 2;
	setp.ge.s32 	%p3, %r214, %r1;
	mov.b32 	%r742, 2147483647;
	@%p3 bra 	$L__BB3_6;
	ld.global.u32 	%r742, [%rd1+8];
$L__BB3_6:
	add.s32 	%r216, %r3, 3;
	setp.ge.s32 	%p4, %r216, %r1;
	mov.b32 	%r743, 2147483647;
	@%p4 bra 	$L__BB3_8;
	ld.global.u32 	%r743, [%rd1+12];
$L__BB3_8:
	add.s32 	%r218, %r3, 4;
	setp.ge.s32 	%p5, %r218, %r1;
	mov.b32 	%r744, 2147483647;
	@%p5 bra 	$L__BB3_10;
	ld.global.u32 	%r744, [%rd1+16];
$L__BB3_10:
	add.s32 	%r220, %r3, 5;
	setp.ge.s32 	%p6, %r220, %r1;
	mov.b32 	%r745, 2147483647;
	@%p6 bra 	$L__BB3_12;
	ld.global.u32 	%r745, [%rd1+20];
$L__BB3_12:
	add.s32 	%r222, %r3, 6;
	setp.ge.s32 	%p7, %r222, %r1;
	mov.b32 	%r746, 2147483647;
	@%p7 bra 	$L__BB3_14;
	ld.global.u32 	%r746, [%rd1+24];
$L__BB3_14:
	add.s32 	%r224, %r3, 7;
	setp.ge.s32 	%p8, %r224, %r1;
	mov.b32 	%r747, 2147483647;
	@%p8 bra 	$L__BB3_16;
	ld.global.u32 	%r747, [%rd1+28];
$L__BB3_16:
	add.s32 	%r226, %r3, 8;
	setp.ge.s32 	%p9, %r226, %r1;
	mov.b32 	%r748, 2147483647;
	@%p9 bra 	$L__BB3_18;
	ld.global.u32 	%r748, [%rd1+32];
$L__BB3_18:
	add.s32 	%r228, %r3, 9;
	setp.ge.s32 	%p10, %r228, %r1;
	mov.b32 	%r749, 2147483647;
	@%p10 bra 	$L__BB3_20;
	ld.global.u32 	%r749, [%rd1+36];
$L__BB3_20:
	add.s32 	%r230, %r3, 10;
	setp.ge.s32 	%p11, %r230, %r1;
	mov.b32 	%r750, 2147483647;
	@%p11 bra 	$L__BB3_22;
	ld.global.u32 	%r750, [%rd1+40];
$L__BB3_22:
	add.s32 	%r232, %r3, 11;
	setp.ge.s32 	%p12, %r232, %r1;
	mov.b32 	%r751, 2147483647;
	@%p12 bra 	$L__BB3_24;
	ld.global.u32 	%r751, [%rd1+44];
$L__BB3_24:
	add.s32 	%r234, %r3, 12;
	setp.ge.s32 	%p13, %r234, %r1;
	mov.b32 	%r752, 2147483647;
	@%p13 bra 	$L__BB3_26;
	ld.global.u32 	%r752, [%rd1+48];
$L__BB3_26:
	add.s32 	%r236, %r3, 13;
	setp.ge.s32 	%p14, %r236, %r1;
	mov.b32 	%r753, 2147483647;
	@%p14 bra 	$L__BB3_28;
	ld.global.u32 	%r753, [%rd1+52];
$L__BB3_28:
	add.s32 	%r238, %r3, 14;
	setp.ge.s32 	%p15, %r238, %r1;
	mov.b32 	%r754, 2147483647;
	@%p15 bra 	$L__BB3_30;
	ld.global.u32 	%r754, [%rd1+56];
$L__BB3_30:
	add.s32 	%r240, %r3, 15;
	setp.ge.s32 	%p16, %r240, %r1;
	mov.b32 	%r755, 2147483647;
	@%p16 bra 	$L__BB3_32;
	ld.global.u32 	%r755, [%rd1+60];
$L__BB3_32:
	add.s32 	%r242, %r3, 16;
	setp.ge.s32 	%p17, %r242, %r1;
	mov.b32 	%r756, 2147483647;
	@%p17 bra 	$L__BB3_34;
	ld.global.u32 	%r756, [%rd1+64];
$L__BB3_34:
	add.s32 	%r244, %r3, 17;
	setp.ge.s32 	%p18, %r244, %r1;
	mov.b32 	%r757, 2147483647;
	@%p18 bra 	$L__BB3_36;
	ld.global.u32 	%r757, [%rd1+68];
$L__BB3_36:
	add.s32 	%r246, %r3, 18;
	setp.ge.s32 	%p19, %r246, %r1;
	mov.b32 	%r758, 2147483647;
	@%p19 bra 	$L__BB3_38;
	ld.global.u32 	%r758, [%rd1+72];
$L__BB3_38:
	bar.sync 	0;
	setp.gt.s32 	%p20, %r740, -1;
	selp.b32 	%r248, -2147483648, -1, %p20;
	xor.b32  	%r779, %r248, %r740;
	setp.gt.s32 	%p21, %r741, -1;
	selp.b32 	%r249, -2147483648, -1, %p21;
	xor.b32  	%r778, %r249, %r741;
	setp.gt.s32 	%p22, %r742, -1;
	selp.b32 	%r250, -2147483648, -1, %p22;
	xor.b32  	%r777, %r250, %r742;
	setp.gt.s32 	%p23, %r743, -1;
	selp.b32 	%r251, -2147483648, -1, %p23;
	xor.b32  	%r776, %r251, %r743;
	setp.gt.s32 	%p24, %r744, -1;
	selp.b32 	%r252, -2147483648, -1, %p24;
	xor.b32  	%r775, %r252, %r744;
	setp.gt.s32 	%p25, %r745, -1;
	selp.b32 	%r253, -2147483648, -1, %p25;
	xor.b32  	%r774, %r253, %r745;
	setp.gt.s32 	%p26, %r746, -1;
	selp.b32 	%r254, -2147483648, -1, %p26;
	xor.b32  	%r773, %r254, %r746;
	setp.gt.s32 	%p27, %r747, -1;
	selp.b32 	%r255, -2147483648, -1, %p27;
	xor.b32  	%r772, %r255, %r747;
	setp.gt.s32 	%p28, %r748, -1;
	selp.b32 	%r256, -2147483648, -1, %p28;
	xor.b32  	%r771, %r256, %r748;
	setp.gt.s32 	%p29, %r749, -1;
	selp.b32 	%r257, -2147483648, -1, %p29;
	xor.b32  	%r770, %r257, %r749;
	setp.gt.s32 	%p30, %r750, -1;
	selp.b32 	%r258, -2147483648, -1, %p30;
	xor.b32  	%r769, %r258, %r750;
	setp.gt.s32 	%p31, %r751, -1;
	selp.b32 	%r259, -2147483648, -1, %p31;
	xor.b32  	%r768, %r259, %r751;
	setp.gt.s32 	%p32, %r752, -1;
	selp.b32 	%r260, -2147483648, -1, %p32;
	xor.b32  	%r767, %r260, %r752;
	setp.gt.s32 	%p33, %r753, -1;
	selp.b32 	%r261, -2147483648, -1, %p33;
	xor.b32  	%r766, %r261, %r753;
	setp.gt.s32 	%p34, %r754, -1;
	selp.b32 	%r262, -2147483648, -1, %p34;
	xor.b32  	%r765, %r262, %r754;
	setp.gt.s32 	%p35, %r755, -1;
	selp.b32 	%r263, -2147483648, -1, %p35;
	xor.b32  	%r764, %r263, %r755;
	setp.gt.s32 	%p36, %r756, -1;
	selp.b32 	%r264, -2147483648, -1, %p36;
	xor.b32  	%r763, %r264, %r756;
	setp.gt.s32 	%p37, %r757, -1;
	selp.b32 	%r265, -2147483648, -1, %p37;
	xor.b32  	%r762, %r265, %r757;
	setp.gt.s32 	%p38, %r758, -1;
	selp.b32 	%r266, -2147483648, -1, %p38;
	xor.b32  	%r761, %r266, %r758;
	shr.u32 	%r61, %r2, 5;
	shl.b32 	%r267, %r2, 2;
	mov.u32 	%r268, _ZZN3cub18CUB_300001_SM_10006detail10radix_sort31DeviceRadixSortSingleTileKernelINS1_5radix10policy_hubIfNS0_8NullTypeEyE10Policy1000ELNS0_9SortOrderE0EfS6_yNS1_21identity_decomposer_tEEEvPKT1_PSB_PKT2_PSF_T3_iiT4_E12temp_storage;
	add.s32 	%r62, %r268, %r267;
	shl.b32 	%r269, %r2, 7;
	add.s32 	%r63, %r62, %r269;
	shl.b32 	%r270, %r61, 2;
	add.s32 	%r271, %r268, %r270;
	add.s32 	%r64, %r271, 33792;
	mad.lo.s32 	%r65, %r2, -56, %r63;
	add.s32 	%r760, %r208, 6;
	sub.s32 	%r759, %r209, %r208;
$L__BB3_39:
	add.s32 	%r331, %r760, -6;
	min.s32 	%r274, %r759, 6;
	mov.b32 	%r360, 0;
	st.shared.u32 	[%r62], %r360;
	st.shared.u32 	[%r62+1024], %r360;
	st.shared.u32 	[%r62+2048], %r360;
	st.shared.u32 	[%r62+3072], %r360;
	st.shared.u32 	[%r62+4096], %r360;
	st.shared.u32 	[%r62+5120], %r360;
	st.shared.u32 	[%r62+6144], %r360;
	st.shared.u32 	[%r62+7168], %r360;
	st.shared.u32 	[%r62+8192], %r360;
	st.shared.u32 	[%r62+9216], %r360;
	st.shared.u32 	[%r62+10240], %r360;
	st.shared.u32 	[%r62+11264], %r360;
	st.shared.u32 	[%r62+12288], %r360;
	st.shared.u32 	[%r62+13312], %r360;
	st.shared.u32 	[%r62+14336], %r360;
	st.shared.u32 	[%r62+15360], %r360;
	st.shared.u32 	[%r62+16384], %r360;
	st.shared.u32 	[%r62+17408], %r360;
	st.shared.u32 	[%r62+18432], %r360;
	st.shared.u32 	[%r62+19456], %r360;
	st.shared.u32 	[%r62+20480], %r360;
	st.shared.u32 	[%r62+21504], %r360;
	st.shared.u32 	[%r62+22528], %r360;
	st.shared.u32 	[%r62+23552], %r360;
	st.shared.u32 	[%r62+24576], %r360;
	st.shared.u32 	[%r62+25600], %r360;
	st.shared.u32 	[%r62+26624], %r360;
	st.shared.u32 	[%r62+27648], %r360;
	st.shared.u32 	[%r62+28672], %r360;
	st.shared.u32 	[%r62+29696], %r360;
	st.shared.u32 	[%r62+30720], %r360;
	st.shared.u32 	[%r62+31744], %r360;
	st.shared.u32 	[%r62+32768], %r360;
	// begin inline asm
	bmsk.clamp.b32 %r272, %r360, %r274;
	// end inline asm
	setp.eq.s32 	%p39, %r779, 2147483647;
	selp.b32 	%r276, -2147483648, %r779, %p39;
	// begin inline asm
	shr.b32 %r275, %r276, %r331;
	// end inline asm
	and.b32  	%r363, %r272, %r275;
	shl.b32 	%r364, %r363, 10;
	and.b32  	%r365, %r364, 31744;
	add.s32 	%r366, %r62, %r365;
	shr.u32 	%r367, %r363, 4;
	and.b32  	%r368, %r367, 268435454;
	add.s32 	%r90, %r366, %r368;
	ld.shared.u16 	%rs1, [%r90];
	add.s16 	%rs20, %rs1, 1;
	st.shared.u16 	[%r90], %rs20;
	setp.eq.s32 	%p40, %r778, 2147483647;
	selp.b32 	%r279, -2147483648, %r778, %p40;
	// begin inline asm
	shr.b32 %r278, %r279, %r331;
	// end inline asm
	and.b32  	%r369, %r272, %r278;
	shl.b32 	%r370, %r369, 10;
	and.b32  	%r371, %r370, 31744;
	add.s32 	%r372, %r62, %r371;
	shr.u32 	%r373, %r369, 4;
	and.b32  	%r374, %r373, 268435454;
	add.s32 	%r91, %r372, %r374;
	ld.shared.u16 	%rs2, [%r91];
	add.s16 	%rs21, %rs2, 1;
	st.shared.u16 	[%r91], %rs21;
	setp.eq.s32 	%p41, %r777, 2147483647;
	selp.b32 	%r282, -2147483648, %r777, %p41;
	// begin inline asm
	shr.b32 %r281, %r282, %r331;
	// end inline asm
	and.b32  	%r375, %r272, %r281;
	shl.b32 	%r376, %r375, 10;
	and.b32  	%r377, %r376, 31744;
	add.s32 	%r378, %r62, %r377;
	shr.u32 	%r379, %r375, 4;
	and.b32  	%r380, %r379, 268435454;
	add.s32 	%r92, %r378, %r380;
	ld.shared.u16 	%rs3, [%r92];
	add.s16 	%rs22, %rs3, 1;
	st.shared.u16 	[%r92], %rs22;
	setp.eq.s32 	%p42, %r776, 2147483647;
	selp.b32 	%r285, -2147483648, %r776, %p42;
	// begin inline asm
	shr.b32 %r284, %r285, %r331;
	// end inline asm
	and.b32  	%r381, %r272, %r284;
	shl.b32 	%r382, %r381, 10;
	and.b32  	%r383, %r382, 31744;
	add.s32 	%r384, %r62, %r383;
	shr.u32 	%r385, %r381, 4;
	and.b32  	%r386, %r385, 268435454;
	add.s32 	%r93, %r384, %r386;
	ld.shared.u16 	%rs4, [%r93];
	add.s16 	%rs23, %rs4, 1;
	st.shared.u16 	[%r93], %rs23;
	setp.eq.s32 	%p43, %r775, 2147483647;
	selp.b32 	%r288, -2147483648, %r775, %p43;
	// begin inline asm
	shr.b32 %r287, %r288, %r331;
	// end inline asm
	and.b32  	%r387, %r272, %r287;
	shl.b32 	%r388, %r387, 10;
	and.b32  	%r389, %r388, 31744;
	add.s32 	%r390, %r62, %r389;
	shr.u32 	%r391, %r387, 4;
	and.b32  	%r392, %r391, 268435454;
	add.s32 	%r94, %r390, %r392;
	ld.shared.u16 	%rs5, [%r94];
	add.s16 	%rs24, %rs5, 1;
	st.shared.u16 	[%r94], %rs24;
	setp.eq.s32 	%p44, %r774, 2147483647;
	selp.b32 	%r291, -2147483648, %r774, %p44;
	// begin inline asm
	shr.b32 %r290, %r291, %r331;
	// end inline asm
	and.b32  	%r393, %r272, %r290;
	shl.b32 	%r394, %r393, 10;
	and.b32  	%r395, %r394, 31744;
	add.s32 	%r396, %r62, %r395;
	shr.u32 	%r397, %r393, 4;
	and.b32  	%r398, %r397, 268435454;
	add.s32 	%r95, %r396, %r398;
	ld.shared.u16 	%rs6, [%r95];
	add.s16 	%rs25, %rs6, 1;
	st.shared.u16 	[%r95], %rs25;
	setp.eq.s32 	%p45, %r773, 2147483647;
	selp.b32 	%r294, -2147483648, %r773, %p45;
	// begin inline asm
	shr.b32 %r293, %r294, %r331;
	// end inline asm
	and.b32  	%r399, %r272, %r293;
	shl.b32 	%r400, %r399, 10;
	and.b32  	%r401, %r400, 31744;
	add.s32 	%r402, %r62, %r401;
	shr.u32 	%r403, %r399, 4;
	and.b32  	%r404, %r403, 268435454;
	add.s32 	%r96, %r402, %r404;
	ld.shared.u16 	%rs7, [%r96];
	add.s16 	%rs26, %rs7, 1;
	st.shared.u16 	[%r96], %rs26;
	setp.eq.s32 	%p46, %r772, 2147483647;
	selp.b32 	%r297, -2147483648, %r772, %p46;
	// begin inline asm
	shr.b32 %r296, %r297, %r331;
	// end inline asm
	and.b32  	%r405, %r272, %r296;
	shl.b32 	%r406, %r405, 10;
	and.b32  	%r407, %r406, 31744;
	add.s32 	%r408, %r62, %r407;
	shr.u32 	%r409, %r405, 4;
	and.b32  	%r410, %r409, 268435454;
	add.s32 	%r97, %r408, %r410;
	ld.shared.u16 	%rs8, [%r97];
	add.s16 	%rs27, %rs8, 1;
	st.shared.u16 	[%r97], %rs27;
	setp.eq.s32 	%p47, %r771, 2147483647;
	selp.b32 	%r300, -2147483648, %r771, %p47;
	// begin inline asm
	shr.b32 %r299, %r300, %r331;
	// end inline asm
	and.b32  	%r411, %r272, %r299;
	shl.b32 	%r412, %r411, 10;
	and.b32  	%r413, %r412, 31744;
	add.s32 	%r414, %r62, %r413;
	shr.u32 	%r415, %r411, 4;
	and.b32  	%r416, %r415, 268435454;
	add.s32 	%r98, %r414, %r416;
	ld.shared.u16 	%rs9, [%r98];
	add.s16 	%rs28, %rs9, 1;
	st.shared.u16 	[%r98], %rs28;
	setp.eq.s32 	%p48, %r770, 2147483647;
	selp.b32 	%r303, -2147483648, %r770, %p48;
	// begin inline asm
	shr.b32 %r302, %r303, %r331;
	// end inline asm
	and.b32  	%r417, %r272, %r302;
	shl.b32 	%r418, %r417, 10;
	and.b32  	%r419, %r418, 31744;
	add.s32 	%r420, %r62, %r419;
	shr.u32 	%r421, %r417, 4;
	and.b32  	%r422, %r421, 268435454;
	add.s32 	%r99, %r420, %r422;
	ld.shared.u16 	%rs10, [%r99];
	add.s16 	%rs29, %rs10, 1;
	st.shared.u16 	[%r99], %rs29;
	setp.eq.s32 	%p49, %r769, 2147483647;
	selp.b32 	%r306, -2147483648, %r769, %p49;
	// begin inline asm
	shr.b32 %r305, %r306, %r331;
	// end inline asm
	and.b32  	%r423, %r272, %r305;
	shl.b32 	%r424, %r423, 10;
	and.b32  	%r425, %r424, 31744;
	add.s32 	%r426, %r62, %r425;
	shr.u32 	%r427, %r423, 4;
	and.b32  	%r428, %r427, 268435454;
	add.s32 	%r100, %r426, %r428;
	ld.shared.u16 	%rs11, [%r100];
	add.s16 	%rs30, %rs11, 1;
	st.shared.u16 	[%r100], %rs30;
	setp.eq.s32 	%p50, %r768, 2147483647;
	selp.b32 	%r309, -2147483648, %r768, %p50;
	// begin inline asm
	shr.b32 %r308, %r309, %r331;
	// end inline asm
	and.b32  	%r429, %r272, %r308;
	shl.b32 	%r430, %r429, 10;
	and.b32  	%r431, %r430, 31744;
	add.s32 	%r432, %r62, %r431;
	shr.u32 	%r433, %r429, 4;
	and.b32  	%r434, %r433, 268435454;
	add.s32 	%r101, %r432, %r434;
	ld.shared.u16 	%rs12, [%r101];
	add.s16 	%rs31, %rs12, 1;
	st.shared.u16 	[%r101], %rs31;
	setp.eq.s32 	%p51, %r767, 2147483647;
	selp.b32 	%r312, -2147483648, %r767, %p51;
	// begin inline asm
	shr.b32 %r311, %r312, %r331;
	// end inline asm
	and.b32  	%r435, %r272, %r311;
	shl.b32 	%r436, %r435, 10;
	and.b32  	%r437, %r436, 31744;
	add.s32 	%r438, %r62, %r437;
	shr.u32 	%r439, %r435, 4;
	and.b32  	%r440, %r439, 268435454;
	add.s32 	%r102, %r438, %r440;
	ld.shared.u16 	%rs13, [%r102];
	add.s16 	%rs32, %rs13, 1;
	st.shared.u16 	[%r102], %rs32;
	setp.eq.s32 	%p52, %r766, 2147483647;
	selp.b32 	%r315, -2147483648, %r766, %p52;
	// begin inline asm
	shr.b32 %r314, %r315, %r331;
	// end inline asm
	and.b32  	%r441, %r272, %r314;
	shl.b32 	%r442, %r441, 10;
	and.b32  	%r443, %r442, 31744;
	add.s32 	%r444, %r62, %r443;
	shr.u32 	%r445, %r441, 4;
	and.b32  	%r446, %r445, 268435454;
	add.s32 	%r103, %r444, %r446;
	ld.shared.u16 	%rs14, [%r103];
	add.s16 	%rs33, %rs14, 1;
	st.shared.u16 	[%r103], %rs33;
	setp.eq.s32 	%p53, %r765, 2147483647;
	selp.b32 	%r318, -2147483648, %r765, %p53;
	// begin inline asm
	shr.b32 %r317, %r318, %r331;
	// end inline asm
	and.b32  	%r447, %r272, %r317;
	shl.b32 	%r448, %r447, 10;
	and.b32  	%r449, %r448, 31744;
	add.s32 	%r450, %r62, %r449;
	shr.u32 	%r451, %r447, 4;
	and.b32  	%r452, %r451, 268435454;
	add.s32 	%r104, %r450, %r452;
	ld.shared.u16 	%rs15, [%r104];
	add.s16 	%rs34, %rs15, 1;
	st.shared.u16 	[%r104], %rs34;
	setp.eq.s32 	%p54, %r764, 2147483647;
	selp.b32 	%r321, -2147483648, %r764, %p54;
	// begin inline asm
	shr.b32 %r320, %r321, %r331;
	// end inline asm
	and.b32  	%r453, %r272, %r320;
	shl.b32 	%r454, %r453, 10;
	and.b32  	%r455, %r454, 31744;
	add.s32 	%r456, %r62, %r455;
	shr.u32 	%r457, %r453, 4;
	and.b32  	%r458, %r457, 268435454;
	add.s32 	%r105, %r456, %r458;
	ld.shared.u16 	%rs16, [%r105];
	add.s16 	%rs35, %rs16, 1;
	st.shared.u16 	[%r105], %rs35;
	setp.eq.s32 	%p55, %r763, 2147483647;
	selp.b32 	%r324, -2147483648, %r763, %p55;
	// begin inline asm
	shr.b32 %r323, %r324, %r331;
	// end inline asm
	and.b32  	%r459, %r272, %r323;
	shl.b32 	%r460, %r459, 10;
	and.b32  	%r461, %r460, 31744;
	add.s32 	%r462, %r62, %r461;
	shr.u32 	%r463, %r459, 4;
	and.b32  	%r464, %r463, 268435454;
	add.s32 	%r106, %r462, %r464;
	ld.shared.u16 	%rs17, [%r106];
	add.s16 	%rs36, %rs17, 1;
	st.shared.u16 	[%r106], %rs36;
	setp.eq.s32 	%p56, %r762, 2147483647;
	selp.b32 	%r327, -2147483648, %r762, %p56;
	// begin inline asm
	shr.b32 %r326, %r327, %r331;
	// end inline asm
	and.b32  	%r465, %r272, %r326;
	shl.b32 	%r466, %r465, 10;
	and.b32  	%r467, %r466, 31744;
	add.s32 	%r468, %r62, %r467;
	shr.u32 	%r469, %r465, 4;
	and.b32  	%r470, %r469, 268435454;
	add.s32 	%r107, %r468, %r470;
	ld.shared.u16 	%rs18, [%r107];
	add.s16 	%rs37, %rs18, 1;
	st.shared.u16 	[%r107], %rs37;
	setp.eq.s32 	%p57, %r761, 2147483647;
	selp.b32 	%r330, -2147483648, %r761, %p57;
	// begin inline asm
	shr.b32 %r329, %r330, %r331;
	// end inline asm
	and.b32  	%r471, %r272, %r329;
	shl.b32 	%r472, %r471, 10;
	and.b32  	%r473, %r472, 31744;
	add.s32 	%r474, %r62, %r473;
	shr.u32 	%r475, %r471, 4;
	and.b32  	%r476, %r475, 268435454;
	add.s32 	%r108, %r474, %r476;
	ld.shared.u16 	%rs19, [%r108];
	add.s16 	%rs38, %rs19, 1;
	st.shared.u16 	[%r108], %rs38;
	bar.sync 	0;
	ld.shared.u32 	%r109, [%r63];
	ld.shared.u32 	%r477, [%r63+4];
	ld.shared.u32 	%r478, [%r63+8];
	ld.shared.u32 	%r479, [%r63+12];
	ld.shared.u32 	%r480, [%r63+16];
	ld.shared.u32 	%r481, [%r63+20];
	ld.shared.u32 	%r482, [%r63+24];
	ld.shared.u32 	%r483, [%r63+28];
	ld.shared.u32 	%r484, [%r63+32];
	ld.shared.u32 	%r485, [%r63+36];
	ld.shared.u32 	%r486, [%r63+40];
	ld.shared.u32 	%r487, [%r63+44];
	ld.shared.u32 	%r488, [%r63+48];
	ld.shared.u32 	%r489, [%r63+52];
	ld.shared.u32 	%r490, [%r63+56];
	ld.shared.u32 	%r491, [%r63+60];
	ld.shared.u32 	%r492, [%r63+64];
	ld.shared.u32 	%r493, [%r63+68];
	ld.shared.u32 	%r494, [%r63+72];
	ld.shared.u32 	%r495, [%r63+76];
	ld.shared.u32 	%r496, [%r63+80];
	ld.shared.u32 	%r497, [%r63+84];
	ld.shared.u32 	%r498, [%r63+88];
	ld.shared.u32 	%r499, [%r63+92];
	ld.shared.u32 	%r500, [%r63+96];
	ld.shared.u32 	%r501, [%r63+100];
	ld.shared.u32 	%r502, [%r63+104];
	ld.shared.u32 	%r503, [%r63+108];
	ld.shared.u32 	%r504, [%r63+112];
	ld.shared.u32 	%r505, [%r63+116];
	ld.shared.u32 	%r506, [%r63+120];
	ld.shared.u32 	%r507, [%r63+124];
	ld.shared.u32 	%r508, [%r63+128];
	add.s32 	%r110, %r477, %r109;
	add.s32 	%r111, %r478, %r110;
	add.s32 	%r112, %r479, %r111;
	add.s32 	%r113, %r480, %r112;
	add.s32 	%r114, %r481, %r113;
	add.s32 	%r115, %r482, %r114;
	add.s32 	%r116, %r483, %r115;
	add.s32 	%r117, %r484, %r116;
	add.s32 	%r118, %r485, %r117;
	add.s32 	%r119, %r486, %r118;
	add.s32 	%r120, %r487, %r119;
	add.s32 	%r121, %r488, %r120;
	add.s32 	%r122, %r489, %r121;
	add.s32 	%r123, %r490, %r122;
	add.s32 	%r124, %r491, %r123;
	add.s32 	%r125, %r492, %r124;
	add.s32 	%r126, %r493, %r125;
	add.s32 	%r127, %r494, %r126;
	add.s32 	%r128, %r495, %r127;
	add.s32 	%r129, %r496, %r128;
	add.s32 	%r130, %r497, %r129;
	add.s32 	%r131, %r498, %r130;
	add.s32 	%r132, %r499, %r131;
	add.s32 	%r133, %r500, %r132;
	add.s32 	%r134, %r501, %r133;
	add.s32 	%r135, %r502, %r134;
	add.s32 	%r136, %r503, %r135;
	add.s32 	%r137, %r504, %r136;
	add.s32 	%r138, %r505, %r137;
	add.s32 	%r139, %r506, %r138;
	add.s32 	%r140, %r507, %r139;
	add.s32 	%r337, %r508, %r140;
	// begin inline asm
	mov.u32 %r332, %laneid;
	// end inline asm
	mov.b32 	%r335, 1;
	mov.b32 	%r362, -1;
	// begin inline asm
	{  .reg .u32 r0;  .reg .pred p;  shfl.sync.up.b32 r0|p, %r337, %r335, %r360, %r362;  @p add.u32 r0, r0, %r337;  mov.u32 %r333, r0;}
	// end inline asm
	mov.b32 	%r341, 2;
	// begin inline asm
	{  .reg .u32 r0;  .reg .pred p;  shfl.sync.up.b32 r0|p, %r333, %r341, %r360, %r362;  @p add.u32 r0, r0, %r333;  mov.u32 %r339, r0;}
	// end inline asm
	mov.b32 	%r347, 4;
	// begin inline asm
	{  .reg .u32 r0;  .reg .pred p;  shfl.sync.up.b32 r0|p, %r339, %r347, %r360, %r362;  @p add.u32 r0, r0, %r339;  mov.u32 %r345, r0;}
	// end inline asm
	mov.b32 	%r353, 8;
	// begin inline asm
	{  .reg .u32 r0;  .reg .pred p;  shfl.sync.up.b32 r0|p, %r345, %r353, %r360, %r362;  @p add.u32 r0, r0, %r345;  mov.u32 %r351, r0;}
	// end inline asm
	mov.b32 	%r359, 16;
	// begin inline asm
	{  .reg .u32 r0;  .reg .pred p;  shfl.sync.up.b32 r0|p, %r351, %r359, %r360, %r362;  @p add.u32 r0, r0, %r351;  mov.u32 %r357, r0;}
	// end inline asm
	setp.ne.s32 	%p58, %r332, 31;
	@%p58 bra 	$L__BB3_41;
	st.shared.u32 	[%r64], %r357;
$L__BB3_41:
	sub.s32 	%r509, %r357, %r337;
	setp.gt.u32 	%p59, %r2, 31;
	setp.eq.s32 	%p60, %r61, 7;
	setp.eq.s32 	%p61, %r61, 6;
	setp.eq.s32 	%p62, %r61, 5;
	setp.eq.s32 	%p63, %r61, 4;
	setp.eq.s32 	%p64, %r61, 3;
	setp.eq.s32 	%p65, %r61, 2;
	setp.eq.s32 	%p66, %r61, 1;
	bar.sync 	0;
	ld.shared.v4.u32 	{%r510, %r511, %r512, %r513}, [_ZZN3cub18CUB_300001_SM_10006detail10radix_sort31DeviceRadixSortSingleTileKernelINS1_5radix10policy_hubIfNS0_8NullTypeEyE10Policy1000ELNS0_9SortOrderE0EfS6_yNS1_21identity_decomposer_tEEEvPKT1_PSB_PKT2_PSF_T3_iiT4_E12temp_storage+33792];
	selp.b32 	%r514, %r510, %r780, %p66;
	add.s32 	%r515, %r511, %r510;
	selp.b32 	%r516, %r515, %r514, %p65;
	add.s32 	%r517, %r515, %r512;
	selp.b32 	%r518, %r517, %r516, %p64;
	add.s32 	%r519, %r517, %r513;
	selp.b32 	%r520, %r519, %r518, %p63;
	ld.shared.v4.u32 	{%r521, %r522, %r523, %r524}, [_ZZN3cub18CUB_300001_SM_10006detail10radix_sort31DeviceRadixSortSingleTileKernelINS1_5radix10policy_hubIfNS0_8NullTypeEyE10Policy1000ELNS0_9SortOrderE0EfS6_yNS1_21identity_decomposer_tEEEvPKT1_PSB_PKT2_PSF_T3_iiT4_E12temp_storage+33808];
	add.s32 	%r525, %r519, %r521;
	selp.b32 	%r526, %r525, %r520, %p62;
	add.s32 	%r527, %r525, %r522;
	selp.b32 	%r528, %r527, %r526, %p61;
	add.s32 	%r529, %r527, %r523;
	selp.b32 	%r780, %r529, %r528, %p60;
	add.s32 	%r145, %r529, %r524;
	setp.ne.s32 	%p67, %r332, 0;
	selp.b32 	%r530, %r509, 0, %p67;
	add.s32 	%r531, %r780, %r530;
	or.pred  	%p68, %p59, %p67;
	selp.b32 	%r781, %r531, %r509, %p59;
	@%p68 bra 	$L__BB3_43;
	shl.b32 	%r781, %r145, 16;
	st.shared.u32 	[_ZZN3cub18CUB_300001_SM_10006detail10radix_sort31DeviceRadixSortSingleTileKernelINS1_5radix10policy_hubIfNS0_8NullTypeEyE10Policy1000ELNS0_9SortOrderE0EfS6_yNS1_21identity_decomposer_tEEEvPKT1_PSB_PKT2_PSF_T3_iiT4_E12temp_storage+33832], %r781;
$L__BB3_43:
	setp.eq.s32 	%p69, %r2, 0;
	bar.sync 	0;
	ld.shared.u32 	%r532, [_ZZN3cub18CUB_300001_SM_10006detail10radix_sort31DeviceRadixSortSingleTileKernelINS1_5radix10policy_hubIfNS0_8NullTypeEyE10Policy1000ELNS0_9SortOrderE0EfS6_yNS1_21identity_decomposer_tEEEvPKT1_PSB_PKT2_PSF_T3_iiT4_E12temp_storage+33832];
	selp.b32 	%r533, 0, %r532, %p69;
	add.s32 	%r534, %r781, %r533;
	add.s32 	%r535, %r109, %r534;
	add.s32 	%r536, %r110, %r534;
	add.s32 	%r537, %r111, %r534;
	add.s32 	%r538, %r112, %r534;
	add.s32 	%r539, %r113, %r534;
	add.s32 	%r540, %r114, %r534;
	add.s32 	%r541, %r115, %r534;
	add.s32 	%r542, %r116, %r534;
	add.s32 	%r543, %r117, %r534;
	add.s32 	%r544, %r118, %r534;
	add.s32 	%r545, %r119, %r534;
	add.s32 	%r546, %r120, %r534;
	add.s32 	%r547, %r121, %r534;
	add.s32 	%r548, %r122, %r534;
	add.s32 	%r549, %r123, %r534;
	add.s32 	%r550, %r124, %r534;
	add.s32 	%r551, %r125, %r534;
	add.s32 	%r552, %r126, %r534;
	add.s32 	%r553, %r127, %r534;
	add.s32 	%r554, %r128, %r534;
	add.s32 	%r555, %r129, %r534;
	add.s32 	%r556, %r130, %r534;
	add.s32 	%r557, %r131, %r534;
	add.s32 	%r558, %r132, %r534;
	add.s32 	%r559, %r133, %r534;
	add.s32 	%r560, %r134, %r534;
	add.s32 	%r561, %r135, %r534;
	add.s32 	%r562, %r136, %r534;
	add.s32 	%r563, %r137, %r534;
	add.s32 	%r564, %r138, %r534;
	add.s32 	%r565, %r139, %r534;
	add.s32 	%r566, %r140, %r534;
	st.shared.u32 	[%r63], %r534;
	st.shared.u32 	[%r63+4], %r535;
	st.shared.u32 	[%r63+8], %r536;
	st.shared.u32 	[%r63+12], %r537;
	st.shared.u32 	[%r63+16], %r538;
	st.shared.u32 	[%r63+20], %r539;
	st.shared.u32 	[%r63+24], %r540;
	st.shared.u32 	[%r63+28], %r541;
	st.shared.u32 	[%r63+32], %r542;
	st.shared.u32 	[%r63+36], %r543;
	st.shared.u32 	[%r63+40], %r544;
	st.shared.u32 	[%r63+44], %r545;
	st.shared.u32 	[%r63+48], %r546;
	st.shared.u32 	[%r63+52], %r547;
	st.shared.u32 	[%r63+56], %r548;
	st.shared.u32 	[%r63+60], %r549;
	st.shared.u32 	[%r63+64], %r550;
	st.shared.u32 	[%r63+68], %r551;
	st.shared.u32 	[%r63+72], %r552;
	st.shared.u32 	[%r63+76], %r553;
	st.shared.u32 	[%r63+80], %r554;
	st.shared.u32 	[%r63+84], %r555;
	st.shared.u32 	[%r63+88], %r556;
	st.shared.u32 	[%r63+92], %r557;
	st.shared.u32 	[%r63+96], %r558;
	st.shared.u32 	[%r63+100], %r559;
	st.shared.u32 	[%r63+104], %r560;
	st.shared.u32 	[%r63+108], %r561;
	st.shared.u32 	[%r63+112], %r562;
	st.shared.u32 	[%r63+116], %r563;
	st.shared.u32 	[%r63+120], %r564;
	st.shared.u32 	[%r63+124], %r565;
	st.shared.u32 	[%r63+128], %r566;
	bar.sync 	0;
	cvt.u32.u16 	%r567, %rs1;
	ld.shared.u16 	%r568, [%r90];
	add.s32 	%r149, %r568, %r567;
	cvt.u32.u16 	%r569, %rs2;
	ld.shared.u16 	%r570, [%r91];
	add.s32 	%r150, %r570, %r569;
	cvt.u32.u16 	%r571, %rs3;
	ld.shared.u16 	%r572, [%r92];
	add.s32 	%r151, %r572, %r571;
	cvt.u32.u16 	%r573, %rs4;
	ld.shared.u16 	%r574, [%r93];
	add.s32 	%r152, %r574, %r573;
	cvt.u32.u16 	%r575, %rs5;
	ld.shared.u16 	%r576, [%r94];
	add.s32 	%r153, %r576, %r575;
	cvt.u32.u16 	%r577, %rs6;
	ld.shared.u16 	%r578, [%r95];
	add.s32 	%r154, %r578, %r577;
	cvt.u32.u16 	%r579, %rs7;
	ld.shared.u16 	%r580, [%r96];
	add.s32 	%r155, %r580, %r579;
	cvt.u32.u16 	%r581, %rs8;
	ld.shared.u16 	%r582, [%r97];
	add.s32 	%r156, %r582, %r581;
	cvt.u32.u16 	%r583, %rs9;
	ld.shared.u16 	%r584, [%r98];
	add.s32 	%r157, %r584, %r583;
	cvt.u32.u16 	%r585, %rs10;
	ld.shared.u16 	%r586, [%r99];
	add.s32 	%r158, %r586, %r585;
	cvt.u32.u16 	%r587, %rs11;
	ld.shared.u16 	%r588, [%r100];
	add.s32 	%r159, %r588, %r587;
	cvt.u32.u16 	%r589, %rs12;
	ld.shared.u16 	%r590, [%r101];
	add.s32 	%r160, %r590, %r589;
	cvt.u32.u16 	%r591, %rs13;
	ld.shared.u16 	%r592, [%r102];
	add.s32 	%r161, %r592, %r591;
	cvt.u32.u16 	%r593, %rs14;
	ld.shared.u16 	%r594, [%r103];
	add.s32 	%r162, %r594, %r593;
	cvt.u32.u16 	%r595, %rs15;
	ld.shared.u16 	%r596, [%r104];
	add.s32 	%r163, %r596, %r595;
	cvt.u32.u16 	%r597, %rs16;
	ld.shared.u16 	%r598, [%r105];
	add.s32 	%r164, %r598, %r597;
	cvt.u32.u16 	%r599, %rs17;
	ld.shared.u16 	%r600, [%r106];
	add.s32 	%r165, %r600, %r599;
	cvt.u32.u16 	%r601, %rs18;
	ld.shared.u16 	%r602, [%r107];
	add.s32 	%r166, %r602, %r601;
	cvt.u32.u16 	%r603, %rs19;
	ld.shared.u16 	%r604, [%r108];
	add.s32 	%r167, %r604, %r603;
	bar.sync 	0;
	setp.lt.s32 	%p70, %r760, %r209;
	@%p70 bra 	$L__BB3_83;
	cvt.u64.u32 	%rd8, %r2;
	shl.b32 	%r605, %r149, 2;
	mov.u32 	%r606, _ZZN3cub18CUB_300001_SM_10006detail10radix_sort31DeviceRadixSortSingleTileKernelINS1_5radix10policy_hubIfNS0_8NullTypeEyE10Policy1000ELNS0_9SortOrderE0EfS6_yNS1_21identity_decomposer_tEEEvPKT1_PSB_PKT2_PSF_T3_iiT4_E12temp_storage;
	add.s32 	%r607, %r606, %r605;
	st.shared.u32 	[%r607], %r779;
	shl.b32 	%r608, %r150, 2;
	add.s32 	%r609, %r606, %r608;
	st.shared.u32 	[%r609], %r778;
	shl.b32 	%r610, %r151, 2;
	add.s32 	%r611, %r606, %r610;
	st.shared.u32 	[%r611], %r777;
	shl.b32 	%r612, %r152, 2;
	add.s32 	%r613, %r606, %r612;
	st.shared.u32 	[%r613], %r776;
	shl.b32 	%r614, %r153, 2;
	add.s32 	%r615, %r606, %r614;
	st.shared.u32 	[%r615], %r775;
	shl.b32 	%r616, %r154, 2;
	add.s32 	%r617, %r606, %r616;
	st.shared.u32 	[%r617], %r774;
	shl.b32 	%r618, %r155, 2;
	add.s32 	%r619, %r606, %r618;
	st.shared.u32 	[%r619], %r773;
	shl.b32 	%r620, %r156, 2;
	add.s32 	%r621, %r606, %r620;
	st.shared.u32 	[%r621], %r772;
	shl.b32 	%r622, %r157, 2;
	add.s32 	%r623, %r606, %r622;
	st.shared.u32 	[%r623], %r771;
	shl.b32 	%r624, %r158, 2;
	add.s32 	%r625, %r606, %r624;
	st.shared.u32 	[%r625], %r770;
	shl.b32 	%r626, %r159, 2;
	add.s32 	%r627, %r606, %r626;
	st.shared.u32 	[%r627], %r769;
	shl.b32 	%r628, %r160, 2;
	add.s32 	%r629, %r606, %r628;
	st.shared.u32 	[%r629], %r768;
	shl.b32 	%r630, %r161, 2;
	add.s32 	%r631, %r606, %r630;
	st.shared.u32 	[%r631], %r767;
	shl.b32 	%r632, %r162, 2;
	add.s32 	%r633, %r606, %r632;
	st.shared.u32 	[%r633], %r766;
	shl.b32 	%r634, %r163, 2;
	add.s32 	%r635, %r606, %r634;
	st.shared.u32 	[%r635], %r765;
	shl.b32 	%r636, %r164, 2;
	add.s32 	%r637, %r606, %r636;
	st.shared.u32 	[%r637], %r764;
	shl.b32 	%r638, %r165, 2;
	add.s32 	%r639, %r606, %r638;
	st.shared.u32 	[%r639], %r763;
	shl.b32 	%r640, %r166, 2;
	add.s32 	%r641, %r606, %r640;
	st.shared.u32 	[%r641], %r762;
	shl.b32 	%r642, %r167, 2;
	add.s32 	%r643, %r606, %r642;
	st.shared.u32 	[%r643], %r761;
	bar.sync 	0;
	mad.lo.s32 	%r644, %r2, -72, %r65;
	ld.shared.u32 	%r168, [%r644];
	ld.shared.u32 	%r169, [%r644+1024];
	ld.shared.u32 	%r170, [%r644+2048];
	ld.shared.u32 	%r171, [%r644+3072];
	ld.shared.u32 	%r172, [%r644+4096];
	ld.shared.u32 	%r173, [%r644+5120];
	ld.shared.u32 	%r174, [%r644+6144];
	ld.shared.u32 	%r175, [%r644+7168];
	ld.shared.u32 	%r176, [%r644+8192];
	ld.shared.u32 	%r177, [%r644+9216];
	ld.shared.u32 	%r178, [%r644+10240];
	ld.shared.u32 	%r179, [%r644+11264];
	ld.shared.u32 	%r180, [%r644+12288];
	ld.shared.u32 	%r181, [%r644+13312];
	ld.shared.u32 	%r182, [%r644+14336];
	ld.shared.u32 	%r183, [%r644+15360];
	ld.shared.u32 	%r184, [%r644+16384];
	ld.shared.u32 	%r185, [%r644+17408];
	ld.shared.u32 	%r186, [%r644+18432];
	setp.gt.u64 	%p71, %rd4, %rd8;
	cvta.to.global.u64 	%rd9, %rd3;
	mul.wide.u32 	%rd10, %r2, 4;
	add.s64 	%rd2, %rd9, %rd10;
	@%p71 bra 	$L__BB3_45;
	bra.uni 	$L__BB3_46;
$L__BB3_45:
	setp.gt.s32 	%p72, %r168, -1;
	selp.b32 	%r645, -1, -2147483648, %p72;
	xor.b32  	%r646, %r645, %r168;
	st.global.u32 	[%rd2], %r646;
$L__BB3_46:
	add.s32 	%r647, %r2, 256;
	cvt.u64.u32 	%rd11, %r647;
	setp.le.u64 	%p73, %rd4, %rd11;
	@%p73 bra 	$L__BB3_48;
	setp.gt.s32 	%p74, %r169, -1;
	selp.b32 	%r648, -1, -2147483648, %p74;
	xor.b32  	%r649, %r648, %r169;
	st.global.u32 	[%rd2+1024], %r649;
$L__BB3_48:
	add.s32 	%r650, %r2, 512;
	cvt.u64.u32 	%rd12, %r650;
	setp.le.u64 	%p75, %rd4, %rd12;
	@%p75 bra 	$L__BB3_50;
	setp.gt.s32 	%p76, %r170, -1;
	selp.b32 	%r651, -1, -2147483648, %p76;
	xor.b32  	%r652, %r651, %r170;
	st.global.u32 	[%rd2+2048], %r652;
$L__BB3_50:
	add.s32 	%r653, %r2, 768;
	cvt.u64.u32 	%rd13, %r653;
	setp.le.u64 	%p77, %rd4, %rd13;
	@%p77 bra 	$L__BB3_52;
	setp.gt.s32 	%p78, %r171, -1;
	selp.b32 	%r654, -1, -2147483648, %p78;
	xor.b32  	%r655, %r654, %r171;
	st.global.u32 	[%rd2+3072], %r655;
$L__BB3_52:
	or.b32  	%r656, %r2, 1024;
	cvt.u64.u32 	%rd14, %r656;
	setp.le.u64 	%p79, %rd4, %rd14;
	@%p79 bra 	$L__BB3_54;
	setp.gt.s32 	%p80, %r172, -1;
	selp.b32 	%r657, -1, -2147483648, %p80;
	xor.b32  	%r658, %r657, %r172;
	st.global.u32 	[%rd2+4096], %r658;
$L__BB3_54:
	add.s32 	%r659, %r2, 1280;
	cvt.u64.u32 	%rd15, %r659;
	setp.le.u64 	%p81, %rd4, %rd15;
	@%p81 bra 	$L__BB3_56;
	setp.gt.s32 	%p82, %r173, -1;
	selp.b32 	%r660, -1, -2147483648, %p82;
	xor.b32  	%r661, %r660, %r173;
	st.global.u32 	[%rd2+5120], %r661;
$L__BB3_56:
	add.s32 	%r662, %r2, 1536;
	cvt.u64.u32 	%rd16, %r662;
	setp.le.u64 	%p83, %rd4, %rd16;
	@%p83 bra 	$L__BB3_58;
	setp.gt.s32 	%p84, %r174, -1;
	selp.b32 	%r663, -1, -2147483648, %p84;
	xor.b32  	%r664, %r663, %r174;
	st.global.u32 	[%rd2+6144], %r664;
$L__BB3_58:
	add.s32 	%r665, %r2, 1792;
	cvt.u64.u32 	%rd17, %r665;
	setp.le.u64 	%p85, %rd4, %rd17;
	@%p85 bra 	$L__BB3_60;
	setp.gt.s32 	%p86, %r175, -1;
	selp.b32 	%r666, -1, -2147483648, %p86;
	xor.b32  	%r667, %r666, %r175;
	st.global.u32 	[%rd2+7168], %r667;
$L__BB3_60:
	or.b32  	%r668, %r2, 2048;
	cvt.u64.u32 	%rd18, %r668;
	setp.le.u64 	%p87, %rd4, %rd18;
	@%p87 bra 	$L__BB3_62;
	setp.gt.s32 	%p88, %r176, -1;
	selp.b32 	%r669, -1, -2147483648, %p88;
	xor.b32  	%r670, %r669, %r176;
	st.global.u32 	[%rd2+8192], %r670;
$L__BB3_62:
	add.s32 	%r671, %r2, 2304;
	cvt.u64.u32 	%rd19, %r671;
	setp.le.u64 	%p89, %rd4, %rd19;
	@%p89 bra 	$L__BB3_64;
	setp.gt.s32 	%p90, %r177, -1;
	selp.b32 	%r672, -1, -2147483648, %p90;
	xor.b32  	%r673, %r672, %r177;
	st.global.u32 	[%rd2+9216], %r673;
$L__BB3_64:
	add.s32 	%r674, %r2, 2560;
	cvt.u64.u32 	%rd20, %r674;
	setp.le.u64 	%p91, %rd4, %rd20;
	@%p91 bra 	$L__BB3_66;
	setp.gt.s32 	%p92, %r178, -1;
	selp.b32 	%r675, -1, -2147483648, %p92;
	xor.b32  	%r676, %r675, %r178;
	st.global.u32 	[%rd2+10240], %r676;
$L__BB3_66:
	add.s32 	%r677, %r2, 2816;
	cvt.u64.u32 	%rd21, %r677;
	setp.le.u64 	%p93, %rd4, %rd21;
	@%p93 bra 	$L__BB3_68;
	setp.gt.s32 	%p94, %r179, -1;
	selp.b32 	%r678, -1, -2147483648, %p94;
	xor.b32  	%r679, %r678, %r179;
	st.global.u32 	[%rd2+11264], %r679;
$L__BB3_68:
	or.b32  	%r680, %r2, 3072;
	cvt.u64.u32 	%rd22, %r680;
	setp.le.u64 	%p95, %rd4, %rd22;
	@%p95 bra 	$L__BB3_70;
	setp.gt.s32 	%p96, %r180, -1;
	selp.b32 	%r681, -1, -2147483648, %p96;
	xor.b32  	%r682, %r681, %r180;
	st.global.u32 	[%rd2+12288], %r682;
$L__BB3_70:
	add.s32 	%r683, %r2, 3328;
	cvt.u64.u32 	%rd23, %r683;
	setp.le.u64 	%p97, %rd4, %rd23;
	@%p97 bra 	$L__BB3_72;
	setp.gt.s32 	%p98, %r181, -1;
	selp.b32 	%r684, -1, -2147483648, %p98;
	xor.b32  	%r685, %r684, %r181;
	st.global.u32 	[%rd2+13312], %r685;
$L__BB3_72:
	add.s32 	%r686, %r2, 3584;
	cvt.u64.u32 	%rd24, %r686;
	setp.le.u64 	%p99, %rd4, %rd24;
	@%p99 bra 	$L__BB3_74;
	setp.gt.s32 	%p100, %r182, -1;
	selp.b32 	%r687, -1, -2147483648, %p100;
	xor.b32  	%r688, %r687, %r182;
	st.global.u32 	[%rd2+14336], %r688;
$L__BB3_74:
	add.s32 	%r689, %r2, 3840;
	cvt.u64.u32 	%rd25, %r689;
	setp.le.u64 	%p101, %rd4, %rd25;
	@%p101 bra 	$L__BB3_76;
	setp.gt.s32 	%p102, %r183, -1;
	selp.b32 	%r690, -1, -2147483648, %p102;
	xor.b32  	%r691, %r690, %r183;
	st.global.u32 	[%rd2+15360], %r691;
$L__BB3_76:
	or.b32  	%r692, %r2, 4096;
	cvt.u64.u32 	%rd26, %r692;
	setp.le.u64 	%p103, %rd4, %rd26;
	@%p103 bra 	$L__BB3_78;
	setp.gt.s32 	%p104, %r184, -1;
	selp.b32 	%r693, -1, -2147483648, %p104;
	xor.b32  	%r694, %r693, %r184;
	st.global.u32 	[%rd2+16384], %r694;
$L__BB3_78:
	add.s32 	%r695, %r2, 4352;
	cvt.u64.u32 	%rd27, %r695;
	setp.le.u64 	%p105, %rd4, %rd27;
	@%p105 bra 	$L__BB3_80;
	setp.gt.s32 	%p106, %r185, -1;
	selp.b32 	%r696, -1, -2147483648, %p106;
	xor.b32  	%r697, %r696, %r185;
	st.global.u32 	[%rd2+17408], %r697;
$L__BB3_80:
	add.s32 	%r698, %r2, 4608;
	cvt.u64.u32 	%rd28, %r698;
	setp.le.u64 	%p107, %rd4, %rd28;
	@%p107 bra 	$L__BB3_82;
	setp.gt.s32 	%p108, %r186, -1;
	selp.b32 	%r699, -1, -2147483648, %p108;
	xor.b32  	%r700, %r699, %r186;
	st.global.u32 	[%rd2+18432], %r700;
$L__BB3_82:
	ret;
$L__BB3_83:
	shl.b32 	%r701, %r149, 2;
	mov.u32 	%r702, _ZZN3cub18CUB_300001_SM_10006detail10radix_sort31DeviceRadixSortSingleTileKernelINS1_5radix10policy_hubIfNS0_8NullTypeEyE10Policy1000ELNS0_9SortOrderE0EfS6_yNS1_21identity_decomposer_tEEEvPKT1_PSB_PKT2_PSF_T3_iiT4_E12temp_storage;
	add.s32 	%r703, %r702, %r701;
	st.shared.u32 	[%r703], %r779;
	shl.b32 	%r704, %r150, 2;
	add.s32 	%r705, %r702, %r704;
	st.shared.u32 	[%r705], %r778;
	shl.b32 	%r706, %r151, 2;
	add.s32 	%r707, %r702, %r706;
	st.shared.u32 	[%r707], %r777;
	shl.b32 	%r708, %r152, 2;
	add.s32 	%r709, %r702, %r708;
	st.shared.u32 	[%r709], %r776;
	shl.b32 	%r710, %r153, 2;
	add.s32 	%r711, %r702, %r710;
	st.shared.u32 	[%r711], %r775;
	shl.b32 	%r712, %r154, 2;
	add.s32 	%r713, %r702, %r712;
	st.shared.u32 	[%r713], %r774;
	shl.b32 	%r714, %r155, 2;
	add.s32 	%r715, %r702, %r714;
	st.shared.u32 	[%r715], %r773;
	shl.b32 	%r716, %r156, 2;
	add.s32 	%r717, %r702, %r716;
	st.shared.u32 	[%r717], %r772;
	shl.b32 	%r718, %r157, 2;
	add.s32 	%r719, %r702, %r718;
	st.shared.u32 	[%r719], %r771;
	shl.b32 	%r720, %r158, 2;
	add.s32 	%r721, %r702, %r720;
	st.shared.u32 	[%r721], %r770;
	shl.b32 	%r722, %r159, 2;
	add.s32 	%r723, %r702, %r722;
	st.shared.u32 	[%r723], %r769;
	shl.b32 	%r724, %r160, 2;
	add.s32 	%r725, %r702, %r724;
	st.shared.u32 	[%r725], %r768;
	shl.b32 	%r726, %r161, 2;
	add.s32 	%r727, %r702, %r726;
	st.shared.u32 	[%r727], %r767;
	shl.b32 	%r728, %r162, 2;
	add.s32 	%r729, %r702, %r728;
	st.shared.u32 	[%r729], %r766;
	shl.b32 	%r730, %r163, 2;
	add.s32 	%r731, %r702, %r730;
	st.shared.u32 	[%r731], %r765;
	shl.b32 	%r732, %r164, 2;
	add.s32 	%r733, %r702, %r732;
	st.shared.u32 	[%r733], %r764;
	shl.b32 	%r734, %r165, 2;
	add.s32 	%r735, %r702, %r734;
	st.shared.u32 	[%r735], %r763;
	shl.b32 	%r736, %r166, 2;
	add.s32 	%r737, %r702, %r736;
	st.shared.u32 	[%r737], %r762;
	shl.b32 	%r738, %r167, 2;
	add.s32 	%r739, %r702, %r738;
	st.shared.u32 	[%r739], %r761;
	bar.sync 	0;
	ld.shared.u32 	%r779, [%r65];
	ld.shared.u32 	%r778, [%r65+4];
	ld.shared.u32 	%r777, [%r65+8];
	ld.shared.u32 	%r776, [%r65+12];
	ld.shared.u32 	%r775, [%r65+16];
	ld.shared.u32 	%r774, [%r65+20];
	ld.shared.u32 	%r773, [%r65+24];
	ld.shared.u32 	%r772, [%r65+28];
	ld.shared.u32 	%r771, [%r65+32];
	ld.shared.u32 	%r770, [%r65+36];
	ld.shared.u32 	%r769, [%r65+40];
	ld.shared.u32 	%r768, [%r65+44];
	ld.shared.u32 	%r767, [%r65+48];
	ld.shared.u32 	%r766, [%r65+52];
	ld.shared.u32 	%r765, [%r65+56];
	ld.shared.u32 	%r764, [%r65+60];
	ld.shared.u32 	%r763, [%r65+64];
	ld.shared.u32 	%r762, [%r65+68];
	ld.shared.u32 	%r761, [%r65+72];
	bar.sync 	0;
	add.s32 	%r760, %r760, 6;
	add.s32 	%r759, %r759, -6;
	bra.uni 	$L__BB3_39;

}
	// .globl	_ZN3cub18CUB_300001_SM_10006detail10radix_sort30DeviceRadixSortHistogramKernelINS1_5radix10policy_hubIfNS0_8NullTypeEyE10Policy1000ELNS0_9SortOrderE0EfyNS1_21identity_decomposer_tEEEvPT2_PKT1_SB_iiT3_
.visible .entry _ZN3cub18CUB_300001_SM_10006detail10radix_sort30DeviceRadixSortHistogramKernelINS1_5radix10policy_hubIfNS0_8NullTypeEyE10Policy1000ELNS0_9SortOrderE0EfyNS1_21identity_decomposer_tEEEvPT2_PKT1_SB_iiT3_(
	.param .u64 .ptr .align 1 _ZN3cub18CUB_300001_SM_10006detail10radix_sort30DeviceRadixSortHistogramKernelINS1_5radix10policy_hubIfNS0_8NullTypeEyE10Policy1000ELNS0_9SortOrderE0EfyNS1_21identity_decomposer_tEEEvPT2_PKT1_SB_iiT3__param_0,
	.param .u64 .ptr .align 1 _ZN3cub18CUB_300001_SM_10006detail10radix_sort30DeviceRadixSortHistogramKernelINS1_5radix10policy_hubIfNS0_8NullTypeEyE10Policy1000ELNS0_9SortOrderE0EfyNS1_21identity_decomposer_tEEEvPT2_PKT1_SB_iiT3__param_1,
	.param .u64 _ZN3cub18CUB_300001_SM_10006detail10radix_sort30DeviceRadixSortHistogramKernelINS1_5radix10policy_hubIfNS0_8NullTypeEyE10Policy1000ELNS0_9SortOrderE0EfyNS1_21identity_decomposer_tEEEvPT2_PKT1_SB_iiT3__param_2,
	.param .u32 _ZN3cub18CUB_300001_SM_10006detail10radix_sort30DeviceRadixSortHistogramKernelINS1_5radix10policy_hubIfNS0_8NullTypeEyE10Policy1000ELNS0_9SortOrderE0EfyNS1_21identity_decomposer_tEEEvPT2_PKT1_SB_iiT3__param_3,
	.param .u32 _ZN3cub18CUB_300001_SM_10006detail10radix_sort30DeviceRadixSortHistogramKernelINS1_5radix10policy_hubIfNS0_8NullTypeEyE10Policy1000ELNS0_9SortOrderE0EfyNS1_21identity_decomposer_tEEEvPT2_PKT1_SB_iiT3__param_4,
	.param .align 1 .b8 _ZN3cub18CUB_300001_SM_10006detail10radix_sort30DeviceRadixSortHistogramKernelINS1_5radix10policy_hubIfNS0_8NullTypeEyE10Policy1000ELNS0_9SortOrderE0EfyNS1_21identity_decomposer_tEEEvPT2_PKT1_SB_iiT3__param_5[1]
)
.maxntid 128
{
	.reg .pred 	%p<123>;
	.reg .b32 	%r<518>;
	.reg .b64 	%rd<137>;
	// demoted variable
	.shared .align 4 .b8 _ZZN3cub18CUB_300001_SM_10006detail10radix_sort30DeviceRadixSortHistogramKernelINS1_5radix10policy_hubIfNS0_8NullTypeEyE10Policy1000ELNS0_9SortOrderE0EfyNS1_21identity_decomposer_tEEEvPT2_PKT1_SB_iiT3_E12temp_storage[4096];
	ld.param.u64 	%rd18, [_ZN3cub18CUB_300001_SM_10006detail10radix_sort30DeviceRadixSortHistogramKernelINS1_5radix10policy_hubIfNS0_8NullTypeEyE10Policy1000ELNS0_9SortOrderE0EfyNS1_21identity_decomposer_tEEEvPT2_PKT1_SB_iiT3__param_0];
	ld.param.u64 	%rd19, [_ZN3cub18CUB_300001_SM_10006detail10radix_sort30DeviceRadixSortHistogramKernelINS1_5radix10policy_hubIfNS0_8NullTypeEyE10Policy1000ELNS0_9SortOrderE0EfyNS1_21identity_decomposer_tEEEvPT2_PKT1_SB_iiT3__param_1];
	ld.param.u64 	%rd17, [_ZN3cub18CUB_300001_SM_10006detail10radix_sort30DeviceRadixSortHistogramKernelINS1_5radix10policy_hubIfNS0_8NullTypeEyE10Policy1000ELNS0_9SortOrderE0EfyNS1_21identity_decomposer_tEEEvPT2_PKT1_SB_iiT3__param_2];
	ld.param.u32 	%r174, [_ZN3cub18CUB_300001_SM_10006detail10radix_sort30DeviceRadixSortHistogramKernelINS1_5radix10policy_hubIfNS0_8NullTypeEyE10Policy1000ELNS0_9SortOrderE0EfyNS1_21identity_decomposer_tEEEvPT2_PKT1_SB_iiT3__param_3];
	ld.param.u32 	%r175, [_ZN3cub18CUB_300001_SM_10006detail10radix_sort30DeviceRadixSortHistogramKernelINS1_5radix10policy_hubIfNS0_8NullTypeEyE10Policy1000ELNS0_9SortOrderE0EfyNS1_21identity_decomposer_tEEEvPT2_PKT1_SB_iiT3__param_4];
	cvta.to.global.u64 	%rd1, %rd19;
	cvta.to.global.u64 	%rd2, %rd18;
	setp.eq.s64 	%p2, %rd17, 0;
	@%p2 bra 	$L__BB4_153;
	sub.s32 	%r176, %r175, %r174;
	add.s32 	%r177, %r176, 7;
	shr.s32 	%r178, %r177, 31;
	shr.u32 	%r179, %r178, 29;
	add.s32 	%r180, %r177, %r179;
	shr.s32 	%r181, %r180, 3;
	mov.u32 	%r182, %tid.x;
	setp.gt.u32 	%p3, %r182, 255;
	setp.lt.s32 	%p4, %r177, 8;
	mov.u32 	%r183, %ctaid.x;
	shl.b32 	%r184, %r183, 11;
	cvt.u64.u32 	%rd3, %r184;
	mov.u32 	%r185, %nctaid.x;
	shl.b32 	%r186, %r185, 11;
	cvt.u64.u32 	%rd4, %r186;
	add.s32 	%r1, %r181, -1;
	and.b32  	%r2, %r181, 15;
	and.b32  	%r3, %r181, 7;
	add.s32 	%r4, %r3, -1;
	and.b32  	%r5, %r181, 3;
	or.pred  	%p1, %p3, %p4;
	shl.b32 	%r187, %r182, 2;
	mov.u32 	%r188, _ZZN3cub18CUB_300001_SM_10006detail10radix_sort30DeviceRadixSortHistogramKernelINS1_5radix10policy_hubIfNS0_8NullTypeEyE10Policy1000ELNS0_9SortOrderE0EfyNS1_21identity_decomposer_tEEEvPT2_PKT1_SB_iiT3_E12temp_storage;
	add.s32 	%r6, %r188, %r187;
	and.b32  	%r7, %r181, 268435440;
	cvt.u64.u32 	%rd5, %r182;
	add.s32 	%r8, %r182, 128;
	add.s32 	%r9, %r182, 256;
	add.s32 	%r10, %r182, 384;
	add.s32 	%r11, %r182, 512;
	add.s32 	%r12, %r182, 640;
	add.s32 	%r13, %r182, 768;
	or.b32  	%r14, %r182, 1024;
	add.s32 	%r15, %r182, 1920;
	and.b32  	%r16, %r181, 268435448;
	and.b32  	%r17, %r181, 1;
	neg.s32 	%r18, %r7;
	add.s32 	%r19, %r6, 8192;
	add.s64 	%rd21, %rd17, -1;
	shr.u64 	%rd22, %rd21, 30;
	add.s64 	%rd23, %rd22, 1;
	min.u64 	%rd6, %rd23, %rd17;
	mov.b64 	%rd135, 0;
$L__BB4_2:
	@%p1 bra 	$L__BB4_30;
	setp.lt.u32 	%p5, %r1, 15;
	mov.b32 	%r471, 0;
	@%p5 bra 	$L__BB4_6;
	mov.u32 	%r468, %r19;
	mov.u32 	%r469, %r18;
$L__BB4_5:
	.pragma "nounroll";
	mov.b32 	%r190, 0;
	st.shared.u32 	[%r468+-8192], %r190;
	st.shared.u32 	[%r468+-7168], %r190;
	st.shared.u32 	[%r468+-6144], %r190;
	st.shared.u32 	[%r468+-5120], %r190;
	st.shared.u32 	[%r468+-4096], %r190;
	st.shared.u32 	[%r468+-3072], %r190;
	st.shared.u32 	[%r468+-2048], %r190;
	st.shared.u32 	[%r468+-1024], %r190;
	st.shared.u32 	[%r468], %r190;
	st.shared.u32 	[%r468+1024], %r190;
	st.shared.u32 	[%r468+2048], %r190;
	st.shared.u32 	[%r468+3072], %r190;
	st.shared.u32 	[%r468+4096], %r190;
	st.shared.u32 	[%r468+5120], %r190;
	st.shared.u32 	[%r468+6144], %r190;
	st.shared.u32 	[%r468+7168], %r190;
	add.s32 	%r469, %r469, 16;
	add.s32 	%r468, %r468, 16384;
	setp.ne.s32 	%p6, %r469, 0;
	mov.u32 	%r471, %r7;
	@%p6 bra 	$L__BB4_5;
$L__BB4_6:
	add.s32 	%r25, %r2, -1;
	setp.eq.s32 	%p7, %r2, 0;
	@%p7 bra 	$L__BB4_16;
	setp.lt.u32 	%p8, %r25, 7;
	@%p8 bra 	$L__BB4_9;
	shl.b32 	%r191, %r471, 10;
	add.s32 	%r192, %r6, %r191;
	mov.b32 	%r193, 0;
	st.shared.u32 	[%r192], %r193;
	st.shared.u32 	[%r192+1024], %r193;
	st.shared.u32 	[%r192+2048], %r193;
	st.shared.u32 	[%r192+3072], %r193;
	st.shared.u32 	[%r192+4096], %r193;
	st.shared.u32 	[%r192+5120], %r193;
	st.shared.u32 	[%r192+6144], %r193;
	st.shared.u32 	[%r192+7168], %r193;
	add.s32 	%r471, %r471, 8;
$L__BB4_9:
	setp.eq.s32 	%p9, %r3, 0;
	@%p9 bra 	$L__BB4_16;
	setp.lt.u32 	%p10, %r4, 3;
	@%p10 bra 	$L__BB4_12;
	shl.b32 	%r194, %r471, 10;
	add.s32 	%r195, %r6, %r194;
	mov.b32 	%r196, 0;
	st.shared.u32 	[%r195], %r196;
	st.shared.u32 	[%r195+1024], %r196;
	st.shared.u32 	[%r195+2048], %r196;
	st.shared.u32 	[%r195+3072], %r196;
	add.s32 	%r471, %r471, 4;
$L__BB4_12:
	setp.eq.s32 	%p11, %r5, 0;
	@%p11 bra 	$L__BB4_16;
	setp.eq.s32 	%p12, %r5, 1;
	shl.b32 	%r197, %r471, 10;
	add.s32 	%r30, %r6, %r197;
	mov.b32 	%r198, 0;
	st.shared.u32 	[%r30], %r198;
	@%p12 bra 	$L__BB4_16;
	setp.eq.s32 	%p13, %r5, 2;
	mov.b32 	%r199, 0;
	st.shared.u32 	[%r30+1024], %r199;
	@%p13 bra 	$L__BB4_16;
	mov.b32 	%r200, 0;
	st.shared.u32 	[%r30+2048], %r200;
$L__BB4_16:
	cvt.u32.u64 	%r201, %rd5;
	setp.gt.u32 	%p14, %r201, 127;
	@%p14 bra 	$L__BB4_30;
	setp.lt.u32 	%p15, %r1, 15;
	mov.b32 	%r475, 0;
	@%p15 bra 	$L__BB4_20;
	mov.b32 	%r473, 0;
$L__BB4_19:
	.pragma "nounroll";
	shl.b32 	%r204, %r473, 10;
	add.s32 	%r205, %r6, %r204;
	mov.b32 	%r206, 0;
	st.shared.u32 	[%r205+512], %r206;
	st.shared.u32 	[%r205+1536], %r206;
	st.shared.u32 	[%r205+2560], %r206;
	st.shared.u32 	[%r205+3584], %r206;
	st.shared.u32 	[%r205+4608], %r206;
	st.shared.u32 	[%r205+5632], %r206;
	st.shared.u32 	[%r205+6656], %r206;
	st.shared.u32 	[%r205+7680], %r206;
	st.shared.u32 	[%r205+8704], %r206;
	st.shared.u32 	[%r205+9728], %r206;
	st.shared.u32 	[%r205+10752], %r206;
	st.shared.u32 	[%r205+11776], %r206;
	st.shared.u32 	[%r205+12800], %r206;
	st.shared.u32 	[%r205+13824], %r206;
	st.shared.u32 	[%r205+14848], %r206;
	st.shared.u32 	[%r205+15872], %r206;
	add.s32 	%r473, %r473, 16;
	setp.ne.s32 	%p16, %r473, %r7;
	mov.u32 	%r475, %r7;
	@%p16 bra 	$L__BB4_19;
$L__BB4_20:
	setp.eq.s32 	%p17, %r2, 0;
	@%p17 bra 	$L__BB4_30;
	setp.lt.u32 	%p18, %r25, 7;
	@%p18 bra 	$L__BB4_23;
	shl.b32 	%r207, %r475, 10;
	add.s32 	%r208, %r6, %r207;
	mov.b32 	%r209, 0;
	st.shared.u32 	[%r208+512], %r209;
	st.shared.u32 	[%r208+1536], %r209;
	st.shared.u32 	[%r208+2560], %r209;
	st.shared.u32 	[%r208+3584], %r209;
	st.shared.u32 	[%r208+4608], %r209;
	st.shared.u32 	[%r208+5632], %r209;
	st.shared.u32 	[%r208+6656], %r209;
	st.shared.u32 	[%r208+7680], %r209;
	add.s32 	%r475, %r475, 8;
$L__BB4_23:
	setp.eq.s32 	%p19, %r3, 0;
	@%p19 bra 	$L__BB4_30;
	setp.lt.u32 	%p20, %r4, 3;
	@%p20 bra 	$L__BB4_26;
	shl.b32 	%r210, %r475, 10;
	add.s32 	%r211, %r6, %r210;
	mov.b32 	%r212, 0;
	st.shared.u32 	[%r211+512], %r212;
	st.shared.u32 	[%r211+1536], %r212;
	st.shared.u32 	[%r211+2560], %r212;
	st.shared.u32 	[%r211+3584], %r212;
	add.s32 	%r475, %r475, 4;
$L__BB4_26:
	setp.eq.s32 	%p21, %r5, 0;
	@%p21 bra 	$L__BB4_30;
	setp.eq.s32 	%p22, %r5, 1;
	shl.b32 	%r213, %r475, 10;
	add.s32 	%r38, %r6, %r213;
	mov.b32 	%r214, 0;
	st.shared.u32 	[%r38+512], %r214;
	@%p22 bra 	$L__BB4_30;
	setp.eq.s32 	%p23, %r5, 2;
	mov.b32 	%r215, 0;
	st.shared.u32 	[%r38+1536], %r215;
	@%p23 bra 	$L__BB4_30;
	mov.b32 	%r216, 0;
	st.shared.u32 	[%r38+2560], %r216;
$L__BB4_30:
	bar.sync 	0;
	bar.sync 	0;
	shl.b64 	%rd8, %rd135, 30;
	sub.s64 	%rd24, %rd17, %rd8;
	min.u64 	%rd9, %rd24, 1073741824;
	setp.le.u64 	%p24, %rd9, %rd3;
	@%p24 bra 	$L__BB4_70;
	mov.u64 	%rd136, %rd3;
$L__BB4_32:
	add.s64 	%rd11, %rd136, %rd8;
	sub.s64 	%rd12, %rd17, %rd11;
	setp.lt.u64 	%p25, %rd12, 2048;
	@%p25 bra 	$L__BB4_34;
	add.s64 	%rd27, %rd11, %rd5;
	shl.b64 	%rd28, %rd27, 2;
	add.s64 	%rd29, %rd1, %rd28;
	ld.global.u32 	%r507, [%rd29];
	ld.global.u32 	%r506, [%rd29+512];
	ld.global.u32 	%r505, [%rd29+1024];
	ld.global.u32 	%r504, [%rd29+1536];
	ld.global.u32 	%r503, [%rd29+2048];
	ld.global.u32 	%r502, [%rd29+2560];
	ld.global.u32 	%r501, [%rd29+3072];
	ld.global.u32 	%r500, [%rd29+3584];
	ld.global.u32 	%r499, [%rd29+4096];
	ld.global.u32 	%r498, [%rd29+4608];
	ld.global.u32 	%r497, [%rd29+5120];
	ld.global.u32 	%r496, [%rd29+5632];
	ld.global.u32 	%r495, [%rd29+6144];
	ld.global.u32 	%r494, [%rd29+6656];
	ld.global.u32 	%r493, [%rd29+7168];
	ld.global.u32 	%r492, [%rd29+7680];
	bra.uni 	$L__BB4_66;
$L__BB4_34:
	cvt.u32.u64 	%r218, %rd5;
	cvt.u32.u64 	%r55, %rd12;
	setp.ge.s32 	%p26, %r218, %r55;
	add.s64 	%rd25, %rd11, %rd5;
	shl.b64 	%rd26, %rd25, 2;
	add.s64 	%rd13, %rd1, %rd26;
	mov.b32 	%r507, 2147483647;
	@%p26 bra 	$L__BB4_36;
	ld.global.u32 	%r507, [%rd13];
$L__BB4_36:
	setp.ge.s32 	%p27, %r8, %r55;
	mov.b32 	%r506, 2147483647;
	@%p27 bra 	$L__BB4_38;
	ld.global.u32 	%r506, [%rd13+512];
$L__BB4_38:
	setp.ge.s32 	%p28, %r9, %r55;
	mov.b32 	%r505, 2147483647;
	@%p28 bra 	$L__BB4_40;
	ld.global.u32 	%r505, [%rd13+1024];
$L__BB4_40:
	setp.ge.s32 	%p29, %r10, %r55;
	mov.b32 	%r504, 2147483647;
	@%p29 bra 	$L__BB4_42;
	ld.global.u32 	%r504, [%rd13+1536];
$L__BB4_42:
	setp.ge.s32 	%p30, %r11, %r55;
	mov.b32 	%r503, 2147483647;
	@%p30 bra 	$L__BB4_44;
	ld.global.u32 	%r503, [%rd13+2048];
$L__BB4_44:
	setp.ge.s32 	%p31, %r12, %r55;
	mov.b32 	%r502, 2147483647;
	@%p31 bra 	$L__BB4_46;
	ld.global.u32 	%r502, [%rd13+2560];
$L__BB4_46:
	setp.ge.s32 	%p32, %r13, %r55;
	mov.b32 	%r501, 2147483647;
	@%p32 bra 	$L__BB4_48;
	ld.global.u32 	%r501, [%rd13+3072];
$L__BB4_48:
	mov.u32 	%r226, %tid.x;
	add.s32 	%r227, %r226, 896;
	setp.ge.s32 	%p33, %r227, %r55;
	mov.b32 	%r500, 2147483647;
	@%p33 bra 	$L__BB4_50;
	ld.global.u32 	%r500, [%rd13+3584];
$L__BB4_50:
	setp.ge.s32 	%p34, %r14, %r55;
	mov.b32 	%r499, 2147483647;
	@%p34 bra 	$L__BB4_52;
	ld.global.u32 	%r499, [%rd13+4096];
$L__BB4_52:
	add.s32 	%r231, %r226, 1152;
	setp.ge.s32 	%p35, %r231, %r55;
	mov.b32 	%r498, 2147483647;
	@%p35 bra 	$L__BB4_54;
	ld.global.u32 	%r498, [%rd13+4608];
$L__BB4_54:
	add.s32 	%r234, %r226, 1280;
	setp.ge.s32 	%p36, %r234, %r55;
	mov.b32 	%r497, 2147483647;
	@%p36 bra 	$L__BB4_56;
	ld.global.u32 	%r497, [%rd13+5120];
$L__BB4_56:
	add.s32 	%r237, %r226, 1408;
	setp.ge.s32 	%p37, %r237, %r55;
	mov.b32 	%r496, 2147483647;
	@%p37 bra 	$L__BB4_58;
	ld.global.u32 	%r496, [%rd13+5632];
$L__BB4_58:
	add.s32 	%r240, %r226, 1536;
	setp.ge.s32 	%p38, %r240, %r55;
	mov.b32 	%r495, 2147483647;
	@%p38 bra 	$L__BB4_60;
	ld.global.u32 	%r495, [%rd13+6144];
$L__BB4_60:
	add.s32 	%r243, %r226, 1664;
	setp.ge.s32 	%p39, %r243, %r55;
	mov.b32 	%r494, 2147483647;
	@%p39 bra 	$L__BB4_62;
	ld.global.u32 	%r494, [%rd13+6656];
$L__BB4_62:
	add.s32 	%r246, %r226, 1792;
	setp.ge.s32 	%p40, %r246, %r55;
	mov.b32 	%r493, 2147483647;
	@%p40 bra 	$L__BB4_64;
	ld.global.u32 	%r493, [%rd13+7168];
$L__BB4_64:
	setp.ge.s32 	%p41, %r15, %r55;
	mov.b32 	%r492, 2147483647;
	@%p41 bra 	$L__BB4_66;
	ld.global.u32 	%r492, [%rd13+7680];
$L__BB4_66:
	setp.le.s32 	%p42, %r175, %r174;
	@%p42 bra 	$L__BB4_69;
	setp.gt.s32 	%p43, %r507, -1;
	selp.b32 	%r249, -2147483648, -1, %p43;
	xor.b32  	%r250, %r249, %r507;
	setp.gt.s32 	%p44, %r506, -1;
	selp.b32 	%r251, -2147483648, -1, %p44;
	xor.b32  	%r252, %r251, %r506;
	setp.gt.s32 	%p45, %r505, -1;
	selp.b32 	%r253, -2147483648, -1, %p45;
	xor.b32  	%r254, %r253, %r505;
	setp.gt.s32 	%p46, %r504, -1;
	selp.b32 	%r255, -2147483648, -1, %p46;
	xor.b32  	%r256, %r255, %r504;
	setp.gt.s32 	%p47, %r503, -1;
	selp.b32 	%r257, -2147483648, -1, %p47;
	xor.b32  	%r258, %r257, %r503;
	setp.gt.s32 	%p48, %r502, -1;
	selp.b32 	%r259, -2147483648, -1, %p48;
	xor.b32  	%r260, %r259, %r502;
	setp.gt.s32 	%p49, %r501, -1;
	selp.b32 	%r261, -2147483648, -1, %p49;
	xor.b32  	%r262, %r261, %r501;
	setp.gt.s32 	%p50, %r500, -1;
	selp.b32 	%r263, -2147483648, -1, %p50;
	xor.b32  	%r264, %r263, %r500;
	setp.gt.s32 	%p51, %r499, -1;
	selp.b32 	%r265, -2147483648, -1, %p51;
	xor.b32  	%r266, %r265, %r499;
	setp.gt.s32 	%p52, %r498, -1;
	selp.b32 	%r267, -2147483648, -1, %p52;
	xor.b32  	%r268, %r267, %r498;
	setp.gt.s32 	%p53, %r497, -1;
	selp.b32 	%r269, -2147483648, -1, %p53;
	xor.b32  	%r270, %r269, %r497;
	setp.gt.s32 	%p54, %r496, -1;
	selp.b32 	%r271, -2147483648, -1, %p54;
	xor.b32  	%r272, %r271, %r496;
	setp.gt.s32 	%p55, %r495, -1;
	selp.b32 	%r273, -2147483648, -1, %p55;
	xor.b32  	%r274, %r273, %r495;
	setp.gt.s32 	%p56, %r494, -1;
	selp.b32 	%r275, -2147483648, -1, %p56;
	xor.b32  	%r276, %r275, %r494;
	setp.gt.s32 	%p57, %r493, -1;
	selp.b32 	%r277, -2147483648, -1, %p57;
	xor.b32  	%r278, %r277, %r493;
	setp.gt.s32 	%p58, %r492, -1;
	selp.b32 	%r279, -2147483648, -1, %p58;
	xor.b32  	%r280, %r279, %r492;
	setp.eq.s32 	%p59, %r250, 2147483647;
	selp.b32 	%r103, -2147483648, %r250, %p59;
	setp.eq.s32 	%p60, %r252, 2147483647;
	selp.b32 	%r104, -2147483648, %r252, %p60;
	setp.eq.s32 	%p61, %r254, 2147483647;
	selp.b32 	%r105, -2147483648, %r254, %p61;
	setp.eq.s32 	%p62, %r256, 2147483647;
	selp.b32 	%r106, -2147483648, %r256, %p62;
	setp.eq.s32 	%p63, %r258, 2147483647;
	selp.b32 	%r107, -2147483648, %r258, %p63;
	setp.eq.s32 	%p64, %r260, 2147483647;
	selp.b32 	%r108, -2147483648, %r260, %p64;
	setp.eq.s32 	%p65, %r262, 2147483647;
	selp.b32 	%r109, -2147483648, %r262, %p65;
	setp.eq.s32 	%p66, %r264, 2147483647;
	selp.b32 	%r110, -2147483648, %r264, %p66;
	setp.eq.s32 	%p67, %r266, 2147483647;
	selp.b32 	%r111, -2147483648, %r266, %p67;
	setp.eq.s32 	%p68, %r268, 2147483647;
	selp.b32 	%r112, -2147483648, %r268, %p68;
	setp.eq.s32 	%p69, %r270, 2147483647;
	selp.b32 	%r113, -2147483648, %r270, %p69;
	setp.eq.s32 	%p70, %r272, 2147483647;
	selp.b32 	%r114, -2147483648, %r272, %p70;
	setp.eq.s32 	%p71, %r274, 2147483647;
	selp.b32 	%r115, -2147483648, %r274, %p71;
	setp.eq.s32 	%p72, %r276, 2147483647;
	selp.b32 	%r116, -2147483648, %r276, %p72;
	setp.eq.s32 	%p73, %r278, 2147483647;
	selp.b32 	%r117, -2147483648, %r278, %p73;
	setp.eq.s32 	%p74, %r280, 2147483647;
	selp.b32 	%r118, -2147483648, %r280, %p74;
	mov.b32 	%r508, 0;
	mov.u32 	%r509, %r174;
$L__BB4_68:
	sub.s32 	%r281, %r175, %r509;
	shl.b32 	%r282, %r508, 10;
	mov.u32 	%r283, _ZZN3cub18CUB_300001_SM_10006detail10radix_sort30DeviceRadixSortHistogramKernelINS1_5radix10policy_hubIfNS0_8NullTypeEyE10Policy1000ELNS0_9SortOrderE0EfyNS1_21identity_decomposer_tEEEvPT2_PKT1_SB_iiT3_E12temp_storage;
	add.s32 	%r284, %r283, %r282;
	min.s32 	%r285, %r281, 8;
	mov.b32 	%r286, -1;
	shl.b32 	%r287, %r286, %r285;
	not.b32 	%r288, %r287;
	shr.u32 	%r289, %r103, %r509;
	and.b32  	%r290, %r289, %r288;
	shl.b32 	%r291, %r290, 2;
	add.s32 	%r292, %r284, %r291;
	atom.shared.add.u32 	%r293, [%r292], 1;
	shr.u32 	%r294, %r104, %r509;
	and.b32  	%r295, %r294, %r288;
	shl.b32 	%r296, %r295, 2;
	add.s32 	%r297, %r284, %r296;
	atom.shared.add.u32 	%r298, [%r297], 1;
	shr.u32 	%r299, %r105, %r509;
	and.b32  	%r300, %r299, %r288;
	shl.b32 	%r301, %r300, 2;
	add.s32 	%r302, %r284, %r301;
	atom.shared.add.u32 	%r303, [%r302], 1;
	shr.u32 	%r304, %r106, %r509;
	and.b32  	%r305, %r304, %r288;
	shl.b32 	%r306, %r305, 2;
	add.s32 	%r307, %r284, %r306;
	atom.shared.add.u32 	%r308, [%r307], 1;
	shr.u32 	%r309, %r107, %r509;
	and.b32  	%r310, %r309, %r288;
	shl.b32 	%r311, %r310, 2;
	add.s32 	%r312, %r284, %r311;
	atom.shared.add.u32 	%r313, [%r312], 1;
	shr.u32 	%r314, %r108, %r509;
	and.b32  	%r315, %r314, %r288;
	shl.b32 	%r316, %r315, 2;
	add.s32 	%r317, %r284, %r316;
	atom.shared.add.u32 	%r318, [%r317], 1;
	shr.u32 	%r319, %r109, %r509;
	and.b32  	%r320, %r319, %r288;
	shl.b32 	%r321, %r320, 2;
	add.s32 	%r322, %r284, %r321;
	atom.shared.add.u32 	%r323, [%r322], 1;
	shr.u32 	%r324, %r110, %r509;
	and.b32  	%r325, %r324, %r288;
	shl.b32 	%r326, %r325, 2;
	add.s32 	%r327, %r284, %r326;
	atom.shared.add.u32 	%r328, [%r327], 1;
	shr.u32 	%r329, %r111, %r509;
	and.b32  	%r330, %r329, %r288;
	shl.b32 	%r331, %r330, 2;
	add.s32 	%r332, %r284, %r331;
	atom.shared.add.u32 	%r333, [%r332], 1;
	shr.u32 	%r334, %r112, %r509;
	and.b32  	%r335, %r334, %r288;
	shl.b32 	%r336, %r335, 2;
	add.s32 	%r337, %r284, %r336;
	atom.shared.add.u32 	%r338, [%r337], 1;
	shr.u32 	%r339, %r113, %r509;
	and.b32  	%r340, %r339, %r288;
	shl.b32 	%r341, %r340, 2;
	add.s32 	%r342, %r284, %r341;
	atom.shared.add.u32 	%r343, [%r342], 1;
	shr.u32 	%r344, %r114, %r509;
	and.b32  	%r345, %r344, %r288;
	shl.b32 	%r346, %r345, 2;
	add.s32 	%r347, %r284, %r346;
	atom.shared.add.u32 	%r348, [%r347], 1;
	shr.u32 	%r349, %r115, %r509;
	and.b32  	%r350, %r349, %r288;
	shl.b32 	%r351, %r350, 2;
	add.s32 	%r352, %r284, %r351;
	atom.shared.add.u32 	%r353, [%r352], 1;
	shr.u32 	%r354, %r116, %r509;
	and.b32  	%r355, %r354, %r288;
	shl.b32 	%r356, %r355, 2;
	add.s32 	%r357, %r284, %r356;
	atom.shared.add.u32 	%r358, [%r357], 1;
	shr.u32 	%r359, %r117, %r509;
	and.b32  	%r360, %r359, %r288;
	shl.b32 	%r361, %r360, 2;
	add.s32 	%r362, %r284, %r361;
	atom.shared.add.u32 	%r363, [%r362], 1;
	shr.u32 	%r364, %r118, %r509;
	and.b32  	%r365, %r364, %r288;
	shl.b32 	%r366, %r365, 2;
	add.s32 	%r367, %r284, %r366;
	atom.shared.add.u32 	%r368, [%r367], 1;
	add.s32 	%r509, %r509, 8;
	add.s32 	%r508, %r508, 1;
	setp.lt.s32 	%p75, %r509, %r175;
	@%p75 bra 	$L__BB4_68;
$L__BB4_69:
	add.s64 	%rd136, %rd136, %rd4;
	setp.lt.u64 	%p76, %rd136, %rd9;
	@%p76 bra 	$L__BB4_32;
$L__BB4_70:
	bar.sync 	0;
	@%p1 bra 	$L__BB4_152;
	setp.lt.u32 	%p77, %r1, 7;
	mov.b32 	%r512, 0;
	@%p77 bra 	$L__BB4_90;
	mov.b32 	%r510, 0;
$L__BB4_73:
	.pragma "nounroll";
	shl.b32 	%r371, %r510, 10;
	add.s32 	%r124, %r6, %r371;
	ld.shared.u32 	%r125, [%r124];
	setp.eq.s32 	%p78, %r125, 0;
	@%p78 bra 	$L__BB4_75;
	cvt.u32.u64 	%r372, %rd5;
	shl.b32 	%r373, %r510, 8;
	add.s32 	%r374, %r373, %r372;
	mul.wide.u32 	%rd30, %r374, 8;
	add.s64 	%rd31, %rd2, %rd30;
	cvt.u64.u32 	%rd32, %r125;
	atom.global.add.u64 	%rd33, [%rd31], %rd32;
$L__BB4_75:
	ld.shared.u32 	%r126, [%r124+1024];
	setp.eq.s32 	%p79, %r126, 0;
	@%p79 bra 	$L__BB4_77;
	cvt.u32.u64 	%r375, %rd5;
	shl.b32 	%r376, %r510, 8;
	add.s32 	%r377, %r376, %r375;
	add.s32 	%r378, %r377, 256;
	mul.wide.u32 	%rd34, %r378, 8;
	add.s64 	%rd35, %rd2, %rd34;
	cvt.u64.u32 	%rd36, %r126;
	atom.global.add.u64 	%rd37, [%rd35], %rd36;
$L__BB4_77:
	ld.shared.u32 	%r127, [%r124+2048];
	setp.eq.s32 	%p80, %r127, 0;
	@%p80 bra 	$L__BB4_79;
	cvt.u32.u64 	%r379, %rd5;
	shl.b32 	%r380, %r510, 8;
	add.s32 	%r381, %r380, %r379;
	add.s32 	%r382, %r381, 512;
	mul.wide.u32 	%rd38, %r382, 8;
	add.s64 	%rd39, %rd2, %rd38;
	cvt.u64.u32 	%rd40, %r127;
	atom.global.add.u64 	%rd41, [%rd39], %rd40;
$L__BB4_79:
	ld.shared.u32 	%r128, [%r124+3072];
	setp.eq.s32 	%p81, %r128, 0;
	@%p81 bra 	$L__BB4_81;
	cvt.u32.u64 	%r383, %rd5;
	shl.b32 	%r384, %r510, 8;
	add.s32 	%r385, %r384, %r383;
	add.s32 	%r386, %r385, 768;
	mul.wide.u32 	%rd42, %r386, 8;
	add.s64 	%rd43, %rd2, %rd42;
	cvt.u64.u32 	%rd44, %r128;
	atom.global.add.u64 	%rd45, [%rd43], %rd44;
$L__BB4_81:
	ld.shared.u32 	%r129, [%r124+4096];
	setp.eq.s32 	%p82, %r129, 0;
	@%p82 bra 	$L__BB4_83;
	cvt.u32.u64 	%r387, %rd5;
	shl.b32 	%r388, %r510, 8;
	add.s32 	%r389, %r388, %r387;
	add.s32 	%r390, %r389, 1024;
	mul.wide.u32 	%rd46, %r390, 8;
	add.s64 	%rd47, %rd2, %rd46;
	cvt.u64.u32 	%rd48, %r129;
	atom.global.add.u64 	%rd49, [%rd47], %rd48;
$L__BB4_83:
	ld.shared.u32 	%r130, [%r124+5120];
	setp.eq.s32 	%p83, %r130, 0;
	@%p83 bra 	$L__BB4_85;
	cvt.u32.u64 	%r391, %rd5;
	shl.b32 	%r392, %r510, 8;
	add.s32 	%r393, %r392, %r391;
	add.s32 	%r394, %r393, 1280;
	mul.wide.u32 	%rd50, %r394, 8;
	add.s64 	%rd51, %rd2, %rd50;
	cvt.u64.u32 	%rd52, %r130;
	atom.global.add.u64 	%rd53, [%rd51], %rd52;
$L__BB4_85:
	ld.shared.u32 	%r131, [%r124+6144];
	setp.eq.s32 	%p84, %r131, 0;
	@%p84 bra 	$L__BB4_87;
	cvt.u32.u64 	%r395, %rd5;
	shl.b32 	%r396, %r510, 8;
	add.s32 	%r397, %r396, %r395;
	add.s32 	%r398, %r397, 1536;
	mul.wide.u32 	%rd54, %r398, 8;
	add.s64 	%rd55, %rd2, %rd54;
	cvt.u64.u32 	%rd56, %r131;
	atom.global.add.u64 	%rd57, [%rd55], %rd56;
$L__BB4_87:
	ld.shared.u32 	%r132, [%r124+7168];
	setp.eq.s32 	%p85, %r132, 0;
	@%p85 bra 	$L__BB4_89;
	cvt.u32.u64 	%r399, %rd5;
	shl.b32 	%r400, %r510, 8;
	add.s32 	%r401, %r400, %r399;
	add.s32 	%r402, %r401, 1792;
	mul.wide.u32 	%rd58, %r402, 8;
	add.s64 	%rd59, %rd2, %rd58;
	cvt.u64.u32 	%rd60, %r132;
	atom.global.add.u64 	%rd61, [%rd59], %rd60;
$L__BB4_89:
	add.s32 	%r510, %r510, 8;
	setp.ne.s32 	%p86, %r510, %r16;
	mov.u32 	%r512, %r16;
	@%p86 bra 	$L__BB4_73;
$L__BB4_90:
	add.s32 	%r135, %r5, -1;
	setp.eq.s32 	%p87, %r3, 0;
	@%p87 bra 	$L__BB4_111;
	setp.lt.u32 	%p88, %r4, 3;
	@%p88 bra 	$L__BB4_101;
	shl.b32 	%r403, %r512, 10;
	add.s32 	%r136, %r6, %r403;
	ld.shared.u32 	%r137, [%r136];
	setp.eq.s32 	%p89, %r137, 0;
	@%p89 bra 	$L__BB4_94;
	cvt.u32.u64 	%r404, %rd5;
	shl.b32 	%r405, %r512, 8;
	add.s32 	%r406, %r405, %r404;
	mul.wide.u32 	%rd62, %r406, 8;
	add.s64 	%rd63, %rd2, %rd62;
	cvt.u64.u32 	%rd64, %r137;
	atom.global.add.u64 	%rd65, [%rd63], %rd64;
$L__BB4_94:
	ld.shared.u32 	%r138, [%r136+1024];
	setp.eq.s32 	%p90, %r138, 0;
	@%p90 bra 	$L__BB4_96;
	cvt.u32.u64 	%r407, %rd5;
	shl.b32 	%r408, %r512, 8;
	add.s32 	%r409, %r408, %r407;
	add.s32 	%r410, %r409, 256;
	mul.wide.u32 	%rd66, %r410, 8;
	add.s64 	%rd67, %rd2, %rd66;
	cvt.u64.u32 	%rd68, %r138;
	atom.global.add.u64 	%rd69, [%rd67], %rd68;
$L__BB4_96:
	ld.shared.u32 	%r139, [%r136+2048];
	setp.eq.s32 	%p91, %r139, 0;
	@%p91 bra 	$L__BB4_98;
	cvt.u32.u64 	%r411, %rd5;
	shl.b32 	%r412, %r512, 8;
	add.s32 	%r413, %r412, %r411;
	add.s32 	%r414, %r413, 512;
	mul.wide.u32 	%rd70, %r414, 8;
	add.s64 	%rd71, %rd2, %rd70;
	cvt.u64.u32 	%rd72, %r139;
	atom.global.add.u64 	%rd73, [%rd71], %rd72;
$L__BB4_98:
	ld.shared.u32 	%r140, [%r136+3072];
	setp.eq.s32 	%p92, %r140, 0;
	@%p92 bra 	$L__BB4_100;
	cvt.u32.u64 	%r415, %rd5;
	shl.b32 	%r416, %r512, 8;
	add.s32 	%r417, %r416, %r415;
	add.s32 	%r418, %r417, 768;
	mul.wide.u32 	%rd74, %r418, 8;
	add.s64 	%rd75, %rd2, %rd74;
	cvt.u64.u32 	%rd76, %r140;
	atom.global.add.u64 	%rd77, [%rd75], %rd76;
$L__BB4_100:
	add.s32 	%r512, %r512, 4;
$L__BB4_101:
	setp.eq.s32 	%p93, %r5, 0;
	@%p93 bra 	$L__BB4_111;
	setp.eq.s32 	%p94, %r135, 0;
	@%p94 bra 	$L__BB4_108;
	shl.b32 	%r419, %r512, 10;
	add.s32 	%r143, %r6, %r419;
	ld.shared.u32 	%r144, [%r143];
	setp.eq.s32 	%p95, %r144, 0;
	@%p95 bra 	$L__BB4_105;
	cvt.u32.u64 	%r420, %rd5;
	shl.b32 	%r421, %r512, 8;
	add.s32 	%r422, %r421, %r420;
	mul.wide.u32 	%rd78, %r422, 8;
	add.s64 	%rd79, %rd2, %rd78;
	cvt.u64.u32 	%rd80, %r144;
	atom.global.add.u64 	%rd81, [%rd79], %rd80;
$L__BB4_105:
	ld.shared.u32 	%r145, [%r143+1024];
	setp.eq.s32 	%p96, %r145, 0;
	@%p96 bra 	$L__BB4_107;
	cvt.u32.u64 	%r423, %rd5;
	shl.b32 	%r424, %r512, 8;
	add.s32 	%r425, %r424, %r423;
	add.s32 	%r426, %r425, 256;
	mul.wide.u32 	%rd82, %r426, 8;
	add.s64 	%rd83, %rd2, %rd82;
	cvt.u64.u32 	%rd84, %r145;
	atom.global.add.u64 	%rd85, [%rd83], %rd84;
$L__BB4_107:
	add.s32 	%r512, %r512, 2;
$L__BB4_108:
	setp.eq.s32 	%p97, %r17, 0;
	@%p97 bra 	$L__BB4_111;
	shl.b32 	%r427, %r512, 10;
	add.s32 	%r428, %r6, %r427;
	ld.shared.u32 	%r148, [%r428];
	setp.eq.s32 	%p98, %r148, 0;
	@%p98 bra 	$L__BB4_111;
	cvt.u32.u64 	%r429, %rd5;
	shl.b32 	%r430, %r512, 8;
	add.s32 	%r431, %r430, %r429;
	mul.wide.u32 	%rd86, %r431, 8;
	add.s64 	%rd87, %rd2, %rd86;
	cvt.u64.u32 	%rd88, %r148;
	atom.global.add.u64 	%rd89, [%rd87], %rd88;
$L__BB4_111:
	cvt.u32.u64 	%r432, %rd5;
	setp.gt.u32 	%p99, %r432, 127;
	@%p99 bra 	$L__BB4_152;
	setp.lt.u32 	%p100, %r1, 7;
	mov.b32 	%r516, 0;
	@%p100 bra 	$L__BB4_131;
	mov.b32 	%r514, 0;
$L__BB4_114:
	.pragma "nounroll";
	shl.b32 	%r436, %r514, 10;
	add.s32 	%r150, %r6, %r436;
	ld.shared.u32 	%r151, [%r150+512];
	setp.eq.s32 	%p101, %r151, 0;
	shl.b32 	%r437, %r514, 8;
	add.s32 	%r438, %r437, %r432;
	mul.wide.u32 	%rd90, %r438, 8;
	add.s64 	%rd15, %rd2, %rd90;
	@%p101 bra 	$L__BB4_116;
	cvt.u64.u32 	%rd91, %r151;
	atom.global.add.u64 	%rd92, [%rd15+1024], %rd91;
$L__BB4_116:
	ld.shared.u32 	%r152, [%r150+1536];
	setp.eq.s32 	%p102, %r152, 0;
	@%p102 bra 	$L__BB4_118;
	cvt.u64.u32 	%rd93, %r152;
	atom.global.add.u64 	%rd94, [%rd15+3072], %rd93;
$L__BB4_118:
	ld.shared.u32 	%r153, [%r150+2560];
	setp.eq.s32 	%p103, %r153, 0;
	@%p103 bra 	$L__BB4_120;
	cvt.u64.u32 	%rd95, %r153;
	atom.global.add.u64 	%rd96, [%rd15+5120], %rd95;
$L__BB4_120:
	ld.shared.u32 	%r154, [%r150+3584];
	setp.eq.s32 	%p104, %r154, 0;
	@%p104 bra 	$L__BB4_122;
	cvt.u64.u32 	%rd97, %r154;
	atom.global.add.u64 	%rd98, [%rd15+7168], %rd97;
$L__BB4_122:
	ld.shared.u32 	%r155, [%r150+4608];
	setp.eq.s32 	%p105, %r155, 0;
	@%p105 bra 	$L__BB4_124;
	cvt.u64.u32 	%rd99, %r155;
	atom.global.add.u64 	%rd100, [%rd15+9216], %rd99;
$L__BB4_124:
	ld.shared.u32 	%r156, [%r150+5632];
	setp.eq.s32 	%p106, %r156, 0;
	@%p106 bra 	$L__BB4_126;
	cvt.u64.u32 	%rd101, %r156;
	atom.global.add.u64 	%rd102, [%rd15+11264], %rd101;
$L__BB4_126:
	ld.shared.u32 	%r157, [%r150+6656];
	setp.eq.s32 	%p107, %r157, 0;
	@%p107 bra 	$L__BB4_128;
	cvt.u64.u32 	%rd103, %r157;
	atom.global.add.u64 	%rd104, [%rd15+13312], %rd103;
$L__BB4_128:
	ld.shared.u32 	%r158, [%r150+7680];
	setp.eq.s32 	%p108, %r158, 0;
	@%p108 bra 	$L__BB4_130;
	cvt.u64.u32 	%rd105, %r158;
	atom.global.add.u64 	%rd106, [%rd15+15360], %rd105;
$L__BB4_130:
	add.s32 	%r514, %r514, 8;
	setp.ne.s32 	%p109, %r514, %r16;
	mov.u32 	%r516, %r16;
	@%p109 bra 	$L__BB4_114;
$L__BB4_131:
	setp.eq.s32 	%p110, %r3, 0;
	@%p110 bra 	$L__BB4_152;
	setp.lt.u32 	%p111, %r4, 3;
	@%p111 bra 	$L__BB4_142;
	shl.b32 	%r439, %r516, 10;
	add.s32 	%r161, %r6, %r439;
	ld.shared.u32 	%r162, [%r161+512];
	setp.eq.s32 	%p112, %r162, 0;
	@%p112 bra 	$L__BB4_135;
	shl.b32 	%r441, %r516, 8;
	add.s32 	%r442, %r441, %r432;
	mul.wide.u32 	%rd107, %r442, 8;
	add.s64 	%rd108, %rd2, %rd107;
	cvt.u64.u32 	%rd109, %r162;
	atom.global.add.u64 	%rd110, [%rd108+1024], %rd109;
$L__BB4_135:
	ld.shared.u32 	%r163, [%r161+1536];
	setp.eq.s32 	%p113, %r163, 0;
	@%p113 bra 	$L__BB4_137;
	shl.b32 	%r444, %r516, 8;
	add.s32 	%r445, %r444, %r432;
	add.s32 	%r446, %r445, 256;
	mul.wide.u32 	%rd111, %r446, 8;
	add.s64 	%rd112, %rd2, %rd111;
	cvt.u64.u32 	%rd113, %r163;
	atom.global.add.u64 	%rd114, [%rd112+1024], %rd113;
$L__BB4_137:
	ld.shared.u32 	%r164, [%r161+2560];
	setp.eq.s32 	%p114, %r164, 0;
	@%p114 bra 	$L__BB4_139;
	shl.b32 	%r448, %r516, 8;
	add.s32 	%r449, %r448, %r432;
	add.s32 	%r450, %r449, 512;
	mul.wide.u32 	%rd115, %r450, 8;
	add.s64 	%rd116, %rd2, %rd115;
	cvt.u64.u32 	%rd117, %r164;
	atom.global.add.u64 	%rd118, [%rd116+1024], %rd117;
$L__BB4_139:
	ld.shared.u32 	%r165, [%r161+3584];
	setp.eq.s32 	%p115, %r165, 0;
	@%p115 bra 	$L__BB4_141;
	shl.b32 	%r452, %r516, 8;
	add.s32 	%r453, %r452, %r432;
	add.s32 	%r454, %r453, 768;
	mul.wide.u32 	%rd119, %r454, 8;
	add.s64 	%rd120, %rd2, %rd119;
	cvt.u64.u32 	%rd121, %r165;
	atom.global.add.u64 	%rd122, [%rd120+1024], %rd121;
$L__BB4_141:
	add.s32 	%r516, %r516, 4;
$L__BB4_142:
	setp.eq.s32 	%p116, %r5, 0;
	@%p116 bra 	$L__BB4_152;
	setp.eq.s32 	%p117, %r135, 0;
	@%p117 bra 	$L__BB4_149;
	shl.b32 	%r455, %r516, 10;
	add.s32 	%r168, %r6, %r455;
	ld.shared.u32 	%r169, [%r168+512];
	setp.eq.s32 	%p118, %r169, 0;
	@%p118 bra 	$L__BB4_146;
	shl.b32 	%r457, %r516, 8;
	add.s32 	%r458, %r457, %r432;
	mul.wide.u32 	%rd123, %r458, 8;
	add.s64 	%rd124, %rd2, %rd123;
	cvt.u64.u32 	%rd125, %r169;
	atom.global.add.u64 	%rd126, [%rd124+1024], %rd125;
$L__BB4_146:
	ld.shared.u32 	%r170, [%r168+1536];
	setp.eq.s32 	%p119, %r170, 0;
	@%p119 bra 	$L__BB4_148;
	shl.b32 	%r460, %r516, 8;
	add.s32 	%r461, %r460, %r432;
	add.s32 	%r462, %r461, 256;
	mul.wide.u32 	%rd127, %r462, 8;
	add.s64 	%rd128, %rd2, %rd127;
	cvt.u64.u32 	%rd129, %r170;
	atom.global.add.u64 	%rd130, [%rd128+1024], %rd129;
$L__BB4_148:
	add.s32 	%r516, %r516, 2;
$L__BB4_149:
	setp.eq.s32 	%p120, %r17, 0;
	@%p120 bra 	$L__BB4_152;
	shl.b32 	%r463, %r516, 10;
	add.s32 	%r464, %r6, %r463;
	ld.shared.u32 	%r173, [%r464+512];
	setp.eq.s32 	%p121, %r173, 0;
	@%p121 bra 	$L__BB4_152;
	shl.b32 	%r466, %r516, 8;
	add.s32 	%r467, %r466, %r432;
	mul.wide.u32 	%rd131, %r467, 8;
	add.s64 	%rd132, %rd2, %rd131;
	cvt.u64.u32 	%rd133, %r173;
	atom.global.add.u64 	%rd134, [%rd132+1024], %rd133;
$L__BB4_152:
	bar.sync 	0;
	add.s64 	%rd135, %rd135, 1;
	setp.ne.s64 	%p122, %rd135, %rd6;
	@%p122 bra 	$L__BB4_2;
$L__BB4_153:
	ret;

}
	// .globl	_ZN3cub18CUB_300001_SM_10006detail10radix_sort33DeviceRadixSortExclusiveSumKernelINS1_5radix10policy_hubIfNS0_8NullTypeEyE10Policy1000EyEEvPT0_
.visible .entry _ZN3cub18CUB_300001_SM_10006detail10radix_sort33DeviceRadixSortExclusiveSumKernelINS1_5radix10policy_hubIfNS0_8NullTypeEyE10Policy1000EyEEvPT0_(
	.param .u64 .ptr .align 1 _ZN3cub18CUB_300001_SM_10006detail10radix_sort33DeviceRadixSortExclusiveSumKernelINS1_5radix10policy_hubIfNS0_8NullTypeEyE10Policy1000EyEEvPT0__param_0
)
{
	.reg .pred 	%p<4>;
	.reg .b32 	%r<28>;
	.reg .b64 	%rd<54>;
	// demoted variable
	.shared .align 16 .b8 _ZZN3cub18CUB_300001_SM_10006detail10radix_sort33DeviceRadixSortExclusiveSumKernelINS1_5radix10policy_hubIfNS0_8NullTypeEyE10Policy1000EyEEvPT0_E12temp_storage[2336];
	ld.param.u64 	%rd5, [_ZN3cub18CUB_300001_SM_10006detail10radix_sort33DeviceRadixSortExclusiveSumKernelINS1_5radix10policy_hubIfNS0_8NullTypeEyE10Policy1000EyEEvPT0__param_0];
	cvta.to.global.u64 	%rd6, %rd5;
	mov.u32 	%r3, %ctaid.x;
	shl.b32 	%r4, %r3, 8;
	mov.u32 	%r1, %tid.x;
	setp.gt.u32 	%p1, %r1, 255;
	add.s32 	%r5, %r4, %r1;
	mul.wide.s32 	%rd7, %r5, 8;
	add.s64 	%rd1, %rd6, %rd7;
	@%p1 bra 	$L__BB5_2;
	ld.global.u64 	%rd53, [%rd1];
$L__BB5_2:
	shr.u32 	%r6, %r1, 3;
	add.s32 	%r7, %r6, %r1;
	shl.b32 	%r8, %r7, 3;
	mov.u32 	%r9, _ZZN3cub18CUB_300001_SM_10006detail10radix_sort33DeviceRadixSortExclusiveSumKernelINS1_5radix10policy_hubIfNS0_8NullTypeEyE10Policy1000EyEEvPT0_E12temp_storage;
	add.s32 	%r10, %r9, %r8;
	add.s32 	%r2, %r10, 16;
	st.shared.u64 	[%r10+16], %rd53;
	bar.sync 	0;
	setp.gt.u32 	%p2, %r1, 31;
	@%p2 bra 	$L__BB5_4;
	mad.lo.s32 	%r27, %r1, 72, %r9;
	ld.shared.u64 	%rd23, [%r27+16];
	ld.shared.u64 	%rd24, [%r27+24];
	ld.shared.u64 	%rd25, [%r27+32];
	ld.shared.u64 	%rd26, [%r27+40];
	ld.shared.u64 	%rd27, [%r27+48];
	ld.shared.u64 	%rd28, [%r27+56];
	ld.shared.u64 	%rd29, [%r27+64];
	ld.shared.u64 	%rd30, [%r27+72];
	add.s64 	%rd31, %rd24, %rd23;
	add.s64 	%rd32, %rd31, %rd25;
	add.s64 	%rd33, %rd32, %rd26;
	add.s64 	%rd34, %rd33, %rd27;
	add.s64 	%rd35, %rd34, %rd28;
	add.s64 	%rd36, %rd35, %rd29;
	add.s64 	%rd10, %rd36, %rd30;
	mov.b32 	%r11, 1;
	mov.b32 	%r24, 0;
	mov.b32 	%r25, -1;
	// begin inline asm
	{  .reg .u64 r0;  .reg .u32 lo;  .reg .u32 hi;  .reg .pred p;  mov.b64 {lo, hi}, %rd10;  shfl.sync.up.b32 lo|p, lo, %r11, %r24, %r25;  shfl.sync.up.b32 hi|p, hi, %r11, %r24, %r25;  mov.b64 r0, {lo, hi};  @p add.u64 r0, r0, %rd10;  mov.u64 %rd8, r0;}
	// end inline asm
	mov.b32 	%r14, 2;
	// begin inline asm
	{  .reg .u64 r0;  .reg .u32 lo;  .reg .u32 hi;  .reg .pred p;  mov.b64 {lo, hi}, %rd8;  shfl.sync.up.b32 lo|p, lo, %r14, %r24, %r25;  shfl.sync.up.b32 hi|p, hi, %r14, %r24, %r25;  mov.b64 r0, {lo, hi};  @p add.u64 r0, r0, %rd8;  mov.u64 %rd11, r0;}
	// end inline asm
	mov.b32 	%r17, 4;
	// begin inline asm
	{  .reg .u64 r0;  .reg .u32 lo;  .reg .u32 hi;  .reg .pred p;  mov.b64 {lo, hi}, %rd11;  shfl.sync.up.b32 lo|p, lo, %r17, %r24, %r25;  shfl.sync.up.b32 hi|p, hi, %r17, %r24, %r25;  mov.b64 r0, {lo, hi};  @p add.u64 r0, r0, %rd11;  mov.u64 %rd14, r0;}
	// end inline asm
	mov.b32 	%r20, 8;
	// begin inline asm
	{  .reg .u64 r0;  .reg .u32 lo;  .reg .u32 hi;  .reg .pred p;  mov.b64 {lo, hi}, %rd14;  shfl.sync.up.b32 lo|p, lo, %r20, %r24, %r25;  shfl.sync.up.b32 hi|p, hi, %r20, %r24, %r25;  mov.b64 r0, {lo, hi};  @p add.u64 r0, r0, %rd14;  mov.u64 %rd17, r0;}
	// end inline asm
	mov.b32 	%r23, 16;
	// begin inline asm
	{  .reg .u64 r0;  .reg .u32 lo;  .reg .u32 hi;  .reg .pred p;  mov.b64 {lo, hi}, %rd17;  shfl.sync.up.b32 lo|p, lo, %r23, %r24, %r25;  shfl.sync.up.b32 hi|p, hi, %r23, %r24, %r25;  mov.b64 r0, {lo, hi};  @p add.u64 r0, r0, %rd17;  mov.u64 %rd20, r0;}
	// end inline asm
	sub.s64 	%rd37, %rd20, %rd10;
	ld.shared.u64 	%rd38, [%r27+16];
	ld.shared.u64 	%rd39, [%r27+24];
	ld.shared.u64 	%rd40, [%r27+32];
	ld.shared.u64 	%rd41, [%r27+40];
	ld.shared.u64 	%rd42, [%r27+48];
	ld.shared.u64 	%rd43, [%r27+56];
	ld.shared.u64 	%rd44, [%r27+64];
	add.s64 	%rd45, %rd38, %rd37;
	add.s64 	%rd46, %rd39, %rd45;
	add.s64 	%rd47, %rd40, %rd46;
	add.s64 	%rd48, %rd41, %rd47;
	add.s64 	%rd49, %rd42, %rd48;
	add.s64 	%rd50, %rd43, %rd49;
	add.s64 	%rd51, %rd44, %rd50;
	st.shared.u64 	[%r27+16], %rd37;
	st.shared.u64 	[%r27+24], %rd45;
	st.shared.u64 	[%r27+32], %rd46;
	st.shared.u64 	[%r27+40], %rd47;
	st.shared.u64 	[%r27+48], %rd48;
	st.shared.u64 	[%r27+56], %rd49;
	st.shared.u64 	[%r27+64], %rd50;
	st.shared.u64 	[%r27+72], %rd51;
$L__BB5_4:
	setp.gt.u32 	%p3, %r1, 255;
	bar.sync 	0;
	@%p3 bra 	$L__BB5_6;
	ld.shared.u64 	%rd52, [%r2];
	st.global.u64 	[%rd1], %rd52;
$L__BB5_6:
	ret;

}
	// .globl	_ZN3cub18CUB_300001_SM_10006detail10radix_sort29DeviceRadixSortOnesweepKernelINS1_5radix10policy_hubIfNS0_8NullTypeEyE10Policy1000ELNS0_9SortOrderE0EfS6_yiiNS1_21identity_decomposer_tEEEvPT5_SC_PT3_PKSD_PT1_PKSH_PT2_PKSL_T4_iiT6_
.visible .entry _ZN3cub18CUB_300001_SM_10006detail10radix_sort29DeviceRadixSortOnesweepKernelINS1_5radix10policy_hubIfNS0_8NullTypeEyE10Policy1000ELNS0_9SortOrderE0EfS6_yiiNS1_21identity_decomposer_tEEEvPT5_SC_PT3_PKSD_PT1_PKSH_PT2_PKSL_T4_iiT6_(
	.param .u64 .ptr .align 1 _ZN3cub18CUB_300001_SM_10006detail10radix_sort29DeviceRadixSortOnesweepKernelINS1_5radix10policy_hubIfNS0_8NullTypeEyE10Policy1000ELNS0_9SortOrderE0EfS6_yiiNS1_21identity_decomposer_tEEEvPT5_SC_PT3_PKSD_PT1_PKSH_PT2_PKSL_T4_iiT6__param_0,
	.param .u64 .ptr .align 1 _ZN3cub18CUB_300001_SM_10006detail10radix_sort29DeviceRadixSortOnesweepKernelINS1_5radix10policy_hubIfNS0_8NullTypeEyE10Policy1000ELNS0_9SortOrderE0EfS6_yiiNS1_21identity_decomposer_tEEEvPT5_SC_PT3_PKSD_PT1_PKSH_PT2_PKSL_T4_iiT6__param_1,
	.param .u64 .ptr .align 1 _ZN3cub18CUB_300001_SM_10006detail10radix_sort29DeviceRadixSortOnesweepKernelINS1_5radix10policy_hubIfNS0_8NullTypeEyE10Policy1000ELNS0_9SortOrderE0EfS6_yiiNS1_21identity_decomposer_tEEEvPT5_SC_PT3_PKSD_PT1_PKSH_PT2_PKSL_T4_iiT6__param_2,
	.param .u64 .ptr .align 1 _ZN3cub18CUB_300001_SM_10006detail10radix_sort29DeviceRadixSortOnesweepKernelINS1_5radix10policy_hubIfNS0_8NullTypeEyE10Policy1000ELNS0_9SortOrderE0EfS6_yiiNS1_21identity_decomposer_tEEEvPT5_SC_PT3_PKSD_PT1_PKSH_PT2_PKSL_T4_iiT6__param_3,
	.param .u64 .ptr .align 1 _ZN3cub18CUB_300001_SM_10006detail10radix_sort29DeviceRadixSortOnesweepKernelINS1_5radix10policy_hubIfNS0_8NullTypeEyE10Policy1000ELNS0_9SortOrderE0EfS6_yiiNS1_21identity_decomposer_tEEEvPT5_SC_PT3_PKSD_PT1_PKSH_PT2_PKSL_T4_iiT6__param_4,
	.param .u64 .ptr .align 1 _ZN3cub18CUB_300001_SM_10006detail10radix_sort29DeviceRadixSortOnesweepKernelINS1_5radix10policy_hubIfNS0_8NullTypeEyE10Policy1000ELNS0_9SortOrderE0EfS6_yiiNS1_21identity_decomposer_tEEEvPT5_SC_PT3_PKSD_PT1_PKSH_PT2_PKSL_T4_iiT6__param_5,
	.param .u64 .ptr .align 1 _ZN3cub18CUB_300001_SM_10006detail10radix_sort29DeviceRadixSortOnesweepKernelINS1_5radix10policy_hubIfNS0_8NullTypeEyE10Policy1000ELNS0_9SortOrderE0EfS6_yiiNS1_21identity_decomposer_tEEEvPT5_SC_PT3_PKSD_PT1_PKSH_PT2_PKSL_T4_iiT6__param_6,
	.param .u64 .ptr .align 1 _ZN3cub18CUB_300001_SM_10006detail10radix_sort29DeviceRadixSortOnesweepKernelINS1_5radix10policy_hubIfNS0_8NullTypeEyE10Policy1000ELNS0_9SortOrderE0EfS6_yiiNS1_21identity_decomposer_tEEEvPT5_SC_PT3_PKSD_PT1_PKSH_PT2_PKSL_T4_iiT6__param_7,
	.param .u32 _ZN3cub18CUB_300001_SM_10006detail10radix_sort29DeviceRadixSortOnesweepKernelINS1_5radix10policy_hubIfNS0_8NullTypeEyE10Policy1000ELNS0_9SortOrderE0EfS6_yiiNS1_21identity_decomposer_tEEEvPT5_SC_PT3_PKSD_PT1_PKSH_PT2_PKSL_T4_iiT6__param_8,
	.param .u32 _ZN3cub18CUB_300001_SM_10006detail10radix_sort29DeviceRadixSortOnesweepKernelINS1_5radix10policy_hubIfNS0_8NullTypeEyE10Policy1000ELNS0_9SortOrderE0EfS6_yiiNS1_21identity_decomposer_tEEEvPT5_SC_PT3_PKSD_PT1_PKSH_PT2_PKSL_T4_iiT6__param_9,
	.param .u32 _ZN3cub18CUB_300001_SM_10006detail10radix_sort29DeviceRadixSortOnesweepKernelINS1_5radix10policy_hubIfNS0_8NullTypeEyE10Policy1000ELNS0_9SortOrderE0EfS6_yiiNS1_21identity_decomposer_tEEEvPT5_SC_PT3_PKSD_PT1_PKSH_PT2_PKSL_T4_iiT6__param_10,
	.param .align 1 .b8 _ZN3cub18CUB_300001_SM_10006detail10radix_sort29DeviceRadixSortOnesweepKernelINS1_5radix10policy_hubIfNS0_8NullTypeEyE10Policy1000ELNS0_9SortOrderE0EfS6_yiiNS1_21identity_decomposer_tEEEvPT5_SC_PT3_PKSD_PT1_PKSH_PT2_PKSL_T4_iiT6__param_11[1]
)
.maxntid 384
{
	.reg .pred 	%p<281>;
	.reg .b32 	%r<1853>;
	.reg .b64 	%rd<230>;
	// demoted variable
	.shared .align 16 .b8 _ZZN3cub18CUB_300001_SM_10006detail10radix_sort29DeviceRadixSortOnesweepKernelINS1_5radix10policy_hubIfNS0_8NullTypeEyE10Policy1000ELNS0_9SortOrderE0EfS6_yiiNS1_21identity_decomposer_tEEEvPT5_SC_PT3_PKSD_PT1_PKSH_PT2_PKSL_T4_iiT6_E1s[29696];
	ld.param.u64 	%rd20, [_ZN3cub18CUB_300001_SM_10006detail10radix_sort29DeviceRadixSortOnesweepKernelINS1_5radix10policy_hubIfNS0_8NullTypeEyE10Policy1000ELNS0_9SortOrderE0EfS6_yiiNS1_21identity_decomposer_tEEEvPT5_SC_PT3_PKSD_PT1_PKSH_PT2_PKSL_T4_iiT6__param_0];
	ld.param.u64 	%rd21, [_ZN3cub18CUB_300001_SM_10006detail10radix_sort29DeviceRadixSortOnesweepKernelINS1_5radix10policy_hubIfNS0_8NullTypeEyE10Policy1000ELNS0_9SortOrderE0EfS6_yiiNS1_21identity_decomposer_tEEEvPT5_SC_PT3_PKSD_PT1_PKSH_PT2_PKSL_T4_iiT6__param_1];
	ld.param.u64 	%rd24, [_ZN3cub18CUB_300001_SM_10006detail10radix_sort29DeviceRadixSortOnesweepKernelINS1_5radix10policy_hubIfNS0_8NullTypeEyE10Policy1000ELNS0_9SortOrderE0EfS6_yiiNS1_21identity_decomposer_tEEEvPT5_SC_PT3_PKSD_PT1_PKSH_PT2_PKSL_T4_iiT6__param_4];
	ld.param.u64 	%rd25, [_ZN3cub18CUB_300001_SM_10006detail10radix_sort29DeviceRadixSortOnesweepKernelINS1_5radix10policy_hubIfNS0_8NullTypeEyE10Policy1000ELNS0_9SortOrderE0EfS6_yiiNS1_21identity_decomposer_tEEEvPT5_SC_PT3_PKSD_PT1_PKSH_PT2_PKSL_T4_iiT6__param_5];
	ld.param.u32 	%r298, [_ZN3cub18CUB_300001_SM_10006detail10radix_sort29DeviceRadixSortOnesweepKernelINS1_5radix10policy_hubIfNS0_8NullTypeEyE10Policy1000ELNS0_9SortOrderE0EfS6_yiiNS1_21identity_decomposer_tEEEvPT5_SC_PT3_PKSD_PT1_PKSH_PT2_PKSL_T4_iiT6__param_9];
	ld.param.u32 	%r299, [_ZN3cub18CUB_300001_SM_10006detail10radix_sort29DeviceRadixSortOnesweepKernelINS1_5radix10policy_hubIfNS0_8NullTypeEyE10Policy1000ELNS0_9SortOrderE0EfS6_yiiNS1_21identity_decomposer_tEEEvPT5_SC_PT3_PKSD_PT1_PKSH_PT2_PKSL_T4_iiT6__param_10];
	cvta.to.global.u64 	%rd1, %rd24;
	cvta.to.global.u64 	%rd2, %rd20;
	cvta.to.global.u64 	%rd3, %rd25;
	mov.u32 	%r1, %tid.x;
	shr.u32 	%r2, %r1, 5;
	// begin inline asm
	mov.u32 %r300, %laneid;
	// end inline asm
	setp.ne.s32 	%p1, %r1, 0;
	@%p1 bra 	$L__BB6_2;
	cvta.to.global.u64 	%rd26, %rd21;
	atom.global.add.u32 	%r301, [%rd26], 1;
	st.shared.u32 	[_ZZN3cub18CUB_300001_SM_10006detail10radix_sort29DeviceRadixSortOnesweepKernelINS1_5radix10policy_hubIfNS0_8NullTypeEyE10Policy1000ELNS0_9SortOrderE0EfS6_yiiNS1_21identity_decomposer_tEEEvPT5_SC_PT3_PKSD_PT1_PKSH_PT2_PKSL_T4_iiT6_E1s+27648], %r301;
$L__BB6_2:
	ld.param.u32 	%r1757, [_ZN3cub18CUB_300001_SM_10006detail10radix_sort29DeviceRadixSortOnesweepKernelINS1_5radix10policy_hubIfNS0_8NullTypeEyE10Policy1000ELNS0_9SortOrderE0EfS6_yiiNS1_21identity_decomposer_tEEEvPT5_SC_PT3_PKSD_PT1_PKSH_PT2_PKSL_T4_iiT6__param_8];
	bar.sync 	0;
	ld.shared.u32 	%r4, [_ZZN3cub18CUB_300001_SM_10006detail10radix_sort29DeviceRadixSortOnesweepKernelINS1_5radix10policy_hubIfNS0_8NullTypeEyE10Policy1000ELNS0_9SortOrderE0EfS6_yiiNS1_21identity_decomposer_tEEEvPT5_SC_PT3_PKSD_PT1_PKSH_PT2_PKSL_T4_iiT6_E1s+27648];
	mul.lo.s32 	%r302, %r4, 6912;
	add.s32 	%r5, %r302, 6912;
	setp.gt.s32 	%p2, %r5, %r1757;
	cvt.s64.s32 	%rd4, %r302;
	@%p2 bra 	$L__BB6_4;
	and.b32  	%r303, %r1, 31;
	and.b32  	%r304, %r1, 992;
	mul.lo.s32 	%r305, %r304, 18;
	or.b32  	%r306, %r305, %r303;
	cvt.u64.u32 	%rd27, %r306;
	add.s64 	%rd28, %rd27, %rd4;
	shl.b64 	%rd29, %rd28, 2;
	add.s64 	%rd30, %rd3, %rd29;
	ld.global.u32 	%r1782, [%rd30];
	ld.global.u32 	%r1783, [%rd30+128];
	ld.global.u32 	%r1784, [%rd30+256];
	ld.global.u32 	%r1785, [%rd30+384];
	ld.global.u32 	%r1786, [%rd30+512];
	ld.global.u32 	%r1787, [%rd30+640];
	ld.global.u32 	%r1788, [%rd30+768];
	ld.global.u32 	%r1789, [%rd30+896];
	ld.global.u32 	%r1790, [%rd30+1024];
	ld.global.u32 	%r1791, [%rd30+1152];
	ld.global.u32 	%r1792, [%rd30+1280];
	ld.global.u32 	%r1793, [%rd30+1408];
	ld.global.u32 	%r1794, [%rd30+1536];
	ld.global.u32 	%r1795, [%rd30+1664];
	ld.global.u32 	%r1796, [%rd30+1792];
	ld.global.u32 	%r1797, [%rd30+1920];
	ld.global.u32 	%r1798, [%rd30+2048];
	ld.global.u32 	%r1799, [%rd30+2176];
	bra.uni 	$L__BB6_40;
$L__BB6_4:
	ld.param.u32 	%r1758, [_ZN3cub18CUB_300001_SM_10006detail10radix_sort29DeviceRadixSortOnesweepKernelINS1_5radix10policy_hubIfNS0_8NullTypeEyE10Policy1000ELNS0_9SortOrderE0EfS6_yiiNS1_21identity_decomposer_tEEEvPT5_SC_PT3_PKSD_PT1_PKSH_PT2_PKSL_T4_iiT6__param_8];
	cvt.u32.u64 	%r308, %rd4;
	sub.s32 	%r24, %r1758, %r308;
	and.b32  	%r309, %r1, 31;
	and.b32  	%r310, %r1, 992;
	mul.lo.s32 	%r311, %r310, 18;
	or.b32  	%r25, %r311, %r309;
	setp.ge.s32 	%p3, %r25, %r24;
	cvt.u64.u32 	%rd31, %r25;
	add.s64 	%rd32, %rd31, %rd4;
	shl.b64 	%rd33, %rd32, 2;
	add.s64 	%rd5, %rd3, %rd33;
	mov.b32 	%r1782, 2147483647;
	@%p3 bra 	$L__BB6_6;
	ld.global.u32 	%r1782, [%rd5];
$L__BB6_6:
	add.s32 	%r313, %r25, 32;
	setp.ge.s32 	%p4, %r313, %r24;
	mov.b32 	%r1783, 2147483647;
	@%p4 bra 	$L__BB6_8;
	ld.global.u32 	%r1783, [%rd5+128];
$L__BB6_8:
	add.s32 	%r315, %r25, 64;
	setp.ge.s32 	%p5, %r315, %r24;
	mov.b32 	%r1784, 2147483647;
	@%p5 bra 	$L__BB6_10;
	ld.global.u32 	%r1784, [%rd5+256];
$L__BB6_10:
	add.s32 	%r317, %r25, 96;
	setp.ge.s32 	%p6, %r317, %r24;
	mov.b32 	%r1785, 2147483647;
	@%p6 bra 	$L__BB6_12;
	ld.global.u32 	%r1785, [%rd5+384];
$L__BB6_12:
	add.s32 	%r319, %r25, 128;
	setp.ge.s32 	%p7, %r319, %r24;
	mov.b32 	%r1786, 2147483647;
	@%p7 bra 	$L__BB6_14;
	ld.global.u32 	%r1786, [%rd5+512];
$L__BB6_14:
	add.s32 	%r321, %r25, 160;
	setp.ge.s32 	%p8, %r321, %r24;
	mov.b32 	%r1787, 2147483647;
	@%p8 bra 	$L__BB6_16;
	ld.global.u32 	%r1787, [%rd5+640];
$L__BB6_16:
	add.s32 	%r323, %r25, 192;
	setp.ge.s32 	%p9, %r323, %r24;
	mov.b32 	%r1788, 2147483647;
	@%p9 bra 	$L__BB6_18;
	ld.global.u32 	%r1788, [%rd5+768];
$L__BB6_18:
	add.s32 	%r325, %r25, 224;
	setp.ge.s32 	%p10, %r325, %r24;
	mov.b32 	%r1789, 2147483647;
	@%p10 bra 	$L__BB6_20;
	ld.global.u32 	%r1789, [%rd5+896];
$L__BB6_20:
	add.s32 	%r327, %r25, 256;
	setp.ge.s32 	%p11, %r327, %r24;
	mov.b32 	%r1790, 2147483647;
	@%p11 bra 	$L__BB6_22;
	ld.global.u32 	%r1790, [%rd5+1024];
$L__BB6_22:
	add.s32 	%r329, %r25, 288;
	setp.ge.s32 	%p12, %r329, %r24;
	mov.b32 	%r1791, 2147483647;
	@%p12 bra 	$L__BB6_24;
	ld.global.u32 	%r1791, [%rd5+1152];
$L__BB6_24:
	add.s32 	%r331, %r25, 320;
	setp.ge.s32 	%p13, %r331, %r24;
	mov.b32 	%r1792, 2147483647;
	@%p13 bra 	$L__BB6_26;
	ld.global.u32 	%r1792, [%rd5+1280];
$L__BB6_26:
	add.s32 	%r333, %r25, 352;
	setp.ge.s32 	%p14, %r333, %r24;
	mov.b32 	%r1793, 2147483647;
	@%p14 bra 	$L__BB6_28;
	ld.global.u32 	%r1793, [%rd5+1408];
$L__BB6_28:
	add.s32 	%r335, %r25, 384;
	setp.ge.s32 	%p15, %r335, %r24;
	mov.b32 	%r1794, 2147483647;
	@%p15 bra 	$L__BB6_30;
	ld.global.u32 	%r1794, [%rd5+1536];
$L__BB6_30:
	add.s32 	%r337, %r25, 416;
	setp.ge.s32 	%p16, %r337, %r24;
	mov.b32 	%r1795, 2147483647;
	@%p16 bra 	$L__BB6_32;
	ld.global.u32 	%r1795, [%rd5+1664];
$L__BB6_32:
	add.s32 	%r339, %r25, 448;
	setp.ge.s32 	%p17, %r339, %r24;
	mov.b32 	%r1796, 2147483647;
	@%p17 bra 	$L__BB6_34;
	ld.global.u32 	%r1796, [%rd5+1792];
$L__BB6_34:
	add.s32 	%r341, %r25, 480;
	setp.ge.s32 	%p18, %r341, %r24;
	mov.b32 	%r1797, 2147483647;
	@%p18 bra 	$L__BB6_36;
	ld.global.u32 	%r1797, [%rd5+1920];
$L__BB6_36:
	add.s32 	%r343, %r25, 512;
	setp.ge.s32 	%p19, %r343, %r24;
	mov.b32 	%r1798, 2147483647;
	@%p19 bra 	$L__BB6_38;
	ld.global.u32 	%r1798, [%rd5+2048];
$L__BB6_38:
	add.s32 	%r345, %r25, 544;
	setp.ge.s32 	%p20, %r345, %r24;
	mov.b32 	%r1799, 2147483647;
	@%p20 bra 	$L__BB6_40;
	ld.global.u32 	%r1799, [%rd5+2176];
$L__BB6_40:
	setp.gt.s32 	%p21, %r1782, -1;
	selp.b32 	%r346, -2147483648, -1, %p21;
	xor.b32  	%r1813, %r346, %r1782;
	setp.gt.s32 	%p22, %r1783, -1;
	selp.b32 	%r347, -2147483648, -1, %p22;
	xor.b32  	%r1814, %r347, %r1783;
	setp.gt.s32 	%p23, %r1784, -1;
	selp.b32 	%r348, -2147483648, -1, %p23;
	xor.b32  	%r1815, %r348, %r1784;
	setp.gt.s32 	%p24, %r1785, -1;
	selp.b32 	%r349, -2147483648, -1, %p24;
	xor.b32  	%r1816, %r349, %r1785;
	setp.gt.s32 	%p25, %r1786, -1;
	selp.b32 	%r350, -2147483648, -1, %p25;
	xor.b32  	%r1817, %r350, %r1786;
	setp.gt.s32 	%p26, %r1787, -1;
	selp.b32 	%r351, -2147483648, -1, %p26;
	xor.b32  	%r1818, %r351, %r1787;
	setp.gt.s32 	%p27, %r1788, -1;
	selp.b32 	%r352, -2147483648, -1, %p27;
	xor.b32  	%r1819, %r352, %r1788;
	setp.gt.s32 	%p28, %r1789, -1;
	selp.b32 	%r353, -2147483648, -1, %p28;
	xor.b32  	%r1820, %r353, %r1789;
	setp.gt.s32 	%p29, %r1790, -1;
	selp.b32 	%r354, -2147483648, -1, %p29;
	xor.b32  	%r1821, %r354, %r1790;
	setp.gt.s32 	%p30, %r1791, -1;
	selp.b32 	%r355, -2147483648, -1, %p30;
	xor.b32  	%r1822, %r355, %r1791;
	setp.gt.s32 	%p31, %r1792, -1;
	selp.b32 	%r356, -2147483648, -1, %p31;
	xor.b32  	%r1823, %r356, %r1792;
	setp.gt.s32 	%p32, %r1793, -1;
	selp.b32 	%r357, -2147483648, -1, %p32;
	xor.b32  	%r1824, %r357, %r1793;
	setp.gt.s32 	%p33, %r1794, -1;
	selp.b32 	%r358, -2147483648, -1, %p33;
	xor.b32  	%r1825, %r358, %r1794;
	setp.gt.s32 	%p34, %r1795, -1;
	selp.b32 	%r359, -2147483648, -1, %p34;
	xor.b32  	%r1826, %r359, %r1795;
	setp.gt.s32 	%p35, %r1796, -1;
	selp.b32 	%r360, -2147483648, -1, %p35;
	xor.b32  	%r1827, %r360, %r1796;
	setp.gt.s32 	%p36, %r1797, -1;
	selp.b32 	%r361, -2147483648, -1, %p36;
	xor.b32  	%r1828, %r361, %r1797;
	setp.gt.s32 	%p37, %r1798, -1;
	selp.b32 	%r362, -2147483648, -1, %p37;
	xor.b32  	%r1829, %r362, %r1798;
	setp.gt.s32 	%p38, %r1799, -1;
	selp.b32 	%r363, -2147483648, -1, %p38;
	xor.b32  	%r1830, %r363, %r1799;
	mov.b32 	%r364, -1;
	shl.b32 	%r365, %r364, %r299;
	not.b32 	%r97, %r365;
	shl.b32 	%r366, %r2, 10;
	mov.u32 	%r367, _ZZN3cub18CUB_300001_SM_10006detail10radix_sort29DeviceRadixSortOnesweepKernelINS1_5radix10policy_hubIfNS0_8NullTypeEyE10Policy1000ELNS0_9SortOrderE0EfS6_yiiNS1_21identity_decomposer_tEEEvPT5_SC_PT3_PKSD_PT1_PKSH_PT2_PKSL_T4_iiT6_E1s;
	add.s32 	%r98, %r367, %r366;
	setp.gt.s32 	%p39, %r300, 255;
	@%p39 bra 	$L__BB6_53;
	max.s32 	%r368, %r300, 224;
	sub.s32 	%r369, %r368, %r300;
	add.s32 	%r370, %r369, 31;
	shr.u32 	%r371, %r370, 5;
	add.s32 	%r99, %r371, 1;
	and.b32  	%r100, %r99, 15;
	setp.lt.u32 	%p40, %r370, 480;
	mov.u32 	%r1803, %r300;
	@%p40 bra 	$L__BB6_44;
	and.b32  	%r372, %r99, 268435440;
	neg.s32 	%r1801, %r372;
	shl.b32 	%r374, %r300, 2;
	add.s32 	%r375, %r366, %r374;
	add.s32 	%r377, %r375, %r367;
	add.s32 	%r1800, %r377, 1024;
	mov.u32 	%r1803, %r300;
$L__BB6_43:
	.pragma "nounroll";
	mov.b32 	%r378, 0;
	st.shared.u32 	[%r1800+-1024], %r378;
	st.shared.u32 	[%r1800+-896], %r378;
	st.shared.u32 	[%r1800+-768], %r378;
	st.shared.u32 	[%r1800+-640], %r378;
	st.shared.u32 	[%r1800+-512], %r378;
	st.shared.u32 	[%r1800+-384], %r378;
	st.shared.u32 	[%r1800+-256], %r378;
	st.shared.u32 	[%r1800+-128], %r378;
	st.shared.u32 	[%r1800], %r378;
	st.shared.u32 	[%r1800+128], %r378;
	st.shared.u32 	[%r1800+256], %r378;
	st.shared.u32 	[%r1800+384], %r378;
	st.shared.u32 	[%r1800+512], %r378;
	st.shared.u32 	[%r1800+640], %r378;
	st.shared.u32 	[%r1800+768], %r378;
	st.shared.u32 	[%r1800+896], %r378;
	add.s32 	%r1803, %r1803, 512;
	add.s32 	%r1801, %r1801, 16;
	add.s32 	%r1800, %r1800, 2048;
	setp.ne.s32 	%p41, %r1801, 0;
	@%p41 bra 	$L__BB6_43;
$L__BB6_44:
	setp.eq.s32 	%p42, %r100, 0;
	@%p42 bra 	$L__BB6_53;
	and.b32  	%r110, %r99, 7;
	setp.lt.u32 	%p43, %r100, 8;
	@%p43 bra 	$L__BB6_47;
	shl.b32 	%r379, %r1803, 2;
	add.s32 	%r380, %r98, %r379;
	mov.b32 	%r381, 0;
	st.shared.u32 	[%r380], %r381;
	st.shared.u32 	[%r380+128], %r381;
	st.shared.u32 	[%r380+256], %r381;
	st.shared.u32 	[%r380+384], %r381;
	st.shared.u32 	[%r380+512], %r381;
	st.shared.u32 	[%r380+640], %r381;
	st.shared.u32 	[%r380+768], %r381;
	st.shared.u32 	[%r380+896], %r381;
	add.s32 	%r1803, %r1803, 256;
$L__BB6_47:
	setp.eq.s32 	%p44, %r110, 0;
	@%p44 bra 	$L__BB6_53;
	and.b32  	%r113, %r99, 3;
	setp.lt.u32 	%p45, %r110, 4;
	@%p45 bra 	$L__BB6_50;
	shl.b32 	%r382, %r1803, 2;
	add.s32 	%r383, %r98, %r382;
	mov.b32 	%r384, 0;
	st.shared.u32 	[%r383], %r384;
	st.shared.u32 	[%r383+128], %r384;
	st.shared.u32 	[%r383+256], %r384;
	st.shared.u32 	[%r383+384], %r384;
	add.s32 	%r1803, %r1803, 128;
$L__BB6_50:
	setp.eq.s32 	%p46, %r113, 0;
	@%p46 bra 	$L__BB6_53;
	shl.b32 	%r386, %r1803, 2;
	add.s32 	%r387, %r366, %r386;
	add.s32 	%r1807, %r367, %r387;
	neg.s32 	%r1806, %r113;
$L__BB6_52:
	.pragma "nounroll";
	mov.b32 	%r389, 0;
	st.shared.u32 	[%r1807], %r389;
	add.s32 	%r1807, %r1807, 128;
	add.s32 	%r1806, %r1806, 1;
	setp.ne.s32 	%p47, %r1806, 0;
	@%p47 bra 	$L__BB6_52;
$L__BB6_53:
	bar.warp.sync 	-1;
	setp.eq.s32 	%p48, %r1813, 2147483647;
	selp.b32 	%r391, -2147483648, %r1813, %p48;
	shr.u32 	%r392, %r391, %r298;
	and.b32  	%r122, %r392, %r97;
	shl.b32 	%r393, %r122, 2;
	add.s32 	%r394, %r98, %r393;
	atom.shared.add.u32 	%r395, [%r394], 1;
	setp.eq.s32 	%p49, %r1814, 2147483647;
	selp.b32 	%r396, -2147483648, %r1814, %p49;
	shr.u32 	%r397, %r396, %r298;
	and.b32  	%r398, %r397, %r97;
	shl.b32 	%r399, %r398, 2;
	add.s32 	%r400, %r98, %r399;
	atom.shared.add.u32 	%r401, [%r400], 1;
	setp.eq.s32 	%p50, %r1815, 2147483647;
	selp.b32 	%r402, -2147483648, %r1815, %p50;
	shr.u32 	%r403, %r402, %r298;
	and.b32  	%r404, %r403, %r97;
	shl.b32 	%r405, %r404, 2;
	add.s32 	%r406, %r98, %r405;
	atom.shared.add.u32 	%r407, [%r406], 1;
	setp.eq.s32 	%p51, %r1816, 2147483647;
	selp.b32 	%r408, -2147483648, %r1816, %p51;
	shr.u32 	%r409, %r408, %r298;
	and.b32  	%r410, %r409, %r97;
	shl.b32 	%r411, %r410, 2;
	add.s32 	%r412, %r98, %r411;
	atom.shared.add.u32 	%r413, [%r412], 1;
	setp.eq.s32 	%p52, %r1817, 2147483647;
	selp.b32 	%r414, -2147483648, %r1817, %p52;
	shr.u32 	%r415, %r414, %r298;
	and.b32  	%r416, %r415, %r97;
	shl.b32 	%r417, %r416, 2;
	add.s32 	%r418, %r98, %r417;
	atom.shared.add.u32 	%r419, [%r418], 1;
	setp.eq.s32 	%p53, %r1818, 2147483647;
	selp.b32 	%r420, -2147483648, %r1818, %p53;
	shr.u32 	%r421, %r420, %r298;
	and.b32  	%r422, %r421, %r97;
	shl.b32 	%r423, %r422, 2;
	add.s32 	%r424, %r98, %r423;
	atom.shared.add.u32 	%r425, [%r424], 1;
	setp.eq.s32 	%p54, %r1819, 2147483647;
	selp.b32 	%r426, -2147483648, %r1819, %p54;
	shr.u32 	%r427, %r426, %r298;
	and.b32  	%r428, %r427, %r97;
	shl.b32 	%r429, %r428, 2;
	add.s32 	%r430, %r98, %r429;
	atom.shared.add.u32 	%r431, [%r430], 1;
	setp.eq.s32 	%p55, %r1820, 2147483647;
	selp.b32 	%r432, -2147483648, %r1820, %p55;
	shr.u32 	%r433, %r432, %r298;
	and.b32  	%r434, %r433, %r97;
	shl.b32 	%r435, %r434, 2;
	add.s32 	%r436, %r98, %r435;
	atom.shared.add.u32 	%r437, [%r436], 1;
	setp.eq.s32 	%p56, %r1821, 2147483647;
	selp.b32 	%r438, -2147483648, %r1821, %p56;
	shr.u32 	%r439, %r438, %r298;
	and.b32  	%r440, %r439, %r97;
	shl.b32 	%r441, %r440, 2;
	add.s32 	%r442, %r98, %r441;
	atom.shared.add.u32 	%r443, [%r442], 1;
	setp.eq.s32 	%p57, %r1822, 2147483647;
	selp.b32 	%r444, -2147483648, %r1822, %p57;
	shr.u32 	%r445, %r444, %r298;
	and.b32  	%r446, %r445, %r97;
	shl.b32 	%r447, %r446, 2;
	add.s32 	%r448, %r98, %r447;
	atom.shared.add.u32 	%r449, [%r448], 1;
	setp.eq.s32 	%p58, %r1823, 2147483647;
	selp.b32 	%r450, -2147483648, %r1823, %p58;
	shr.u32 	%r451, %r450, %r298;
	and.b32  	%r452, %r451, %r97;
	shl.b32 	%r453, %r452, 2;
	add.s32 	%r454, %r98, %r453;
	atom.shared.add.u32 	%r455, [%r454], 1;
	setp.eq.s32 	%p59, %r1824, 2147483647;
	selp.b32 	%r456, -2147483648, %r1824, %p59;
	shr.u32 	%r457, %r456, %r298;
	and.b32  	%r458, %r457, %r97;
	shl.b32 	%r459, %r458, 2;
	add.s32 	%r460, %r98, %r459;
	atom.shared.add.u32 	%r461, [%r460], 1;
	setp.eq.s32 	%p60, %r1825, 2147483647;
	selp.b32 	%r462, -2147483648, %r1825, %p60;
	shr.u32 	%r463, %r462, %r298;
	and.b32  	%r464, %r463, %r97;
	shl.b32 	%r465, %r464, 2;
	add.s32 	%r466, %r98, %r465;
	atom.shared.add.u32 	%r467, [%r466], 1;
	setp.eq.s32 	%p61, %r1826, 2147483647;
	selp.b32 	%r468, -2147483648, %r1826, %p61;
	shr.u32 	%r469, %r468, %r298;
	and.b32  	%r470, %r469, %r97;
	shl.b32 	%r471, %r470, 2;
	add.s32 	%r472, %r98, %r471;
	atom.shared.add.u32 	%r473, [%r472], 1;
	setp.eq.s32 	%p62, %r1827, 2147483647;
	selp.b32 	%r474, -2147483648, %r1827, %p62;
	shr.u32 	%r475, %r474, %r298;
	and.b32  	%r476, %r475, %r97;
	shl.b32 	%r477, %r476, 2;
	add.s32 	%r478, %r98, %r477;
	atom.shared.add.u32 	%r479, [%r478], 1;
	setp.eq.s32 	%p63, %r1828, 2147483647;
	selp.b32 	%r480, -2147483648, %r1828, %p63;
	shr.u32 	%r481, %r480, %r298;
	and.b32  	%r482, %r481, %r97;
	shl.b32 	%r483, %r482, 2;
	add.s32 	%r484, %r98, %r483;
	atom.shared.add.u32 	%r485, [%r484], 1;
	setp.eq.s32 	%p64, %r1829, 2147483647;
	selp.b32 	%r486, -2147483648, %r1829, %p64;
	shr.u32 	%r487, %r486, %r298;
	and.b32  	%r488, %r487, %r97;
	shl.b32 	%r489, %r488, 2;
	add.s32 	%r490, %r98, %r489;
	atom.shared.add.u32 	%r491, [%r490], 1;
	setp.eq.s32 	%p65, %r1830, 2147483647;
	selp.b32 	%r492, -2147483648, %r1830, %p65;
	shr.u32 	%r493, %r492, %r298;
	and.b32  	%r494, %r493, %r97;
	shl.b32 	%r495, %r494, 2;
	add.s32 	%r496, %r98, %r495;
	atom.shared.add.u32 	%r497, [%r496], 1;
	bar.sync 	0;
	setp.gt.u32 	%p66, %r1, 255;
	shl.b32 	%r498, %r1, 2;
	mov.u32 	%r499, _ZZN3cub18CUB_300001_SM_10006detail10radix_sort29DeviceRadixSortOnesweepKernelINS1_5radix10policy_hubIfNS0_8NullTypeEyE10Policy1000ELNS0_9SortOrderE0EfS6_yiiNS1_21identity_decomposer_tEEEvPT5_SC_PT3_PKSD_PT1_PKSH_PT2_PKSL_T4_iiT6_E1s;
	add.s32 	%r123, %r499, %r498;
	mov.b32 	%r1808, 0;
	@%p66 bra 	$L__BB6_55;
	ld.shared.u32 	%r500, [%r123];
	mov.b32 	%r501, 0;
	st.shared.u32 	[%r123], %r501;
	ld.shared.u32 	%r502, [%r123+1024];
	st.shared.u32 	[%r123+1024], %r500;
	add.s32 	%r503, %r502, %r500;
	ld.shared.u32 	%r504, [%r123+2048];
	st.shared.u32 	[%r123+2048], %r503;
	add.s32 	%r505, %r504, %r503;
	ld.shared.u32 	%r506, [%r123+3072];
	st.shared.u32 	[%r123+3072], %r505;
	add.s32 	%r507, %r506, %r505;
	ld.shared.u32 	%r508, [%r123+4096];
	st.shared.u32 	[%r123+4096], %r507;
	add.s32 	%r509, %r508, %r507;
	ld.shared.u32 	%r510, [%r123+5120];
	st.shared.u32 	[%r123+5120], %r509;
	add.s32 	%r511, %r510, %r509;
	ld.shared.u32 	%r512, [%r123+6144];
	st.shared.u32 	[%r123+6144], %r511;
	add.s32 	%r513, %r512, %r511;
	ld.shared.u32 	%r514, [%r123+7168];
	st.shared.u32 	[%r123+7168], %r513;
	add.s32 	%r515, %r514, %r513;
	ld.shared.u32 	%r516, [%r123+8192];
	st.shared.u32 	[%r123+8192], %r515;
	add.s32 	%r517, %r516, %r515;
	ld.shared.u32 	%r518, [%r123+9216];
	st.shared.u32 	[%r123+9216], %r517;
	add.s32 	%r519, %r518, %r517;
	ld.shared.u32 	%r520, [%r123+10240];
	st.shared.u32 	[%r123+10240], %r519;
	add.s32 	%r521, %r520, %r519;
	ld.shared.u32 	%r522, [%r123+11264];
	st.shared.u32 	[%r123+11264], %r521;
	add.s32 	%r1808, %r522, %r521;
$L__BB6_55:
	shl.b32 	%r523, %r4, 8;
	add.s32 	%r524, %r523, %r1;
	mul.wide.s32 	%rd34, %r524, 4;
	add.s64 	%rd6, %rd2, %rd34;
	@%p66 bra 	$L__BB6_57;
	or.b32  	%r525, %r1808, 1073741824;
	st.volatile.global.u32 	[%rd6], %r525;
$L__BB6_57:
	ld.param.u64 	%rd226, [_ZN3cub18CUB_300001_SM_10006detail10radix_sort29DeviceRadixSortOnesweepKernelINS1_5radix10policy_hubIfNS0_8NullTypeEyE10Policy1000ELNS0_9SortOrderE0EfS6_yiiNS1_21identity_decomposer_tEEEvPT5_SC_PT3_PKSD_PT1_PKSH_PT2_PKSL_T4_iiT6__param_3];
	setp.lt.u32 	%p68, %r1, 256;
	setp.eq.s32 	%p69, %r1808, 6912;
	and.pred  	%p70, %p68, %p69;
	selp.u32 	%r526, 1, 0, %p70;
	{ 
	.reg .pred 	%p1; 
	.reg .pred 	%p2; 
	setp.ne.u32 	%p1, %r526, 0; 
	bar.red.or.pred 	%p2, 0, %p1; 
	selp.u32 	%r527, 1, 0, %p2; 
	}
	setp.eq.s32 	%p71, %r527, 0;
	cvt.u64.u32 	%rd7, %r1;
	cvta.to.global.u64 	%rd35, %rd226;
	mul.wide.u32 	%rd36, %r1, 8;
	add.s64 	%rd8, %rd35, %rd36;
	@%p71 bra 	$L__BB6_107;
	setp.gt.u32 	%p73, %r1, %r122;
	selp.b32 	%r126, 6912, 0, %p73;
	shl.b32 	%r528, %r1, 3;
	mov.u32 	%r529, _ZZN3cub18CUB_300001_SM_10006detail10radix_sort29DeviceRadixSortOnesweepKernelINS1_5radix10policy_hubIfNS0_8NullTypeEyE10Policy1000ELNS0_9SortOrderE0EfS6_yiiNS1_21identity_decomposer_tEEEvPT5_SC_PT3_PKSD_PT1_PKSH_PT2_PKSL_T4_iiT6_E1s;
	add.s32 	%r530, %r529, %r528;
	add.s32 	%r127, %r530, 27648;
	@%p66 bra 	$L__BB6_66;
	ld.global.u64 	%rd37, [%rd8];
	cvt.u64.u32 	%rd38, %r126;
	sub.s64 	%rd228, %rd37, %rd38;
	st.shared.u64 	[%r127], %rd228;
	setp.lt.s32 	%p74, %r4, 1;
	mov.u32 	%r1812, %r1808;
	@%p74 bra 	$L__BB6_65;
	mov.b32 	%r1810, -1;
	mov.u32 	%r1809, %r4;
	mov.u32 	%r1812, %r1808;
$L__BB6_61:
	add.s32 	%r131, %r1809, -1;
	shl.b32 	%r532, %r131, 8;
	add.s32 	%r533, %r532, %r1;
	mul.wide.s32 	%rd39, %r533, 4;
	add.s64 	%rd10, %rd2, %rd39;
$L__BB6_62:
	membar.cta;
	ld.volatile.global.u32 	%r132, [%rd10];
	setp.eq.s32 	%p75, %r132, 0;
	@%p75 bra 	$L__BB6_62;
	and.b32  	%r534, %r132, 1073741823;
	add.s32 	%r1812, %r534, %r1812;
	setp.gt.s32 	%p76, %r132, -1;
	vote.sync.ballot.b32 	%r1810, %p76, %r1810;
	setp.gt.u32 	%p78, %r1809, 1;
	and.pred  	%p79, %p76, %p78;
	mov.u32 	%r1809, %r131;
	@%p79 bra 	$L__BB6_61;
	ld.shared.u64 	%rd228, [%r127];
$L__BB6_65:
	or.b32  	%r535, %r1812, -2147483648;
	st.volatile.global.u32 	[%rd6], %r535;
	sub.s32 	%r536, %r1812, %r1808;
	cvt.s64.s32 	%rd40, %r536;
	add.s64 	%rd41, %rd228, %rd40;
	st.shared.u64 	[%r127], %rd41;
$L__BB6_66:
	ld.param.u32 	%r1759, [_ZN3cub18CUB_300001_SM_10006detail10radix_sort29DeviceRadixSortOnesweepKernelINS1_5radix10policy_hubIfNS0_8NullTypeEyE10Policy1000ELNS0_9SortOrderE0EfS6_yiiNS1_21identity_decomposer_tEEEvPT5_SC_PT3_PKSD_PT1_PKSH_PT2_PKSL_T4_iiT6__param_8];
	ld.param.u64 	%rd222, [_ZN3cub18CUB_300001_SM_10006detail10radix_sort29DeviceRadixSortOnesweepKernelINS1_5radix10policy_hubIfNS0_8NullTypeEyE10Policy1000ELNS0_9SortOrderE0EfS6_yiiNS1_21identity_decomposer_tEEEvPT5_SC_PT3_PKSD_PT1_PKSH_PT2_PKSL_T4_iiT6__param_2];
	setp.lt.s32 	%p81, %r5, %r1759;
	setp.eq.s64 	%p82, %rd222, 0;
	or.pred  	%p83, %p82, %p81;
	or.pred  	%p84, %p66, %p83;
	@%p84 bra 	$L__BB6_68;
	ld.param.u64 	%rd223, [_ZN3cub18CUB_300001_SM_10006detail10radix_sort29DeviceRadixSortOnesweepKernelINS1_5radix10policy_hubIfNS0_8NullTypeEyE10Policy1000ELNS0_9SortOrderE0EfS6_yiiNS1_21identity_decomposer_tEEEvPT5_SC_PT3_PKSD_PT1_PKSH_PT2_PKSL_T4_iiT6__param_2];
	ld.shared.u64 	%rd42, [%r127];
	cvt.u64.u32 	%rd43, %r126;
	cvt.s64.s32 	%rd44, %r1808;
	add.s64 	%rd45, %rd43, %rd44;
	add.s64 	%rd46, %rd45, %rd42;
	cvta.to.global.u64 	%rd47, %rd223;
	shl.b64 	%rd48, %rd7, 3;
	add.s64 	%rd49, %rd47, %rd48;
	st.global.u64 	[%rd49], %rd46;
$L__BB6_68:
	ld.param.u32 	%r1760, [_ZN3cub18CUB_300001_SM_10006detail10radix_sort29DeviceRadixSortOnesweepKernelINS1_5radix10policy_hubIfNS0_8NullTypeEyE10Policy1000ELNS0_9SortOrderE0EfS6_yiiNS1_21identity_decomposer_tEEEvPT5_SC_PT3_PKSD_PT1_PKSH_PT2_PKSL_T4_iiT6__param_8];
	setp.gt.s32 	%p85, %r5, %r1760;
	bar.sync 	0;
	shl.b32 	%r537, %r122, 3;
	mov.u32 	%r538, _ZZN3cub18CUB_300001_SM_10006detail10radix_sort29DeviceRadixSortOnesweepKernelINS1_5radix10policy_hubIfNS0_8NullTypeEyE10Policy1000ELNS0_9SortOrderE0EfS6_yiiNS1_21identity_decomposer_tEEEvPT5_SC_PT3_PKSD_PT1_PKSH_PT2_PKSL_T4_iiT6_E1s;
	add.s32 	%r539, %r538, %r537;
	ld.shared.u64 	%rd13, [%r539+27648];
	setp.gt.s32 	%p86, %r1813, -1;
	selp.b32 	%r540, -1, -2147483648, %p86;
	xor.b32  	%r1813, %r540, %r1813;
	setp.gt.s32 	%p87, %r1814, -1;
	selp.b32 	%r541, -1, -2147483648, %p87;
	xor.b32  	%r1814, %r541, %r1814;
	setp.gt.s32 	%p88, %r1815, -1;
	selp.b32 	%r542, -1, -2147483648, %p88;
	xor.b32  	%r1815, %r542, %r1815;
	setp.gt.s32 	%p89, %r1816, -1;
	selp.b32 	%r543, -1, -2147483648, %p89;
	xor.b32  	%r1816, %r543, %r1816;
	setp.gt.s32 	%p90, %r1817, -1;
	selp.b32 	%r544, -1, -2147483648, %p90;
	xor.b32  	%r1817, %r544, %r1817;
	setp.gt.s32 	%p91, %r1818, -1;
	selp.b32 	%r545, -1, -2147483648, %p91;
	xor.b32  	%r1818, %r545, %r1818;
	setp.gt.s32 	%p92, %r1819, -1;
	selp.b32 	%r546, -1, -2147483648, %p92;
	xor.b32  	%r1819, %r546, %r1819;
	setp.gt.s32 	%p93, %r1820, -1;
	selp.b32 	%r547, -1, -2147483648, %p93;
	xor.b32  	%r1820, %r547, %r1820;
	setp.gt.s32 	%p94, %r1821, -1;
	selp.b32 	%r548, -1, -2147483648, %p94;
	xor.b32  	%r1821, %r548, %r1821;
	setp.gt.s32 	%p95, %r1822, -1;
	selp.b32 	%r549, -1, -2147483648, %p95;
	xor.b32  	%r1822, %r549, %r1822;
	setp.gt.s32 	%p96, %r1823, -1;
	selp.b32 	%r550, -1, -2147483648, %p96;
	xor.b32  	%r1823, %r550, %r1823;
	setp.gt.s32 	%p97, %r1824, -1;
	selp.b32 	%r551, -1, -2147483648, %p97;
	xor.b32  	%r1824, %r551, %r1824;
	setp.gt.s32 	%p98, %r1825, -1;
	selp.b32 	%r552, -1, -2147483648, %p98;
	xor.b32  	%r1825, %r552, %r1825;
	setp.gt.s32 	%p99, %r1826, -1;
	selp.b32 	%r553, -1, -2147483648, %p99;
	xor.b32  	%r1826, %r553, %r1826;
	setp.gt.s32 	%p100, %r1827, -1;
	selp.b32 	%r554, -1, -2147483648, %p100;
	xor.b32  	%r1827, %r554, %r1827;
	setp.gt.s32 	%p101, %r1828, -1;
	selp.b32 	%r555, -1, -2147483648, %p101;
	xor.b32  	%r1828, %r555, %r1828;
	setp.gt.s32 	%p102, %r1829, -1;
	selp.b32 	%r556, -1, -2147483648, %p102;
	xor.b32  	%r1829, %r556, %r1829;
	setp.gt.s32 	%p103, %r1830, -1;
	selp.b32 	%r557, -1, -2147483648, %p103;
	xor.b32  	%r1830, %r557, %r1830;
	@%p85 bra 	$L__BB6_70;
	and.b32  	%r558, %r1, 31;
	and.b32  	%r559, %r1, 992;
	mul.lo.s32 	%r560, %r559, 18;
	or.b32  	%r561, %r560, %r558;
	cvt.u64.u32 	%rd50, %r561;
	add.s64 	%rd51, %rd13, %rd50;
	shl.b64 	%rd52, %rd51, 2;
	add.s64 	%rd53, %rd1, %rd52;
	st.global.u32 	[%rd53], %r1813;
	st.global.u32 	[%rd53+128], %r1814;
	st.global.u32 	[%rd53+256], %r1815;
	st.global.u32 	[%rd53+384], %r1816;
	st.global.u32 	[%rd53+512], %r1817;
	st.global.u32 	[%rd53+640], %r1818;
	st.global.u32 	[%rd53+768], %r1819;
	st.global.u32 	[%rd53+896], %r1820;
	st.global.u32 	[%rd53+1024], %r1821;
	st.global.u32 	[%rd53+1152], %r1822;
	st.global.u32 	[%rd53+1280], %r1823;
	st.global.u32 	[%rd53+1408], %r1824;
	st.global.u32 	[%rd53+1536], %r1825;
	st.global.u32 	[%rd53+1664], %r1826;
	st.global.u32 	[%rd53+1792], %r1827;
	st.global.u32 	[%rd53+1920], %r1828;
	st.global.u32 	[%rd53+2048], %r1829;
	st.global.u32 	[%rd53+2176], %r1830;
	bra.uni 	$L__BB6_106;
$L__BB6_70:
	ld.param.u32 	%r1761, [_ZN3cub18CUB_300001_SM_10006detail10radix_sort29DeviceRadixSortOnesweepKernelINS1_5radix10policy_hubIfNS0_8NullTypeEyE10Policy1000ELNS0_9SortOrderE0EfS6_yiiNS1_21identity_decomposer_tEEEvPT5_SC_PT3_PKSD_PT1_PKSH_PT2_PKSL_T4_iiT6__param_8];
	mad.lo.s32 	%r154, %r4, -6912, %r1761;
	and.b32  	%r562, %r1, 31;
	and.b32  	%r563, %r1, 992;
	mul.lo.s32 	%r564, %r563, 18;
	or.b32  	%r155, %r564, %r562;
	setp.ge.s32 	%p104, %r155, %r154;
	cvt.u64.u32 	%rd54, %r155;
	add.s64 	%rd55, %rd13, %rd54;
	shl.b64 	%rd56, %rd55, 2;
	add.s64 	%rd14, %rd1, %rd56;
	@%p104 bra 	$L__BB6_72;
	st.global.u32 	[%rd14], %r1813;
$L__BB6_72:
	add.s32 	%r565, %r155, 32;
	setp.ge.s32 	%p105, %r565, %r154;
	@%p105 bra 	$L__BB6_74;
	st.global.u32 	[%rd14+128], %r1814;
$L__BB6_74:
	add.s32 	%r566, %r155, 64;
	setp.ge.s32 	%p106, %r566, %r154;
	@%p106 bra 	$L__BB6_76;
	st.global.u32 	[%rd14+256], %r1815;
$L__BB6_76:
	add.s32 	%r567, %r155, 96;
	setp.ge.s32 	%p107, %r567, %r154;
	@%p107 bra 	$L__BB6_78;
	st.global.u32 	[%rd14+384], %r1816;
$L__BB6_78:
	add.s32 	%r568, %r155, 128;
	setp.ge.s32 	%p108, %r568, %r154;
	@%p108 bra 	$L__BB6_80;
	st.global.u32 	[%rd14+512], %r1817;
$L__BB6_80:
	add.s32 	%r569, %r155, 160;
	setp.ge.s32 	%p109, %r569, %r154;
	@%p109 bra 	$L__BB6_82;
	st.global.u32 	[%rd14+640], %r1818;
$L__BB6_82:
	add.s32 	%r570, %r155, 192;
	setp.ge.s32 	%p110, %r570, %r154;
	@%p110 bra 	$L__BB6_84;
	st.global.u32 	[%rd14+768], %r1819;
$L__BB6_84:
	add.s32 	%r571, %r155, 224;
	setp.ge.s32 	%p111, %r571, %r154;
	@%p111 bra 	$L__BB6_86;
	st.global.u32 	[%rd14+896], %r1820;
$L__BB6_86:
	add.s32 	%r572, %r155, 256;
	setp.ge.s32 	%p112, %r572, %r154;
	@%p112 bra 	$L__BB6_88;
	st.global.u32 	[%rd14+1024], %r1821;
$L__BB6_88:
	add.s32 	%r573, %r155, 288;
	setp.ge.s32 	%p113, %r573, %r154;
	@%p113 bra 	$L__BB6_90;
	st.global.u32 	[%rd14+1152], %r1822;
$L__BB6_90:
	add.s32 	%r574, %r155, 320;
	setp.ge.s32 	%p114, %r574, %r154;
	@%p114 bra 	$L__BB6_92;
	st.global.u32 	[%rd14+1280], %r1823;
$L__BB6_92:
	add.s32 	%r575, %r155, 352;
	setp.ge.s32 	%p115, %r575, %r154;
	@%p115 bra 	$L__BB6_94;
	st.global.u32 	[%rd14+1408], %r1824;
$L__BB6_94:
	add.s32 	%r576, %r155, 384;
	setp.ge.s32 	%p116, %r576, %r154;
	@%p116 bra 	$L__BB6_96;
	st.global.u32 	[%rd14+1536], %r1825;
$L__BB6_96:
	add.s32 	%r577, %r155, 416;
	setp.ge.s32 	%p117, %r577, %r154;
	@%p117 bra 	$L__BB6_98;
	st.global.u32 	[%rd14+1664], %r1826;
$L__BB6_98:
	add.s32 	%r578, %r155, 448;
	setp.ge.s32 	%p118, %r578, %r154;
	@%p118 bra 	$L__BB6_100;
	st.global.u32 	[%rd14+1792], %r1827;
$L__BB6_100:
	add.s32 	%r579, %r155, 480;
	setp.ge.s32 	%p119, %r579, %r154;
	@%p119 bra 	$L__BB6_102;
	st.global.u32 	[%rd14+1920], %r1828;
$L__BB6_102:
	add.s32 	%r580, %r155, 512;
	setp.ge.s32 	%p120, %r580, %r154;
	@%p120 bra 	$L__BB6_104;
	st.global.u32 	[%rd14+2048], %r1829;
$L__BB6_104:
	add.s32 	%r581, %r155, 544;
	setp.ge.s32 	%p121, %r581, %r154;
	@%p121 bra 	$L__BB6_106;
	st.global.u32 	[%rd14+2176], %r1830;
$L__BB6_106:
	// begin inline asm
	exit;
	// end inline asm
$L__BB6_107:
	mul.hi.u32 	%r582, %r1, 357913942;
	add.s32 	%r583, %r582, %r1;
	shl.b32 	%r584, %r583, 2;
	mov.u32 	%r585, _ZZN3cub18CUB_300001_SM_10006detail10radix_sort29DeviceRadixSortOnesweepKernelINS1_5radix10policy_hubIfNS0_8NullTypeEyE10Policy1000ELNS0_9SortOrderE0EfS6_yiiNS1_21identity_decomposer_tEEEvPT5_SC_PT3_PKSD_PT1_PKSH_PT2_PKSL_T4_iiT6_E1s;
	add.s32 	%r586, %r585, %r584;
	add.s32 	%r174, %r586, 13328;
	st.shared.u32 	[%r586+13328], %r1808;
	bar.sync 	0;
	setp.gt.u32 	%p122, %r1, 31;
	@%p122 bra 	$L__BB6_109;
	mov.u32 	%r617, _ZZN3cub18CUB_300001_SM_10006detail10radix_sort29DeviceRadixSortOnesweepKernelINS1_5radix10policy_hubIfNS0_8NullTypeEyE10Policy1000ELNS0_9SortOrderE0EfS6_yiiNS1_21identity_decomposer_tEEEvPT5_SC_PT3_PKSD_PT1_PKSH_PT2_PKSL_T4_iiT6_E1s;
	mad.lo.s32 	%r618, %r1, 52, %r617;
	ld.shared.u32 	%r619, [%r618+13328];
	ld.shared.u32 	%r620, [%r618+13332];
	ld.shared.u32 	%r621, [%r618+13336];
	ld.shared.u32 	%r622, [%r618+13340];
	ld.shared.u32 	%r623, [%r618+13344];
	ld.shared.u32 	%r624, [%r618+13348];
	ld.shared.u32 	%r625, [%r618+13352];
	ld.shared.u32 	%r626, [%r618+13356];
	ld.shared.u32 	%r627, [%r618+13360];
	ld.shared.u32 	%r628, [%r618+13364];
	ld.shared.u32 	%r629, [%r618+13368];
	ld.shared.u32 	%r630, [%r618+13372];
	add.s32 	%r631, %r620, %r619;
	add.s32 	%r632, %r631, %r621;
	add.s32 	%r633, %r632, %r622;
	add.s32 	%r634, %r633, %r623;
	add.s32 	%r635, %r634, %r624;
	add.s32 	%r636, %r635, %r625;
	add.s32 	%r637, %r636, %r626;
	add.s32 	%r638, %r637, %r627;
	add.s32 	%r639, %r638, %r628;
	add.s32 	%r640, %r639, %r629;
	add.s32 	%r591, %r640, %r630;
	mov.b32 	%r589, 1;
	mov.b32 	%r614, 0;
	mov.b32 	%r616, -1;
	// begin inline asm
	{  .reg .s32 r0;  .reg .pred p;  shfl.sync.up.b32 r0|p, %r591, %r589, %r614, %r616;  @p add.s32 r0, r0, %r591;  mov.s32 %r587, r0;}
	// end inline asm
	mov.b32 	%r595, 2;
	// begin inline asm
	{  .reg .s32 r0;  .reg .pred p;  shfl.sync.up.b32 r0|p, %r587, %r595, %r614, %r616;  @p add.s32 r0, r0, %r587;  mov.s32 %r593, r0;}
	// end inline asm
	mov.b32 	%r601, 4;
	// begin inline asm
	{  .reg .s32 r0;  .reg .pred p;  shfl.sync.up.b32 r0|p, %r593, %r601, %r614, %r616;  @p add.s32 r0, r0, %r593;  mov.s32 %r599, r0;}
	// end inline asm
	mov.b32 	%r607, 8;
	// begin inline asm
	{  .reg .s32 r0;  .reg .pred p;  shfl.sync.up.b32 r0|p, %r599, %r607, %r614, %r616;  @p add.s32 r0, r0, %r599;  mov.s32 %r605, r0;}
	// end inline asm
	mov.b32 	%r613, 16;
	// begin inline asm
	{  .reg .s32 r0;  .reg .pred p;  shfl.sync.up.b32 r0|p, %r605, %r613, %r614, %r616;  @p add.s32 r0, r0, %r605;  mov.s32 %r611, r0;}
	// end inline asm
	sub.s32 	%r641, %r611, %r591;
	add.s32 	%r642, %r619, %r641;
	add.s32 	%r643, %r620, %r642;
	add.s32 	%r644, %r621, %r643;
	add.s32 	%r645, %r622, %r644;
	add.s32 	%r646, %r623, %r645;
	add.s32 	%r647, %r624, %r646;
	add.s32 	%r648, %r625, %r647;
	add.s32 	%r649, %r626, %r648;
	add.s32 	%r650, %r627, %r649;
	add.s32 	%r651, %r628, %r650;
	add.s32 	%r652, %r629, %r651;
	st.shared.u32 	[%r618+13328], %r641;
	st.shared.u32 	[%r618+13332], %r642;
	st.shared.u32 	[%r618+13336], %r643;
	st.shared.u32 	[%r618+13340], %r644;
	st.shared.u32 	[%r618+13344], %r645;
	st.shared.u32 	[%r618+13348], %r646;
	st.shared.u32 	[%r618+13352], %r647;
	st.shared.u32 	[%r618+13356], %r648;
	st.shared.u32 	[%r618+13360], %r649;
	st.shared.u32 	[%r618+13364], %r650;
	st.shared.u32 	[%r618+13368], %r651;
	st.shared.u32 	[%r618+13372], %r652;
$L__BB6_109:
	setp.gt.u32 	%p123, %r1, 255;
	bar.sync 	0;
	ld.shared.u32 	%r175, [%r174];
	@%p123 bra 	$L__BB6_111;
	shl.b32 	%r653, %r1, 2;
	mov.u32 	%r654, _ZZN3cub18CUB_300001_SM_10006detail10radix_sort29DeviceRadixSortOnesweepKernelINS1_5radix10policy_hubIfNS0_8NullTypeEyE10Policy1000ELNS0_9SortOrderE0EfS6_yiiNS1_21identity_decomposer_tEEEvPT5_SC_PT3_PKSD_PT1_PKSH_PT2_PKSL_T4_iiT6_E1s;
	add.s32 	%r655, %r654, %r653;
	ld.shared.u32 	%r656, [%r655];
	add.s32 	%r657, %r656, %r175;
	st.shared.u32 	[%r655], %r657;
	ld.shared.u32 	%r658, [%r655+1024];
	add.s32 	%r659, %r658, %r175;
	st.shared.u32 	[%r655+1024], %r659;
	ld.shared.u32 	%r660, [%r655+2048];
	add.s32 	%r661, %r660, %r175;
	st.shared.u32 	[%r655+2048], %r661;
	ld.shared.u32 	%r662, [%r655+3072];
	add.s32 	%r663, %r662, %r175;
	st.shared.u32 	[%r655+3072], %r663;
	ld.shared.u32 	%r664, [%r655+4096];
	add.s32 	%r665, %r664, %r175;
	st.shared.u32 	[%r655+4096], %r665;
	ld.shared.u32 	%r666, [%r655+5120];
	add.s32 	%r667, %r666, %r175;
	st.shared.u32 	[%r655+5120], %r667;
	ld.shared.u32 	%r668, [%r655+6144];
	add.s32 	%r669, %r668, %r175;
	st.shared.u32 	[%r655+6144], %r669;
	ld.shared.u32 	%r670, [%r655+7168];
	add.s32 	%r671, %r670, %r175;
	st.shared.u32 	[%r655+7168], %r671;
	ld.shared.u32 	%r672, [%r655+8192];
	add.s32 	%r673, %r672, %r175;
	st.shared.u32 	[%r655+8192], %r673;
	ld.shared.u32 	%r674, [%r655+9216];
	add.s32 	%r675, %r674, %r175;
	st.shared.u32 	[%r655+9216], %r675;
	ld.shared.u32 	%r676, [%r655+10240];
	add.s32 	%r677, %r676, %r175;
	st.shared.u32 	[%r655+10240], %r677;
	ld.shared.u32 	%r678, [%r655+11264];
	add.s32 	%r679, %r678, %r175;
	st.shared.u32 	[%r655+11264], %r679;
$L__BB6_111:
	bar.sync 	0;
	// begin inline asm
	mov.u32 %r680, %lanemask_le;
	// end inline asm
	setp.eq.s32 	%p124, %r1813, 2147483647;
	selp.b32 	%r706, -2147483648, %r1813, %p124;
	shr.u32 	%r707, %r706, %r298;
	and.b32  	%r703, %r707, %r97;
	mov.b32 	%r683, 1;
	// begin inline asm
	{
    .reg .pred p;
    and.b32 %r681, %r703, %r683;    setp.ne.u32 p, %r681, 0;
    vote.ballot.sync.b32 %r681, p, 0xffffffff;
    @!p not.b32 %r681, %r681;
}

	// end inline asm
	mov.b32 	%r686, 2;
	// begin inline asm
	{
    .reg .pred p;
    and.b32 %r684, %r703, %r686;    setp.ne.u32 p, %r684, 0;
    vote.ballot.sync.b32 %r684, p, 0xffffffff;
    @!p not.b32 %r684, %r684;
}

	// end inline asm
	and.b32  	%r708, %r684, %r681;
	mov.b32 	%r689, 4;
	// begin inline asm
	{
    .reg .pred p;
    and.b32 %r687, %r703, %r689;    setp.ne.u32 p, %r687, 0;
    vote.ballot.sync.b32 %r687, p, 0xffffffff;
    @!p not.b32 %r687, %r687;
}

	// end inline asm
	and.b32  	%r709, %r687, %r708;
	mov.b32 	%r692, 8;
	// begin inline asm
	{
    .reg .pred p;
    and.b32 %r690, %r703, %r692;    setp.ne.u32 p, %r690, 0;
    vote.ballot.sync.b32 %r690, p, 0xffffffff;
    @!p not.b32 %r690, %r690;
}

	// end inline asm
	and.b32  	%r710, %r690, %r709;
	mov.b32 	%r695, 16;
	// begin inline asm
	{
    .reg .pred p;
    and.b32 %r693, %r703, %r695;    setp.ne.u32 p, %r693, 0;
    vote.ballot.sync.b32 %r693, p, 0xffffffff;
    @!p not.b32 %r693, %r693;
}

	// end inline asm
	and.b32  	%r711, %r693, %r710;
	mov.b32 	%r698, 32;
	// begin inline asm
	{
    .reg .pred p;
    and.b32 %r696, %r703, %r698;    setp.ne.u32 p, %r696, 0;
    vote.ballot.sync.b32 %r696, p, 0xffffffff;
    @!p not.b32 %r696, %r696;
}

	// end inline asm
	and.b32  	%r712, %r696, %r711;
	mov.b32 	%r701, 64;
	// begin inline asm
	{
    .reg .pred p;
    and.b32 %r699, %r703, %r701;    setp.ne.u32 p, %r699, 0;
    vote.ballot.sync.b32 %r699, p, 0xffffffff;
    @!p not.b32 %r699, %r699;
}

	// end inline asm
	and.b32  	%r713, %r699, %r712;
	mov.b32 	%r704, 128;
	// begin inline asm
	{
    .reg .pred p;
    and.b32 %r702, %r703, %r704;    setp.ne.u32 p, %r702, 0;
    vote.ballot.sync.b32 %r702, p, 0xffffffff;
    @!p not.b32 %r702, %r702;
}

	// end inline asm
	and.b32  	%r714, %r702, %r713;
	clz.b32 	%r715, %r714;
	sub.s32 	%r178, 31, %r715;
	and.b32  	%r716, %r680, %r714;
	popc.b32 	%r179, %r716;
	setp.ne.s32 	%p125, %r300, %r178;
	mov.b32 	%r1831, 0;
	@%p125 bra 	$L__BB6_113;
	shl.b32 	%r717, %r703, 2;
	add.s32 	%r718, %r98, %r717;
	atom.shared.add.u32 	%r1831, [%r718], %r179;
$L__BB6_113:
	shfl.sync.idx.b32	%r744|%p126, %r1831, %r178, 31, -1;
	add.s32 	%r182, %r179, %r744;
	setp.eq.s32 	%p127, %r1814, 2147483647;
	selp.b32 	%r745, -2147483648, %r1814, %p127;
	shr.u32 	%r746, %r745, %r298;
	and.b32  	%r741, %r746, %r97;
	mov.b32 	%r721, 1;
	// begin inline asm
	{
    .reg .pred p;
    and.b32 %r719, %r741, %r721;    setp.ne.u32 p, %r719, 0;
    vote.ballot.sync.b32 %r719, p, 0xffffffff;
    @!p not.b32 %r719, %r719;
}

	// end inline asm
	mov.b32 	%r724, 2;
	// begin inline asm
	{
    .reg .pred p;
    and.b32 %r722, %r741, %r724;    setp.ne.u32 p, %r722, 0;
    vote.ballot.sync.b32 %r722, p, 0xffffffff;
    @!p not.b32 %r722, %r722;
}

	// end inline asm
	and.b32  	%r747, %r722, %r719;
	mov.b32 	%r727, 4;
	// begin inline asm
	{
    .reg .pred p;
    and.b32 %r725, %r741, %r727;    setp.ne.u32 p, %r725, 0;
    vote.ballot.sync.b32 %r725, p, 0xffffffff;
    @!p not.b32 %r725, %r725;
}

	// end inline asm
	and.b32  	%r748, %r725, %r747;
	mov.b32 	%r730, 8;
	// begin inline asm
	{
    .reg .pred p;
    and.b32 %r728, %r741, %r730;    setp.ne.u32 p, %r728, 0;
    vote.ballot.sync.b32 %r728, p, 0xffffffff;
    @!p not.b32 %r728, %r728;
}

	// end inline asm
	and.b32  	%r749, %r728, %r748;
	mov.b32 	%r733, 16;
	// begin inline asm
	{
    .reg .pred p;
    and.b32 %r731, %r741, %r733;    setp.ne.u32 p, %r731, 0;
    vote.ballot.sync.b32 %r731, p, 0xffffffff;
    @!p not.b32 %r731, %r731;
}

	// end inline asm
	and.b32  	%r750, %r731, %r749;
	mov.b32 	%r736, 32;
	// begin inline asm
	{
    .reg .pred p;
    and.b32 %r734, %r741, %r736;    setp.ne.u32 p, %r734, 0;
    vote.ballot.sync.b32 %r734, p, 0xffffffff;
    @!p not.b32 %r734, %r734;
}

	// end inline asm
	and.b32  	%r751, %r734, %r750;
	mov.b32 	%r739, 64;
	// begin inline asm
	{
    .reg .pred p;
    and.b32 %r737, %r741, %r739;    setp.ne.u32 p, %r737, 0;
    vote.ballot.sync.b32 %r737, p, 0xffffffff;
    @!p not.b32 %r737, %r737;
}

	// end inline asm
	and.b32  	%r752, %r737, %r751;
	mov.b32 	%r742, 128;
	// begin inline asm
	{
    .reg .pred p;
    and.b32 %r740, %r741, %r742;    setp.ne.u32 p, %r740, 0;
    vote.ballot.sync.b32 %r740, p, 0xffffffff;
    @!p not.b32 %r740, %r740;
}

	// end inline asm
	and.b32  	%r753, %r740, %r752;
	clz.b32 	%r754, %r753;
	sub.s32 	%r184, 31, %r754;
	and.b32  	%r755, %r680, %r753;
	popc.b32 	%r185, %r755;
	setp.ne.s32 	%p128, %r300, %r184;
	mov.b32 	%r1832, 0;
	@%p128 bra 	$L__BB6_115;
	shl.b32 	%r756, %r741, 2;
	add.s32 	%r757, %r98, %r756;
	atom.shared.add.u32 	%r1832, [%r757], %r185;
$L__BB6_115:
	shfl.sync.idx.b32	%r783|%p129, %r1832, %r184, 31, -1;
	add.s32 	%r188, %r185, %r783;
	setp.eq.s32 	%p130, %r1815, 2147483647;
	selp.b32 	%r784, -2147483648, %r1815, %p130;
	shr.u32 	%r785, %r784, %r298;
	and.b32  	%r780, %r785, %r97;
	mov.b32 	%r760, 1;
	// begin inline asm
	{
    .reg .pred p;
    and.b32 %r758, %r780, %r760;    setp.ne.u32 p, %r758, 0;
    vote.ballot.sync.b32 %r758, p, 0xffffffff;
    @!p not.b32 %r758, %r758;
}

	// end inline asm
	mov.b32 	%r763, 2;
	// begin inline asm
	{
    .reg .pred p;
    and.b32 %r761, %r780, %r763;    setp.ne.u32 p, %r761, 0;
    vote.ballot.sync.b32 %r761, p, 0xffffffff;
    @!p not.b32 %r761, %r761;
}

	// end inline asm
	and.b32  	%r786, %r761, %r758;
	mov.b32 	%r766, 4;
	// begin inline asm
	{
    .reg .pred p;
    and.b32 %r764, %r780, %r766;    setp.ne.u32 p, %r764, 0;
    vote.ballot.sync.b32 %r764, p, 0xffffffff;
    @!p not.b32 %r764, %r764;
}

	// end inline asm
	and.b32  	%r787, %r764, %r786;
	mov.b32 	%r769, 8;
	// begin inline asm
	{
    .reg .pred p;
    and.b32 %r767, %r780, %r769;    setp.ne.u32 p, %r767, 0;
    vote.ballot.sync.b32 %r767, p, 0xffffffff;
    @!p not.b32 %r767, %r767;
}

	// end inline asm
	and.b32  	%r788, %r767, %r787;
	mov.b32 	%r772, 16;
	// begin inline asm
	{
    .reg .pred p;
    and.b32 %r770, %r780, %r772;    setp.ne.u32 p, %r770, 0;
    vote.ballot.sync.b32 %r770, p, 0xffffffff;
    @!p not.b32 %r770, %r770;
}

	// end inline asm
	and.b32  	%r789, %r770, %r788;
	mov.b32 	%r775, 32;
	// begin inline asm
	{
    .reg .pred p;
    and.b32 %r773, %r780, %r775;    setp.ne.u32 p, %r773, 0;
    vote.ballot.sync.b32 %r773, p, 0xffffffff;
    @!p not.b32 %r773, %r773;
}

	// end inline asm
	and.b32  	%r790, %r773, %r789;
	mov.b32 	%r778, 64;
	// begin inline asm
	{
    .reg .pred p;
    and.b32 %r776, %r780, %r778;    setp.ne.u32 p, %r776, 0;
    vote.ballot.sync.b32 %r776, p, 0xffffffff;
    @!p not.b32 %r776, %r776;
}

	// end inline asm
	and.b32  	%r791, %r776, %r790;
	mov.b32 	%r781, 128;
	// begin inline asm
	{
    .reg .pred p;
    and.b32 %r779, %r780, %r781;    setp.ne.u32 p, %r779, 0;
    vote.ballot.sync.b32 %r779, p, 0xffffffff;
    @!p not.b32 %r779, %r779;
}

	// end inline asm
	and.b32  	%r792, %r779, %r791;
	clz.b32 	%r793, %r792;
	sub.s32 	%r190, 31, %r793;
	and.b32  	%r794, %r680, %r792;
	popc.b32 	%r191, %r794;
	setp.ne.s32 	%p131, %r300, %r190;
	mov.b32 	%r1833, 0;
	@%p131 bra 	$L__BB6_117;
	shl.b32 	%r795, %r780, 2;
	add.s32 	%r796, %r98, %r795;
	atom.shared.add.u32 	%r1833, [%r796], %r191;
$L__BB6_117:
	shfl.sync.idx.b32	%r822|%p132, %r1833, %r190, 31, -1;
	add.s32 	%r194, %r191, %r822;
	setp.eq.s32 	%p133, %r1816, 2147483647;
	selp.b32 	%r823, -2147483648, %r1816, %p133;
	shr.u32 	%r824, %r823, %r298;
	and.b32  	%r819, %r824, %r97;
	mov.b32 	%r799, 1;
	// begin inline asm
	{
    .reg .pred p;
    and.b32 %r797, %r819, %r799;    setp.ne.u32 p, %r797, 0;
    vote.ballot.sync.b32 %r797, p, 0xffffffff;
    @!p not.b32 %r797, %r797;
}

	// end inline asm
	mov.b32 	%r802, 2;
	// begin inline asm
	{
    .reg .pred p;
    and.b32 %r800, %r819, %r802;    setp.ne.u32 p, %r800, 0;
    vote.ballot.sync.b32 %r800, p, 0xffffffff;
    @!p not.b32 %r800, %r800;
}

	// end inline asm
	and.b32  	%r825, %r800, %r797;
	mov.b32 	%r805, 4;
	// begin inline asm
	{
    .reg .pred p;
    and.b32 %r803, %r819, %r805;    setp.ne.u32 p, %r803, 0;
    vote.ballot.sync.b32 %r803, p, 0xffffffff;
    @!p not.b32 %r803, %r803;
}

	// end inline asm
	and.b32  	%r826, %r803, %r825;
	mov.b32 	%r808, 8;
	// begin inline asm
	{
    .reg .pred p;
    and.b32 %r806, %r819, %r808;    setp.ne.u32 p, %r806, 0;
    vote.ballot.sync.b32 %r806, p, 0xffffffff;
    @!p not.b32 %r806, %r806;
}

	// end inline asm
	and.b32  	%r827, %r806, %r826;
	mov.b32 	%r811, 16;
	// begin inline asm
	{
    .reg .pred p;
    and.b32 %r809, %r819, %r811;    setp.ne.u32 p, %r809, 0;
    vote.ballot.sync.b32 %r809, p, 0xffffffff;
    @!p not.b32 %r809, %r809;
}

	// end inline asm
	and.b32  	%r828, %r809, %r827;
	mov.b32 	%r814, 32;
	// begin inline asm
	{
    .reg .pred p;
    and.b32 %r812, %r819, %r814;    setp.ne.u32 p, %r812, 0;
    vote.ballot.sync.b32 %r812, p, 0xffffffff;
    @!p not.b32 %r812, %r812;
}

	// end inline asm
	and.b32  	%r829, %r812, %r828;
	mov.b32 	%r817, 64;
	// begin inline asm
	{
    .reg .pred p;
    and.b32 %r815, %r819, %r817;    setp.ne.u32 p, %r815, 0;
    vote.ballot.sync.b32 %r815, p, 0xffffffff;
    @!p not.b32 %r815, %r815;
}

	// end inline asm
	and.b32  	%r830, %r815, %r829;
	mov.b32 	%r820, 128;
	// begin inline asm
	{
    .reg .pred p;
    and.b32 %r818, %r819, %r820;    setp.ne.u32 p, %r818, 0;
    vote.ballot.sync.b32 %r818, p, 0xffffffff;
    @!p not.b32 %r818, %r818;
}

	// end inline asm
	and.b32  	%r831, %r818, %r830;
	clz.b32 	%r832, %r831;
	sub.s32 	%r196, 31, %r832;
	and.b32  	%r833, %r680, %r831;
	popc.b32 	%r197, %r833;
	setp.ne.s32 	%p134, %r300, %r196;
	mov.b32 	%r1834, 0;
	@%p134 bra 	$L__BB6_119;
	shl.b32 	%r834, %r819, 2;
	add.s32 	%r835, %r98, %r834;
	atom.shared.add.u32 	%r1834, [%r835], %r197;
$L__BB6_119:
	shfl.sync.idx.b32	%r861|%p135, %r1834, %r196, 31, -1;
	add.s32 	%r200, %r197, %r861;
	setp.eq.s32 	%p136, %r1817, 2147483647;
	selp.b32 	%r862, -2147483648, %r1817, %p136;
	shr.u32 	%r863, %r862, %r298;
	and.b32  	%r858, %r863, %r97;
	mov.b32 	%r838, 1;
	// begin inline asm
	{
    .reg .pred p;
    and.b32 %r836, %r858, %r838;    setp.ne.u32 p, %r836, 0;
    vote.ballot.sync.b32 %r836, p, 0xffffffff;
    @!p not.b32 %r836, %r836;
}

	// end inline asm
	mov.b32 	%r841, 2;
	// begin inline asm
	{
    .reg .pred p;
    and.b32 %r839, %r858, %r841;    setp.ne.u32 p, %r839, 0;
    vote.ballot.sync.b32 %r839, p, 0xffffffff;
    @!p not.b32 %r839, %r839;
}

	// end inline asm
	and.b32  	%r864, %r839, %r836;
	mov.b32 	%r844, 4;
	// begin inline asm
	{
    .reg .pred p;
    and.b32 %r842, %r858, %r844;    setp.ne.u32 p, %r842, 0;
    vote.ballot.sync.b32 %r842, p, 0xffffffff;
    @!p not.b32 %r842, %r842;
}

	// end inline asm
	and.b32  	%r865, %r842, %r864;
	mov.b32 	%r847, 8;
	// begin inline asm
	{
    .reg .pred p;
    and.b32 %r845, %r858, %r847;    setp.ne.u32 p, %r845, 0;
    vote.ballot.sync.b32 %r845, p, 0xffffffff;
    @!p not.b32 %r845, %r845;
}

	// end inline asm
	and.b32  	%r866, %r845, %r865;
	mov.b32 	%r850, 16;
	// begin inline asm
	{
    .reg .pred p;
    and.b32 %r848, %r858, %r850;    setp.ne.u32 p, %r848, 0;
    vote.ballot.sync.b32 %r848, p, 0xffffffff;
    @!p not.b32 %r848, %r848;
}

	// end inline asm
	and.b32  	%r867, %r848, %r866;
	mov.b32 	%r853, 32;
	// begin inline asm
	{
    .reg .pred p;
    and.b32 %r851, %r858, %r853;    setp.ne.u32 p, %r851, 0;
    vote.ballot.sync.b32 %r851, p, 0xffffffff;
    @!p not.b32 %r851, %r851;
}

	// end inline asm
	and.b32  	%r868, %r851, %r867;
	mov.b32 	%r856, 64;
	// begin inline asm
	{
    .reg .pred p;
    and.b32 %r854, %r858, %r856;    setp.ne.u32 p, %r854, 0;
    vote.ballot.sync.b32 %r854, p, 0xffffffff;
    @!p not.b32 %r854, %r854;
}

	// end inline asm
	and.b32  	%r869, %r854, %r868;
	mov.b32 	%r859, 128;
	// begin inline asm
	{
    .reg .pred p;
    and.b32 %r857, %r858, %r859;    setp.ne.u32 p, %r857, 0;
    vote.ballot.sync.b32 %r857, p, 0xffffffff;
    @!p not.b32 %r857, %r857;
}

	// end inline asm
	and.b32  	%r870, %r857, %r869;
	clz.b32 	%r871, %r870;
	sub.s32 	%r202, 31, %r871;
	and.b32  	%r872, %r680, %r870;
	popc.b32 	%r203, %r872;
	setp.ne.s32 	%p137, %r300, %r202;
	mov.b32 	%r1835, 0;
	@%p137 bra 	$L__BB6_121;
	shl.b32 	%r873, %r858, 2;
	add.s32 	%r874, %r98, %r873;
	atom.shared.add.u32 	%r1835, [%r874], %r203;
$L__BB6_121:
	shfl.sync.idx.b32	%r900|%p138, %r1835, %r202, 31, -1;
	add.s32 	%r206, %r203, %r900;
	setp.eq.s32 	%p139, %r1818, 2147483647;
	selp.b32 	%r901, -2147483648, %r1818, %p139;
	shr.u32 	%r902, %r901, %r298;
	and.b32  	%r897, %r902, %r97;
	mov.b32 	%r877, 1;
	// begin inline asm
	{
    .reg .pred p;
    and.b32 %r875, %r897, %r877;    setp.ne.u32 p, %r875, 0;
    vote.ballot.sync.b32 %r875, p, 0xffffffff;
    @!p not.b32 %r875, %r875;
}

	// end inline asm
	mov.b32 	%r880, 2;
	// begin inline asm
	{
    .reg .pred p;
    and.b32 %r878, %r897, %r880;    setp.ne.u32 p, %r878, 0;
    vote.ballot.sync.b32 %r878, p, 0xffffffff;
    @!p not.b32 %r878, %r878;
}

	// end inline asm
	and.b32  	%r903, %r878, %r875;
	mov.b32 	%r883, 4;
	// begin inline asm
	{
    .reg .pred p;
    and.b32 %r881, %r897, %r883;    setp.ne.u32 p, %r881, 0;
    vote.ballot.sync.b32 %r881, p, 0xffffffff;
    @!p not.b32 %r881, %r881;
}

	// end inline asm
	and.b32  	%r904, %r881, %r903;
	mov.b32 	%r886, 8;
	// begin inline asm
	{
    .reg .pred p;
    and.b32 %r884, %r897, %r886;    setp.ne.u32 p, %r884, 0;
    vote.ballot.sync.b32 %r884, p, 0xffffffff;
    @!p not.b32 %r884, %r884;
}

	// end inline asm
	and.b32  	%r905, %r884, %r904;
	mov.b32 	%r889, 16;
	// begin inline asm
	{
    .reg .pred p;
    and.b32 %r887, %r897, %r889;    setp.ne.u32 p, %r887, 0;
    vote.ballot.sync.b32 %r887, p, 0xffffffff;
    @!p not.b32 %r887, %r887;
}

	// end inline asm
	and.b32  	%r906, %r887, %r905;
	mov.b32 	%r892, 32;
	// begin inline asm
	{
    .reg .pred p;
    and.b32 %r890, %r897, %r892;    setp.ne.u32 p, %r890, 0;
    vote.ballot.sync.b32 %r890, p, 0xffffffff;
    @!p not.b32 %r890, %r890;
}

	// end inline asm
	and.b32  	%r907, %r890, %r906;
	mov.b32 	%r895, 64;
	// begin inline asm
	{
    .reg .pred p;
    and.b32 %r893, %r897, %r895;    setp.ne.u32 p, %r893, 0;
    vote.ballot.sync.b32 %r893, p, 0xffffffff;
    @!p not.b32 %r893, %r893;
}

	// end inline asm
	and.b32  	%r908, %r893, %r907;
	mov.b32 	%r898, 128;
	// begin inline asm
	{
    .reg .pred p;
    and.b32 %r896, %r897, %r898;    setp.ne.u32 p, %r896, 0;
    vote.ballot.sync.b32 %r896, p, 0xffffffff;
    @!p not.b32 %r896, %r896;
}

	// end inline asm
	and.b32  	%r909, %r896, %r908;
	clz.b32 	%r910, %r909;
	sub.s32 	%r208, 31, %r910;
	and.b32  	%r911, %r680, %r909;
	popc.b32 	%r209, %r911;
	setp.ne.s32 	%p140, %r300, %r208;
	mov.b32 	%r1836, 0;
	@%p140 bra 	$L__BB6_123;
	shl.b32 	%r912, %r897, 2;
	add.s32 	%r913, %r98, %r912;
	atom.shared.add.u32 	%r1836, [%r913], %r209;
$L__BB6_123:
	shfl.sync.idx.b32	%r939|%p141, %r1836, %r208, 31, -1;
	add.s32 	%r212, %r209, %r939;
	setp.eq.s32 	%p142, %r1819, 2147483647;
	selp.b32 	%r940, -2147483648, %r1819, %p142;
	shr.u32 	%r941, %r940, %r298;
	and.b32  	%r936, %r941, %r97;
	mov.b32 	%r916, 1;
	// begin inline asm
	{
    .reg .pred p;
    and.b32 %r914, %r936, %r916;    setp.ne.u32 p, %r914, 0;
    vote.ballot.sync.b32 %r914, p, 0xffffffff;
    @!p not.b32 %r914, %r914;
}

	// end inline asm
	mov.b32 	%r919, 2;
	// begin inline asm
	{
    .reg .pred p;
    and.b32 %r917, %r936, %r919;    setp.ne.u32 p, %r917, 0;
    vote.ballot.sync.b32 %r917, p, 0xffffffff;
    @!p not.b32 %r917, %r917;
}

	// end inline asm
	and.b32  	%r942, %r917, %r914;
	mov.b32 	%r922, 4;
	// begin inline asm
	{
    .reg .pred p;
    and.b32 %r920, %r936, %r922;    setp.ne.u32 p, %r920, 0;
    vote.ballot.sync.b32 %r920, p, 0xffffffff;
    @!p not.b32 %r920, %r920;
}

	// end inline asm
	and.b32  	%r943, %r920, %r942;
	mov.b32 	%r925, 8;
	// begin inline asm
	{
    .reg .pred p;
    and.b32 %r923, %r936, %r925;    setp.ne.u32 p, %r923, 0;
    vote.ballot.sync.b32 %r923, p, 0xffffffff;
    @!p not.b32 %r923, %r923;
}

	// end inline asm
	and.b32  	%r944, %r923, %r943;
	mov.b32 	%r928, 16;
	// begin inline asm
	{
    .reg .pred p;
    and.b32 %r926, %r936, %r928;    setp.ne.u32 p, %r926, 0;
    vote.ballot.sync.b32 %r926, p, 0xffffffff;
    @!p not.b32 %r926, %r926;
}

	// end inline asm
	and.b32  	%r945, %r926, %r944;
	mov.b32 	%r931, 32;
	// begin inline asm
	{
    .reg .pred p;
    and.b32 %r929, %r936, %r931;    setp.ne.u32 p, %r929, 0;
    vote.ballot.sync.b32 %r929, p, 0xffffffff;
    @!p not.b32 %r929, %r929;
}

	// end inline asm
	and.b32  	%r946, %r929, %r945;
	mov.b32 	%r934, 64;
	// begin inline asm
	{
    .reg .pred p;
    and.b32 %r932, %r936, %r934;    setp.ne.u32 p, %r932, 0;
    vote.ballot.sync.b32 %r932, p, 0xffffffff;
    @!p not.b32 %r932, %r932;
}

	// end inline asm
	and.b32  	%r947, %r932, %r946;
	mov.b32 	%r937, 128;
	// begin inline asm
	{
    .reg .pred p;
    and.b32 %r935, %r936, %r937;    setp.ne.u32 p, %r935, 0;
    vote.ballot.sync.b32 %r935, p, 0xffffffff;
    @!p not.b32 %r935, %r935;
}

	// end inline asm
	and.b32  	%r948, %r935, %r947;
	clz.b32 	%r949, %r948;
	sub.s32 	%r214, 31, %r949;
	and.b32  	%r950, %r680, %r948;
	popc.b32 	%r215, %r950;
	setp.ne.s32 	%p143, %r300, %r214;
	mov.b32 	%r1837, 0;
	@%p143 bra 	$L__BB6_125;
	shl.b32 	%r951, %r936, 2;
	add.s32 	%r952, %r98, %r951;
	atom.shared.add.u32 	%r1837, [%r952], %r215;
$L__BB6_125:
	shfl.sync.idx.b32	%r978|%p144, %r1837, %r214, 31, -1;
	add.s32 	%r218, %r215, %r978;
	setp.eq.s32 	%p145, %r1820, 2147483647;
	selp.b32 	%r979, -2147483648, %r1820, %p145;
	shr.u32 	%r980, %r979, %r298;
	and.b32  	%r975, %r980, %r97;
	mov.b32 	%r955, 1;
	// begin inline asm
	{
    .reg .pred p;
    and.b32 %r953, %r975, %r955;    setp.ne.u32 p, %r953, 0;
    vote.ballot.sync.b32 %r953, p, 0xffffffff;
    @!p not.b32 %r953, %r953;
}

	// end inline asm
	mov.b32 	%r958, 2;
	// begin inline asm
	{
    .reg .pred p;
    and.b32 %r956, %r975, %r958;    setp.ne.u32 p, %r956, 0;
    vote.ballot.sync.b32 %r956, p, 0xffffffff;
    @!p not.b32 %r956, %r956;
}

	// end inline asm
	and.b32  	%r981, %r956, %r953;
	mov.b32 	%r961, 4;
	// begin inline asm
	{
    .reg .pred p;
    and.b32 %r959, %r975, %r961;    setp.ne.u32 p, %r959, 0;
    vote.ballot.sync.b32 %r959, p, 0xffffffff;
    @!p not.b32 %r959, %r959;
}

	// end inline asm
	and.b32  	%r982, %r959, %r981;
	mov.b32 	%r964, 8;
	// begin inline asm
	{
    .reg .pred p;
    and.b32 %r962, %r975, %r964;    setp.ne.u32 p, %r962, 0;
    vote.ballot.sync.b32 %r962, p, 0xffffffff;
    @!p not.b32 %r962, %r962;
}

	// end inline asm
	and.b32  	%r983, %r962, %r982;
	mov.b32 	%r967, 16;
	// begin inline asm
	{
    .reg .pred p;
    and.b32 %r965, %r975, %r967;    setp.ne.u32 p, %r965, 0;
    vote.ballot.sync.b32 %r965, p, 0xffffffff;
    @!p not.b32 %r965, %r965;
}

	// end inline asm
	and.b32  	%r984, %r965, %r983;
	mov.b32 	%r970, 32;
	// begin inline asm
	{
    .reg .pred p;
    and.b32 %r968, %r975, %r970;    setp.ne.u32 p, %r968, 0;
    vote.ballot.sync.b32 %r968, p, 0xffffffff;
    @!p not.b32 %r968, %r968;
}

	// end inline asm
	and.b32  	%r985, %r968, %r984;
	mov.b32 	%r973, 64;
	// begin inline asm
	{
    .reg .pred p;
    and.b32 %r971, %r975, %r973;    setp.ne.u32 p, %r971, 0;
    vote.ballot.sync.b32 %r971, p, 0xffffffff;
    @!p not.b32 %r971, %r971;
}

	// end inline asm
	and.b32  	%r986, %r971, %r985;
	mov.b32 	%r976, 128;
	// begin inline asm
	{
    .reg .pred p;
    and.b32 %r974, %r975, %r976;    setp.ne.u32 p, %r974, 0;
    vote.ballot.sync.b32 %r974, p, 0xffffffff;
    @!p not.b32 %r974, %r974;
}

	// end inline asm
	and.b32  	%r987, %r974, %r986;
	clz.b32 	%r988, %r987;
	sub.s32 	%r220, 31, %r988;
	and.b32  	%r989, %r680, %r987;
	popc.b32 	%r221, %r989;
	setp.ne.s32 	%p146, %r300, %r220;
	mov.b32 	%r1838, 0;
	@%p146 bra 	$L__BB6_127;
	shl.b32 	%r990, %r975, 2;
	add.s32 	%r991, %r98, %r990;
	atom.shared.add.u32 	%r1838, [%r991], %r221;
$L__BB6_127:
	shfl.sync.idx.b32	%r1017|%p147, %r1838, %r220, 31, -1;
	add.s32 	%r224, %r221, %r1017;
	setp.eq.s32 	%p148, %r1821, 2147483647;
	selp.b32 	%r1018, -2147483648, %r1821, %p148;
	shr.u32 	%r1019, %r1018, %r298;
	and.b32  	%r1014, %r1019, %r97;
	mov.b32 	%r994, 1;
	// begin inline asm
	{
    .reg .pred p;
    and.b32 %r992, %r1014, %r994;    setp.ne.u32 p, %r992, 0;
    vote.ballot.sync.b32 %r992, p, 0xffffffff;
    @!p not.b32 %r992, %r992;
}

	// end inline asm
	mov.b32 	%r997, 2;
	// begin inline asm
	{
    .reg .pred p;
    and.b32 %r995, %r1014, %r997;    setp.ne.u32 p, %r995, 0;
    vote.ballot.sync.b32 %r995, p, 0xffffffff;
    @!p not.b32 %r995, %r995;
}

	// end inline asm
	and.b32  	%r1020, %r995, %r992;
	mov.b32 	%r1000, 4;
	// begin inline asm
	{
    .reg .pred p;
    and.b32 %r998, %r1014, %r1000;    setp.ne.u32 p, %r998, 0;
    vote.ballot.sync.b32 %r998, p, 0xffffffff;
    @!p not.b32 %r998, %r998;
}

	// end inline asm
	and.b32  	%r1021, %r998, %r1020;
	mov.b32 	%r1003, 8;
	// begin inline asm
	{
    .reg .pred p;
    and.b32 %r1001, %r1014, %r1003;    setp.ne.u32 p, %r1001, 0;
    vote.ballot.sync.b32 %r1001, p, 0xffffffff;
    @!p not.b32 %r1001, %r1001;
}

	// end inline asm
	and.b32  	%r1022, %r1001, %r1021;
	mov.b32 	%r1006, 16;
	// begin inline asm
	{
    .reg .pred p;
    and.b32 %r1004, %r1014, %r1006;    setp.ne.u32 p, %r1004, 0;
    vote.ballot.sync.b32 %r1004, p, 0xffffffff;
    @!p not.b32 %r1004, %r1004;
}

	// end inline asm
	and.b32  	%r1023, %r1004, %r1022;
	mov.b32 	%r1009, 32;
	// begin inline asm
	{
    .reg .pred p;
    and.b32 %r1007, %r1014, %r1009;    setp.ne.u32 p, %r1007, 0;
    vote.ballot.sync.b32 %r1007, p, 0xffffffff;
    @!p not.b32 %r1007, %r1007;
}

	// end inline asm
	and.b32  	%r1024, %r1007, %r1023;
	mov.b32 	%r1012, 64;
	// begin inline asm
	{
    .reg .pred p;
    and.b32 %r1010, %r1014, %r1012;    setp.ne.u32 p, %r1010, 0;
    vote.ballot.sync.b32 %r1010, p, 0xffffffff;
    @!p not.b32 %r1010, %r1010;
}

	// end inline asm
	and.b32  	%r1025, %r1010, %r1024;
	mov.b32 	%r1015, 128;
	// begin inline asm
	{
    .reg .pred p;
    and.b32 %r1013, %r1014, %r1015;    setp.ne.u32 p, %r1013, 0;
    vote.ballot.sync.b32 %r1013, p, 0xffffffff;
    @!p not.b32 %r1013, %r1013;
}

	// end inline asm
	and.b32  	%r1026, %r1013, %r1025;
	clz.b32 	%r1027, %r1026;
	sub.s32 	%r226, 31, %r1027;
	and.b32  	%r1028, %r680, %r1026;
	popc.b32 	%r227, %r1028;
	setp.ne.s32 	%p149, %r300, %r226;
	mov.b32 	%r1839, 0;
	@%p149 bra 	$L__BB6_129;
	shl.b32 	%r1029, %r1014, 2;
	add.s32 	%r1030, %r98, %r1029;
	atom.shared.add.u32 	%r1839, [%r1030], %r227;
$L__BB6_129:
	shfl.sync.idx.b32	%r1056|%p150, %r1839, %r226, 31, -1;
	add.s32 	%r230, %r227, %r1056;
	setp.eq.s32 	%p151, %r1822, 2147483647;
	selp.b32 	%r1057, -2147483648, %r1822, %p151;
	shr.u32 	%r1058, %r1057, %r298;
	and.b32  	%r1053, %r1058, %r97;
	mov.b32 	%r1033, 1;
	// begin inline asm
	{
    .reg .pred p;
    and.b32 %r1031, %r1053, %r1033;    setp.ne.u32 p, %r1031, 0;
    vote.ballot.sync.b32 %r1031, p, 0xffffffff;
    @!p not.b32 %r1031, %r1031;
}

	// end inline asm
	mov.b32 	%r1036, 2;
	// begin inline asm
	{
    .reg .pred p;
    and.b32 %r1034, %r1053, %r1036;    setp.ne.u32 p, %r1034, 0;
    vote.ballot.sync.b32 %r1034, p, 0xffffffff;
    @!p not.b32 %r1034, %r1034;
}

	// end inline asm
	and.b32  	%r1059, %r1034, %r1031;
	mov.b32 	%r1039, 4;
	// begin inline asm
	{
    .reg .pred p;
    and.b32 %r1037, %r1053, %r1039;    setp.ne.u32 p, %r1037, 0;
    vote.ballot.sync.b32 %r1037, p, 0xffffffff;
    @!p not.b32 %r1037, %r1037;
}

	// end inline asm
	and.b32  	%r1060, %r1037, %r1059;
	mov.b32 	%r1042, 8;
	// begin inline asm
	{
    .reg .pred p;
    and.b32 %r1040, %r1053, %r1042;    setp.ne.u32 p, %r1040, 0;
    vote.ballot.sync.b32 %r1040, p, 0xffffffff;
    @!p not.b32 %r1040, %r1040;
}

	// end inline asm
	and.b32  	%r1061, %r1040, %r1060;
	mov.b32 	%r1045, 16;
	// begin inline asm
	{
    .reg .pred p;
    and.b32 %r1043, %r1053, %r1045;    setp.ne.u32 p, %r1043, 0;
    vote.ballot.sync.b32 %r1043, p, 0xffffffff;
    @!p not.b32 %r1043, %r1043;
}

	// end inline asm
	and.b32  	%r1062, %r1043, %r1061;
	mov.b32 	%r1048, 32;
	// begin inline asm
	{
    .reg .pred p;
    and.b32 %r1046, %r1053, %r1048;    setp.ne.u32 p, %r1046, 0;
    vote.ballot.sync.b32 %r1046, p, 0xffffffff;
    @!p not.b32 %r1046, %r1046;
}

	// end inline asm
	and.b32  	%r1063, %r1046, %r1062;
	mov.b32 	%r1051, 64;
	// begin inline asm
	{
    .reg .pred p;
    and.b32 %r1049, %r1053, %r1051;    setp.ne.u32 p, %r1049, 0;
    vote.ballot.sync.b32 %r1049, p, 0xffffffff;
    @!p not.b32 %r1049, %r1049;
}

	// end inline asm
	and.b32  	%r1064, %r1049, %r1063;
	mov.b32 	%r1054, 128;
	// begin inline asm
	{
    .reg .pred p;
    and.b32 %r1052, %r1053, %r1054;    setp.ne.u32 p, %r1052, 0;
    vote.ballot.sync.b32 %r1052, p, 0xffffffff;
    @!p not.b32 %r1052, %r1052;
}

	// end inline asm
	and.b32  	%r1065, %r1052, %r1064;
	clz.b32 	%r1066, %r1065;
	sub.s32 	%r232, 31, %r1066;
	and.b32  	%r1067, %r680, %r1065;
	popc.b32 	%r233, %r1067;
	setp.ne.s32 	%p152, %r300, %r232;
	mov.b32 	%r1840, 0;
	@%p152 bra 	$L__BB6_131;
	shl.b32 	%r1068, %r1053, 2;
	add.s32 	%r1069, %r98, %r1068;
	atom.shared.add.u32 	%r1840, [%r1069], %r233;
$L__BB6_131:
	shfl.sync.idx.b32	%r1095|%p153, %r1840, %r232, 31, -1;
	add.s32 	%r236, %r233, %r1095;
	setp.eq.s32 	%p154, %r1823, 2147483647;
	selp.b32 	%r1096, -2147483648, %r1823, %p154;
	shr.u32 	%r1097, %r1096, %r298;
	and.b32  	%r1092, %r1097, %r97;
	mov.b32 	%r1072, 1;
	// begin inline asm
	{
    .reg .pred p;
    and.b32 %r1070, %r1092, %r1072;    setp.ne.u32 p, %r1070, 0;
    vote.ballot.sync.b32 %r1070, p, 0xffffffff;
    @!p not.b32 %r1070, %r1070;
}

	// end inline asm
	mov.b32 	%r1075, 2;
	// begin inline asm
	{
    .reg .pred p;
    and.b32 %r1073, %r1092, %r1075;    setp.ne.u32 p, %r1073, 0;
    vote.ballot.sync.b32 %r1073, p, 0xffffffff;
    @!p not.b32 %r1073, %r1073;
}

	// end inline asm
	and.b32  	%r1098, %r1073, %r1070;
	mov.b32 	%r1078, 4;
	// begin inline asm
	{
    .reg .pred p;
    and.b32 %r1076, %r1092, %r1078;    setp.ne.u32 p, %r1076, 0;
    vote.ballot.sync.b32 %r1076, p, 0xffffffff;
    @!p not.b32 %r1076, %r1076;
}

	// end inline asm
	and.b32  	%r1099, %r1076, %r1098;
	mov.b32 	%r1081, 8;
	// begin inline asm
	{
    .reg .pred p;
    and.b32 %r1079, %r1092, %r1081;    setp.ne.u32 p, %r1079, 0;
    vote.ballot.sync.b32 %r1079, p, 0xffffffff;
    @!p not.b32 %r1079, %r1079;
}

	// end inline asm
	and.b32  	%r1100, %r1079, %r1099;
	mov.b32 	%r1084, 16;
	// begin inline asm
	{
    .reg .pred p;
    and.b32 %r1082, %r1092, %r1084;    setp.ne.u32 p, %r1082, 0;
    vote.ballot.sync.b32 %r1082, p, 0xffffffff;
    @!p not.b32 %r1082, %r1082;
}

	// end inline asm
	and.b32  	%r1101, %r1082, %r1100;
	mov.b32 	%r1087, 32;
	// begin inline asm
	{
    .reg .pred p;
    and.b32 %r1085, %r1092, %r1087;    setp.ne.u32 p, %r1085, 0;
    vote.ballot.sync.b32 %r1085, p, 0xffffffff;
    @!p not.b32 %r1085, %r1085;
}

	// end inline asm
	and.b32  	%r1102, %r1085, %r1101;
	mov.b32 	%r1090, 64;
	// begin inline asm
	{
    .reg .pred p;
    and.b32 %r1088, %r1092, %r1090;    setp.ne.u32 p, %r1088, 0;
    vote.ballot.sync.b32 %r1088, p, 0xffffffff;
    @!p not.b32 %r1088, %r1088;
}

	// end inline asm
	and.b32  	%r1103, %r1088, %r1102;
	mov.b32 	%r1093, 128;
	// begin inline asm
	{
    .reg .pred p;
    and.b32 %r1091, %r1092, %r1093;    setp.ne.u32 p, %r1091, 0;
    vote.ballot.sync.b32 %r1091, p, 0xffffffff;
    @!p not.b32 %r1091, %r1091;
}

	// end inline asm
	and.b32  	%r1104, %r1091, %r1103;
	clz.b32 	%r1105, %r1104;
	sub.s32 	%r238, 31, %r1105;
	and.b32  	%r1106, %r680, %r1104;
	popc.b32 	%r239, %r1106;
	setp.ne.s32 	%p155, %r300, %r238;
	mov.b32 	%r1841, 0;
	@%p155 bra 	$L__BB6_133;
	shl.b32 	%r1107, %r1092, 2;
	add.s32 	%r1108, %r98, %r1107;
	atom.shared.add.u32 	%r1841, [%r1108], %r239;
$L__BB6_133:
	shfl.sync.idx.b32	%r1134|%p156, %r1841, %r238, 31, -1;
	add.s32 	%r242, %r239, %r1134;
	setp.eq.s32 	%p157, %r1824, 2147483647;
	selp.b32 	%r1135, -2147483648, %r1824, %p157;
	shr.u32 	%r1136, %r1135, %r298;
	and.b32  	%r1131, %r1136, %r97;
	mov.b32 	%r1111, 1;
	// begin inline asm
	{
    .reg .pred p;
    and.b32 %r1109, %r1131, %r1111;    setp.ne.u32 p, %r1109, 0;
    vote.ballot.sync.b32 %r1109, p, 0xffffffff;
    @!p not.b32 %r1109, %r1109;
}

	// end inline asm
	mov.b32 	%r1114, 2;
	// begin inline asm
	{
    .reg .pred p;
    and.b32 %r1112, %r1131, %r1114;    setp.ne.u32 p, %r1112, 0;
    vote.ballot.sync.b32 %r1112, p, 0xffffffff;
    @!p not.b32 %r1112, %r1112;
}

	// end inline asm
	and.b32  	%r1137, %r1112, %r1109;
	mov.b32 	%r1117, 4;
	// begin inline asm
	{
    .reg .pred p;
    and.b32 %r1115, %r1131, %r1117;    setp.ne.u32 p, %r1115, 0;
    vote.ballot.sync.b32 %r1115, p, 0xffffffff;
    @!p not.b32 %r1115, %r1115;
}

	// end inline asm
	and.b32  	%r1138, %r1115, %r1137;
	mov.b32 	%r1120, 8;
	// begin inline asm
	{
    .reg .pred p;
    and.b32 %r1118, %r1131, %r1120;    setp.ne.u32 p, %r1118, 0;
    vote.ballot.sync.b32 %r1118, p, 0xffffffff;
    @!p not.b32 %r1118, %r1118;
}

	// end inline asm
	and.b32  	%r1139, %r1118, %r1138;
	mov.b32 	%r1123, 16;
	// begin inline asm
	{
    .reg .pred p;
    and.b32 %r1121, %r1131, %r1123;    setp.ne.u32 p, %r1121, 0;
    vote.ballot.sync.b32 %r1121, p, 0xffffffff;
    @!p not.b32 %r1121, %r1121;
}

	// end inline asm
	and.b32  	%r1140, %r1121, %r1139;
	mov.b32 	%r1126, 32;
	// begin inline asm
	{
    .reg .pred p;
    and.b32 %r1124, %r1131, %r1126;    setp.ne.u32 p, %r1124, 0;
    vote.ballot.sync.b32 %r1124, p, 0xffffffff;
    @!p not.b32 %r1124, %r1124;
}

	// end inline asm
	and.b32  	%r1141, %r1124, %r1140;
	mov.b32 	%r1129, 64;
	// begin inline asm
	{
    .reg .pred p;
    and.b32 %r1127, %r1131, %r1129;    setp.ne.u32 p, %r1127, 0;
    vote.ballot.sync.b32 %r1127, p, 0xffffffff;
    @!p not.b32 %r1127, %r1127;
}

	// end inline asm
	and.b32  	%r1142, %r1127, %r1141;
	mov.b32 	%r1132, 128;
	// begin inline asm
	{
    .reg .pred p;
    and.b32 %r1130, %r1131, %r1132;    setp.ne.u32 p, %r1130, 0;
    vote.ballot.sync.b32 %r1130, p, 0xffffffff;
    @!p not.b32 %r1130, %r1130;
}

	// end inline asm
	and.b32  	%r1143, %r1130, %r1142;
	clz.b32 	%r1144, %r1143;
	sub.s32 	%r244, 31, %r1144;
	and.b32  	%r1145, %r680, %r1143;
	popc.b32 	%r245, %r1145;
	setp.ne.s32 	%p158, %r300, %r244;
	mov.b32 	%r1842, 0;
	@%p158 bra 	$L__BB6_135;
	shl.b32 	%r1146, %r1131, 2;
	add.s32 	%r1147, %r98, %r1146;
	atom.shared.add.u32 	%r1842, [%r1147], %r245;
$L__BB6_135:
	shfl.sync.idx.b32	%r1173|%p159, %r1842, %r244, 31, -1;
	add.s32 	%r248, %r245, %r1173;
	setp.eq.s32 	%p160, %r1825, 2147483647;
	selp.b32 	%r1174, -2147483648, %r1825, %p160;
	shr.u32 	%r1175, %r1174, %r298;
	and.b32  	%r1170, %r1175, %r97;
	mov.b32 	%r1150, 1;
	// begin inline asm
	{
    .reg .pred p;
    and.b32 %r1148, %r1170, %r1150;    setp.ne.u32 p, %r1148, 0;
    vote.ballot.sync.b32 %r1148, p, 0xffffffff;
    @!p not.b32 %r1148, %r1148;
}

	// end inline asm
	mov.b32 	%r1153, 2;
	// begin inline asm
	{
    .reg .pred p;
    and.b32 %r1151, %r1170, %r1153;    setp.ne.u32 p, %r1151, 0;
    vote.ballot.sync.b32 %r1151, p, 0xffffffff;
    @!p not.b32 %r1151, %r1151;
}

	// end inline asm
	and.b32  	%r1176, %r1151, %r1148;
	mov.b32 	%r1156, 4;
	// begin inline asm
	{
    .reg .pred p;
    and.b32 %r1154, %r1170, %r1156;    setp.ne.u32 p, %r1154, 0;
    vote.ballot.sync.b32 %r1154, p, 0xffffffff;
    @!p not.b32 %r1154, %r1154;
}

	// end inline asm
	and.b32  	%r1177, %r1154, %r1176;
	mov.b32 	%r1159, 8;
	// begin inline asm
	{
    .reg .pred p;
    and.b32 %r1157, %r1170, %r1159;    setp.ne.u32 p, %r1157, 0;
    vote.ballot.sync.b32 %r1157, p, 0xffffffff;
    @!p not.b32 %r1157, %r1157;
}

	// end inline asm
	and.b32  	%r1178, %r1157, %r1177;
	mov.b32 	%r1162, 16;
	// begin inline asm
	{
    .reg .pred p;
    and.b32 %r1160, %r1170, %r1162;    setp.ne.u32 p, %r1160, 0;
    vote.ballot.sync.b32 %r1160, p, 0xffffffff;
    @!p not.b32 %r1160, %r1160;
}

	// end inline asm
	and.b32  	%r1179, %r1160, %r1178;
	mov.b32 	%r1165, 32;
	// begin inline asm
	{
    .reg .pred p;
    and.b32 %r1163, %r1170, %r1165;    setp.ne.u32 p, %r1163, 0;
    vote.ballot.sync.b32 %r1163, p, 0xffffffff;
    @!p not.b32 %r1163, %r1163;
}

	// end inline asm
	and.b32  	%r1180, %r1163, %r1179;
	mov.b32 	%r1168, 64;
	// begin inline asm
	{
    .reg .pred p;
    and.b32 %r1166, %r1170, %r1168;    setp.ne.u32 p, %r1166, 0;
    vote.ballot.sync.b32 %r1166, p, 0xffffffff;
    @!p not.b32 %r1166, %r1166;
}

	// end inline asm
	and.b32  	%r1181, %r1166, %r1180;
	mov.b32 	%r1171, 128;
	// begin inline asm
	{
    .reg .pred p;
    and.b32 %r1169, %r1170, %r1171;    setp.ne.u32 p, %r1169, 0;
    vote.ballot.sync.b32 %r1169, p, 0xffffffff;
    @!p not.b32 %r1169, %r1169;
}

	// end inline asm
	and.b32  	%r1182, %r1169, %r1181;
	clz.b32 	%r1183, %r1182;
	sub.s32 	%r250, 31, %r1183;
	and.b32  	%r1184, %r680, %r1182;
	popc.b32 	%r251, %r1184;
	setp.ne.s32 	%p161, %r300, %r250;
	mov.b32 	%r1843, 0;
	@%p161 bra 	$L__BB6_137;
	shl.b32 	%r1185, %r1170, 2;
	add.s32 	%r1186, %r98, %r1185;
	atom.shared.add.u32 	%r1843, [%r1186], %r251;
$L__BB6_137:
	shfl.sync.idx.b32	%r1212|%p162, %r1843, %r250, 31, -1;
	add.s32 	%r254, %r251, %r1212;
	setp.eq.s32 	%p163, %r1826, 2147483647;
	selp.b32 	%r1213, -2147483648, %r1826, %p163;
	shr.u32 	%r1214, %r1213, %r298;
	and.b32  	%r1209, %r1214, %r97;
	mov.b32 	%r1189, 1;
	// begin inline asm
	{
    .reg .pred p;
    and.b32 %r1187, %r1209, %r1189;    setp.ne.u32 p, %r1187, 0;
    vote.ballot.sync.b32 %r1187, p, 0xffffffff;
    @!p not.b32 %r1187, %r1187;
}

	// end inline asm
	mov.b32 	%r1192, 2;
	// begin inline asm
	{
    .reg .pred p;
    and.b32 %r1190, %r1209, %r1192;    setp.ne.u32 p, %r1190, 0;
    vote.ballot.sync.b32 %r1190, p, 0xffffffff;
    @!p not.b32 %r1190, %r1190;
}

	// end inline asm
	and.b32  	%r1215, %r1190, %r1187;
	mov.b32 	%r1195, 4;
	// begin inline asm
	{
    .reg .pred p;
    and.b32 %r1193, %r1209, %r1195;    setp.ne.u32 p, %r1193, 0;
    vote.ballot.sync.b32 %r1193, p, 0xffffffff;
    @!p not.b32 %r1193, %r1193;
}

	// end inline asm
	and.b32  	%r1216, %r1193, %r1215;
	mov.b32 	%r1198, 8;
	// begin inline asm
	{
    .reg .pred p;
    and.b32 %r1196, %r1209, %r1198;    setp.ne.u32 p, %r1196, 0;
    vote.ballot.sync.b32 %r1196, p, 0xffffffff;
    @!p not.b32 %r1196, %r1196;
}

	// end inline asm
	and.b32  	%r1217, %r1196, %r1216;
	mov.b32 	%r1201, 16;
	// begin inline asm
	{
    .reg .pred p;
    and.b32 %r1199, %r1209, %r1201;    setp.ne.u32 p, %r1199, 0;
    vote.ballot.sync.b32 %r1199, p, 0xffffffff;
    @!p not.b32 %r1199, %r1199;
}

	// end inline asm
	and.b32  	%r1218, %r1199, %r1217;
	mov.b32 	%r1204, 32;
	// begin inline asm
	{
    .reg .pred p;
    and.b32 %r1202, %r1209, %r1204;    setp.ne.u32 p, %r1202, 0;
    vote.ballot.sync.b32 %r1202, p, 0xffffffff;
    @!p not.b32 %r1202, %r1202;
}

	// end inline asm
	and.b32  	%r1219, %r1202, %r1218;
	mov.b32 	%r1207, 64;
	// begin inline asm
	{
    .reg .pred p;
    and.b32 %r1205, %r1209, %r1207;    setp.ne.u32 p, %r1205, 0;
    vote.ballot.sync.b32 %r1205, p, 0xffffffff;
    @!p not.b32 %r1205, %r1205;
}

	// end inline asm
	and.b32  	%r1220, %r1205, %r1219;
	mov.b32 	%r1210, 128;
	// begin inline asm
	{
    .reg .pred p;
    and.b32 %r1208, %r1209, %r1210;    setp.ne.u32 p, %r1208, 0;
    vote.ballot.sync.b32 %r1208, p, 0xffffffff;
    @!p not.b32 %r1208, %r1208;
}

	// end inline asm
	and.b32  	%r1221, %r1208, %r1220;
	clz.b32 	%r1222, %r1221;
	sub.s32 	%r256, 31, %r1222;
	and.b32  	%r1223, %r680, %r1221;
	popc.b32 	%r257, %r1223;
	setp.ne.s32 	%p164, %r300, %r256;
	mov.b32 	%r1844, 0;
	@%p164 bra 	$L__BB6_139;
	shl.b32 	%r1224, %r1209, 2;
	add.s32 	%r1225, %r98, %r1224;
	atom.shared.add.u32 	%r1844, [%r1225], %r257;
$L__BB6_139:
	shfl.sync.idx.b32	%r1251|%p165, %r1844, %r256, 31, -1;
	add.s32 	%r260, %r257, %r1251;
	setp.eq.s32 	%p166, %r1827, 2147483647;
	selp.b32 	%r1252, -2147483648, %r1827, %p166;
	shr.u32 	%r1253, %r1252, %r298;
	and.b32  	%r1248, %r1253, %r97;
	mov.b32 	%r1228, 1;
	// begin inline asm
	{
    .reg .pred p;
    and.b32 %r1226, %r1248, %r1228;    setp.ne.u32 p, %r1226, 0;
    vote.ballot.sync.b32 %r1226, p, 0xffffffff;
    @!p not.b32 %r1226, %r1226;
}

	// end inline asm
	mov.b32 	%r1231, 2;
	// begin inline asm
	{
    .reg .pred p;
    and.b32 %r1229, %r1248, %r1231;    setp.ne.u32 p, %r1229, 0;
    vote.ballot.sync.b32 %r1229, p, 0xffffffff;
    @!p not.b32 %r1229, %r1229;
}

	// end inline asm
	and.b32  	%r1254, %r1229, %r1226;
	mov.b32 	%r1234, 4;
	// begin inline asm
	{
    .reg .pred p;
    and.b32 %r1232, %r1248, %r1234;    setp.ne.u32 p, %r1232, 0;
    vote.ballot.sync.b32 %r1232, p, 0xffffffff;
    @!p not.b32 %r1232, %r1232;
}

	// end inline asm
	and.b32  	%r1255, %r1232, %r1254;
	mov.b32 	%r1237, 8;
	// begin inline asm
	{
    .reg .pred p;
    and.b32 %r1235, %r1248, %r1237;    setp.ne.u32 p, %r1235, 0;
    vote.ballot.sync.b32 %r1235, p, 0xffffffff;
    @!p not.b32 %r1235, %r1235;
}

	// end inline asm
	and.b32  	%r1256, %r1235, %r1255;
	mov.b32 	%r1240, 16;
	// begin inline asm
	{
    .reg .pred p;
    and.b32 %r1238, %r1248, %r1240;    setp.ne.u32 p, %r1238, 0;
    vote.ballot.sync.b32 %r1238, p, 0xffffffff;
    @!p not.b32 %r1238, %r1238;
}

	// end inline asm
	and.b32  	%r1257, %r1238, %r1256;
	mov.b32 	%r1243, 32;
	// begin inline asm
	{
    .reg .pred p;
    and.b32 %r1241, %r1248, %r1243;    setp.ne.u32 p, %r1241, 0;
    vote.ballot.sync.b32 %r1241, p, 0xffffffff;
    @!p not.b32 %r1241, %r1241;
}

	// end inline asm
	and.b32  	%r1258, %r1241, %r1257;
	mov.b32 	%r1246, 64;
	// begin inline asm
	{
    .reg .pred p;
    and.b32 %r1244, %r1248, %r1246;    setp.ne.u32 p, %r1244, 0;
    vote.ballot.sync.b32 %r1244, p, 0xffffffff;
    @!p not.b32 %r1244, %r1244;
}

	// end inline asm
	and.b32  	%r1259, %r1244, %r1258;
	mov.b32 	%r1249, 128;
	// begin inline asm
	{
    .reg .pred p;
    and.b32 %r1247, %r1248, %r1249;    setp.ne.u32 p, %r1247, 0;
    vote.ballot.sync.b32 %r1247, p, 0xffffffff;
    @!p not.b32 %r1247, %r1247;
}

	// end inline asm
	and.b32  	%r1260, %r1247, %r1259;
	clz.b32 	%r1261, %r1260;
	sub.s32 	%r262, 31, %r1261;
	and.b32  	%r1262, %r680, %r1260;
	popc.b32 	%r263, %r1262;
	setp.ne.s32 	%p167, %r300, %r262;
	mov.b32 	%r1845, 0;
	@%p167 bra 	$L__BB6_141;
	shl.b32 	%r1263, %r1248, 2;
	add.s32 	%r1264, %r98, %r1263;
	atom.shared.add.u32 	%r1845, [%r1264], %r263;
$L__BB6_141:
	shfl.sync.idx.b32	%r1290|%p168, %r1845, %r262, 31, -1;
	add.s32 	%r266, %r263, %r1290;
	setp.eq.s32 	%p169, %r1828, 2147483647;
	selp.b32 	%r1291, -2147483648, %r1828, %p169;
	shr.u32 	%r1292, %r1291, %r298;
	and.b32  	%r1287, %r1292, %r97;
	mov.b32 	%r1267, 1;
	// begin inline asm
	{
    .reg .pred p;
    and.b32 %r1265, %r1287, %r1267;    setp.ne.u32 p, %r1265, 0;
    vote.ballot.sync.b32 %r1265, p, 0xffffffff;
    @!p not.b32 %r1265, %r1265;
}

	// end inline asm
	mov.b32 	%r1270, 2;
	// begin inline asm
	{
    .reg .pred p;
    and.b32 %r1268, %r1287, %r1270;    setp.ne.u32 p, %r1268, 0;
    vote.ballot.sync.b32 %r1268, p, 0xffffffff;
    @!p not.b32 %r1268, %r1268;
}

	// end inline asm
	and.b32  	%r1293, %r1268, %r1265;
	mov.b32 	%r1273, 4;
	// begin inline asm
	{
    .reg .pred p;
    and.b32 %r1271, %r1287, %r1273;    setp.ne.u32 p, %r1271, 0;
    vote.ballot.sync.b32 %r1271, p, 0xffffffff;
    @!p not.b32 %r1271, %r1271;
}

	// end inline asm
	and.b32  	%r1294, %r1271, %r1293;
	mov.b32 	%r1276, 8;
	// begin inline asm
	{
    .reg .pred p;
    and.b32 %r1274, %r1287, %r1276;    setp.ne.u32 p, %r1274, 0;
    vote.ballot.sync.b32 %r1274, p, 0xffffffff;
    @!p not.b32 %r1274, %r1274;
}

	// end inline asm
	and.b32  	%r1295, %r1274, %r1294;
	mov.b32 	%r1279, 16;
	// begin inline asm
	{
    .reg .pred p;
    and.b32 %r1277, %r1287, %r1279;    setp.ne.u32 p, %r1277, 0;
    vote.ballot.sync.b32 %r1277, p, 0xffffffff;
    @!p not.b32 %r1277, %r1277;
}

	// end inline asm
	and.b32  	%r1296, %r1277, %r1295;
	mov.b32 	%r1282, 32;
	// begin inline asm
	{
    .reg .pred p;
    and.b32 %r1280, %r1287, %r1282;    setp.ne.u32 p, %r1280, 0;
    vote.ballot.sync.b32 %r1280, p, 0xffffffff;
    @!p not.b32 %r1280, %r1280;
}

	// end inline asm
	and.b32  	%r1297, %r1280, %r1296;
	mov.b32 	%r1285, 64;
	// begin inline asm
	{
    .reg .pred p;
    and.b32 %r1283, %r1287, %r1285;    setp.ne.u32 p, %r1283, 0;
    vote.ballot.sync.b32 %r1283, p, 0xffffffff;
    @!p not.b32 %r1283, %r1283;
}

	// end inline asm
	and.b32  	%r1298, %r1283, %r1297;
	mov.b32 	%r1288, 128;
	// begin inline asm
	{
    .reg .pred p;
    and.b32 %r1286, %r1287, %r1288;    setp.ne.u32 p, %r1286, 0;
    vote.ballot.sync.b32 %r1286, p, 0xffffffff;
    @!p not.b32 %r1286, %r1286;
}

	// end inline asm
	and.b32  	%r1299, %r1286, %r1298;
	clz.b32 	%r1300, %r1299;
	sub.s32 	%r268, 31, %r1300;
	and.b32  	%r1301, %r680, %r1299;
	popc.b32 	%r269, %r1301;
	setp.ne.s32 	%p170, %r300, %r268;
	mov.b32 	%r1846, 0;
	@%p170 bra 	$L__BB6_143;
	shl.b32 	%r1302, %r1287, 2;
	add.s32 	%r1303, %r98, %r1302;
	atom.shared.add.u32 	%r1846, [%r1303], %r269;
$L__BB6_143:
	shfl.sync.idx.b32	%r1329|%p171, %r1846, %r268, 31, -1;
	add.s32 	%r272, %r269, %r1329;
	setp.eq.s32 	%p172, %r1829, 2147483647;
	selp.b32 	%r1330, -2147483648, %r1829, %p172;
	shr.u32 	%r1331, %r1330, %r298;
	and.b32  	%r1326, %r1331, %r97;
	mov.b32 	%r1306, 1;
	// begin inline asm
	{
    .reg .pred p;
    and.b32 %r1304, %r1326, %r1306;    setp.ne.u32 p, %r1304, 0;
    vote.ballot.sync.b32 %r1304, p, 0xffffffff;
    @!p not.b32 %r1304, %r1304;
}

	// end inline asm
	mov.b32 	%r1309, 2;
	// begin inline asm
	{
    .reg .pred p;
    and.b32 %r1307, %r1326, %r1309;    setp.ne.u32 p, %r1307, 0;
    vote.ballot.sync.b32 %r1307, p, 0xffffffff;
    @!p not.b32 %r1307, %r1307;
}

	// end inline asm
	and.b32  	%r1332, %r1307, %r1304;
	mov.b32 	%r1312, 4;
	// begin inline asm
	{
    .reg .pred p;
    and.b32 %r1310, %r1326, %r1312;    setp.ne.u32 p, %r1310, 0;
    vote.ballot.sync.b32 %r1310, p, 0xffffffff;
    @!p not.b32 %r1310, %r1310;
}

	// end inline asm
	and.b32  	%r1333, %r1310, %r1332;
	mov.b32 	%r1315, 8;
	// begin inline asm
	{
    .reg .pred p;
    and.b32 %r1313, %r1326, %r1315;    setp.ne.u32 p, %r1313, 0;
    vote.ballot.sync.b32 %r1313, p, 0xffffffff;
    @!p not.b32 %r1313, %r1313;
}

	// end inline asm
	and.b32  	%r1334, %r1313, %r1333;
	mov.b32 	%r1318, 16;
	// begin inline asm
	{
    .reg .pred p;
    and.b32 %r1316, %r1326, %r1318;    setp.ne.u32 p, %r1316, 0;
    vote.ballot.sync.b32 %r1316, p, 0xffffffff;
    @!p not.b32 %r1316, %r1316;
}

	// end inline asm
	and.b32  	%r1335, %r1316, %r1334;
	mov.b32 	%r1321, 32;
	// begin inline asm
	{
    .reg .pred p;
    and.b32 %r1319, %r1326, %r1321;    setp.ne.u32 p, %r1319, 0;
    vote.ballot.sync.b32 %r1319, p, 0xffffffff;
    @!p not.b32 %r1319, %r1319;
}

	// end inline asm
	and.b32  	%r1336, %r1319, %r1335;
	mov.b32 	%r1324, 64;
	// begin inline asm
	{
    .reg .pred p;
    and.b32 %r1322, %r1326, %r1324;    setp.ne.u32 p, %r1322, 0;
    vote.ballot.sync.b32 %r1322, p, 0xffffffff;
    @!p not.b32 %r1322, %r1322;
}

	// end inline asm
	and.b32  	%r1337, %r1322, %r1336;
	mov.b32 	%r1327, 128;
	// begin inline asm
	{
    .reg .pred p;
    and.b32 %r1325, %r1326, %r1327;    setp.ne.u32 p, %r1325, 0;
    vote.ballot.sync.b32 %r1325, p, 0xffffffff;
    @!p not.b32 %r1325, %r1325;
}

	// end inline asm
	and.b32  	%r1338, %r1325, %r1337;
	clz.b32 	%r1339, %r1338;
	sub.s32 	%r274, 31, %r1339;
	and.b32  	%r1340, %r680, %r1338;
	popc.b32 	%r275, %r1340;
	setp.ne.s32 	%p173, %r300, %r274;
	mov.b32 	%r1847, 0;
	@%p173 bra 	$L__BB6_145;
	shl.b32 	%r1341, %r1326, 2;
	add.s32 	%r1342, %r98, %r1341;
	atom.shared.add.u32 	%r1847, [%r1342], %r275;
$L__BB6_145:
	shfl.sync.idx.b32	%r1368|%p174, %r1847, %r274, 31, -1;
	add.s32 	%r278, %r275, %r1368;
	setp.eq.s32 	%p175, %r1830, 2147483647;
	selp.b32 	%r1369, -2147483648, %r1830, %p175;
	shr.u32 	%r1370, %r1369, %r298;
	and.b32  	%r1365, %r1370, %r97;
	mov.b32 	%r1345, 1;
	// begin inline asm
	{
    .reg .pred p;
    and.b32 %r1343, %r1365, %r1345;    setp.ne.u32 p, %r1343, 0;
    vote.ballot.sync.b32 %r1343, p, 0xffffffff;
    @!p not.b32 %r1343, %r1343;
}

	// end inline asm
	mov.b32 	%r1348, 2;
	// begin inline asm
	{
    .reg .pred p;
    and.b32 %r1346, %r1365, %r1348;    setp.ne.u32 p, %r1346, 0;
    vote.ballot.sync.b32 %r1346, p, 0xffffffff;
    @!p not.b32 %r1346, %r1346;
}

	// end inline asm
	and.b32  	%r1371, %r1346, %r1343;
	mov.b32 	%r1351, 4;
	// begin inline asm
	{
    .reg .pred p;
    and.b32 %r1349, %r1365, %r1351;    setp.ne.u32 p, %r1349, 0;
    vote.ballot.sync.b32 %r1349, p, 0xffffffff;
    @!p not.b32 %r1349, %r1349;
}

	// end inline asm
	and.b32  	%r1372, %r1349, %r1371;
	mov.b32 	%r1354, 8;
	// begin inline asm
	{
    .reg .pred p;
    and.b32 %r1352, %r1365, %r1354;    setp.ne.u32 p, %r1352, 0;
    vote.ballot.sync.b32 %r1352, p, 0xffffffff;
    @!p not.b32 %r1352, %r1352;
}

	// end inline asm
	and.b32  	%r1373, %r1352, %r1372;
	mov.b32 	%r1357, 16;
	// begin inline asm
	{
    .reg .pred p;
    and.b32 %r1355, %r1365, %r1357;    setp.ne.u32 p, %r1355, 0;
    vote.ballot.sync.b32 %r1355, p, 0xffffffff;
    @!p not.b32 %r1355, %r1355;
}

	// end inline asm
	and.b32  	%r1374, %r1355, %r1373;
	mov.b32 	%r1360, 32;
	// begin inline asm
	{
    .reg .pred p;
    and.b32 %r1358, %r1365, %r1360;    setp.ne.u32 p, %r1358, 0;
    vote.ballot.sync.b32 %r1358, p, 0xffffffff;
    @!p not.b32 %r1358, %r1358;
}

	// end inline asm
	and.b32  	%r1375, %r1358, %r1374;
	mov.b32 	%r1363, 64;
	// begin inline asm
	{
    .reg .pred p;
    and.b32 %r1361, %r1365, %r1363;    setp.ne.u32 p, %r1361, 0;
    vote.ballot.sync.b32 %r1361, p, 0xffffffff;
    @!p not.b32 %r1361, %r1361;
}

	// end inline asm
	and.b32  	%r1376, %r1361, %r1375;
	mov.b32 	%r1366, 128;
	// begin inline asm
	{
    .reg .pred p;
    and.b32 %r1364, %r1365, %r1366;    setp.ne.u32 p, %r1364, 0;
    vote.ballot.sync.b32 %r1364, p, 0xffffffff;
    @!p not.b32 %r1364, %r1364;
}

	// end inline asm
	and.b32  	%r1377, %r1364, %r1376;
	clz.b32 	%r1378, %r1377;
	sub.s32 	%r280, 31, %r1378;
	and.b32  	%r1379, %r680, %r1377;
	popc.b32 	%r281, %r1379;
	setp.ne.s32 	%p176, %r300, %r280;
	mov.b32 	%r1848, 0;
	@%p176 bra 	$L__BB6_147;
	shl.b32 	%r1380, %r1365, 2;
	add.s32 	%r1381, %r98, %r1380;
	atom.shared.add.u32 	%r1848, [%r1381], %r281;
$L__BB6_147:
	shfl.sync.idx.b32	%r1382|%p178, %r1848, %r280, 31, -1;
	add.s32 	%r1383, %r281, %r1382;
	bar.sync 	0;
	shl.b32 	%r1384, %r182, 2;
	mov.u32 	%r1385, _ZZN3cub18CUB_300001_SM_10006detail10radix_sort29DeviceRadixSortOnesweepKernelINS1_5radix10policy_hubIfNS0_8NullTypeEyE10Policy1000ELNS0_9SortOrderE0EfS6_yiiNS1_21identity_decomposer_tEEEvPT5_SC_PT3_PKSD_PT1_PKSH_PT2_PKSL_T4_iiT6_E1s;
	add.s32 	%r1386, %r1385, %r1384;
	st.shared.u32 	[%r1386+-4], %r1813;
	shl.b32 	%r1387, %r188, 2;
	add.s32 	%r1388, %r1385, %r1387;
	st.shared.u32 	[%r1388+-4], %r1814;
	shl.b32 	%r1389, %r194, 2;
	add.s32 	%r1390, %r1385, %r1389;
	st.shared.u32 	[%r1390+-4], %r1815;
	shl.b32 	%r1391, %r200, 2;
	add.s32 	%r1392, %r1385, %r1391;
	st.shared.u32 	[%r1392+-4], %r1816;
	shl.b32 	%r1393, %r206, 2;
	add.s32 	%r1394, %r1385, %r1393;
	st.shared.u32 	[%r1394+-4], %r1817;
	shl.b32 	%r1395, %r212, 2;
	add.s32 	%r1396, %r1385, %r1395;
	st.shared.u32 	[%r1396+-4], %r1818;
	shl.b32 	%r1397, %r218, 2;
	add.s32 	%r1398, %r1385, %r1397;
	st.shared.u32 	[%r1398+-4], %r1819;
	shl.b32 	%r1399, %r224, 2;
	add.s32 	%r1400, %r1385, %r1399;
	st.shared.u32 	[%r1400+-4], %r1820;
	shl.b32 	%r1401, %r230, 2;
	add.s32 	%r1402, %r1385, %r1401;
	st.shared.u32 	[%r1402+-4], %r1821;
	shl.b32 	%r1403, %r236, 2;
	add.s32 	%r1404, %r1385, %r1403;
	st.shared.u32 	[%r1404+-4], %r1822;
	shl.b32 	%r1405, %r242, 2;
	add.s32 	%r1406, %r1385, %r1405;
	st.shared.u32 	[%r1406+-4], %r1823;
	shl.b32 	%r1407, %r248, 2;
	add.s32 	%r1408, %r1385, %r1407;
	st.shared.u32 	[%r1408+-4], %r1824;
	shl.b32 	%r1409, %r254, 2;
	add.s32 	%r1410, %r1385, %r1409;
	st.shared.u32 	[%r1410+-4], %r1825;
	shl.b32 	%r1411, %r260, 2;
	add.s32 	%r1412, %r1385, %r1411;
	st.shared.u32 	[%r1412+-4], %r1826;
	shl.b32 	%r1413, %r266, 2;
	add.s32 	%r1414, %r1385, %r1413;
	st.shared.u32 	[%r1414+-4], %r1827;
	shl.b32 	%r1415, %r272, 2;
	add.s32 	%r1416, %r1385, %r1415;
	st.shared.u32 	[%r1416+-4], %r1828;
	shl.b32 	%r1417, %r278, 2;
	add.s32 	%r1418, %r1385, %r1417;
	st.shared.u32 	[%r1418+-4], %r1829;
	shl.b32 	%r1419, %r1383, 2;
	add.s32 	%r1420, %r1385, %r1419;
	st.shared.u32 	[%r1420+-4], %r1830;
	shl.b32 	%r1421, %r1, 3;
	add.s32 	%r1422, %r1385, %r1421;
	add.s32 	%r284, %r1422, 27648;
	@%p123 bra 	$L__BB6_155;
	ld.param.u64 	%rd227, [_ZN3cub18CUB_300001_SM_10006detail10radix_sort29DeviceRadixSortOnesweepKernelINS1_5radix10policy_hubIfNS0_8NullTypeEyE10Policy1000ELNS0_9SortOrderE0EfS6_yiiNS1_21identity_decomposer_tEEEvPT5_SC_PT3_PKSD_PT1_PKSH_PT2_PKSL_T4_iiT6__param_3];
	cvta.to.global.u64 	%rd57, %rd227;
	shl.b64 	%rd58, %rd7, 3;
	add.s64 	%rd59, %rd57, %rd58;
	ld.global.u64 	%rd60, [%rd59];
	cvt.s64.s32 	%rd61, %r175;
	sub.s64 	%rd229, %rd60, %rd61;
	st.shared.u64 	[%r284], %rd229;
	setp.lt.s32 	%p179, %r4, 1;
	mov.u32 	%r1852, %r1808;
	@%p179 bra 	$L__BB6_154;
	mov.b32 	%r1850, -1;
	mov.u32 	%r1849, %r4;
	mov.u32 	%r1852, %r1808;
$L__BB6_150:
	ld.param.u64 	%rd220, [_ZN3cub18CUB_300001_SM_10006detail10radix_sort29DeviceRadixSortOnesweepKernelINS1_5radix10policy_hubIfNS0_8NullTypeEyE10Policy1000ELNS0_9SortOrderE0EfS6_yiiNS1_21identity_decomposer_tEEEvPT5_SC_PT3_PKSD_PT1_PKSH_PT2_PKSL_T4_iiT6__param_0];
	add.s32 	%r288, %r1849, -1;
	shl.b32 	%r1424, %r288, 8;
	add.s32 	%r1425, %r1424, %r1;
	cvta.to.global.u64 	%rd62, %rd220;
	mul.wide.s32 	%rd63, %r1425, 4;
	add.s64 	%rd16, %rd62, %rd63;
$L__BB6_151:
	membar.cta;
	ld.volatile.global.u32 	%r289, [%rd16];
	setp.eq.s32 	%p180, %r289, 0;
	@%p180 bra 	$L__BB6_151;
	and.b32  	%r1426, %r289, 1073741823;
	add.s32 	%r1852, %r1426, %r1852;
	setp.gt.s32 	%p181, %r289, -1;
	vote.sync.ballot.b32 	%r1850, %p181, %r1850;
	setp.gt.u32 	%p183, %r1849, 1;
	and.pred  	%p184, %p181, %p183;
	mov.u32 	%r1849, %r288;
	@%p184 bra 	$L__BB6_150;
	ld.shared.u64 	%rd229, [%r284];
$L__BB6_154:
	ld.param.u64 	%rd221, [_ZN3cub18CUB_300001_SM_10006detail10radix_sort29DeviceRadixSortOnesweepKernelINS1_5radix10policy_hubIfNS0_8NullTypeEyE10Policy1000ELNS0_9SortOrderE0EfS6_yiiNS1_21identity_decomposer_tEEEvPT5_SC_PT3_PKSD_PT1_PKSH_PT2_PKSL_T4_iiT6__param_0];
	or.b32  	%r1427, %r1852, -2147483648;
	cvta.to.global.u64 	%rd64, %rd221;
	shl.b32 	%r1428, %r4, 8;
	add.s32 	%r1429, %r1428, %r1;
	mul.wide.s32 	%rd65, %r1429, 4;
	add.s64 	%rd66, %rd64, %rd65;
	st.volatile.global.u32 	[%rd66], %r1427;
	sub.s32 	%r1430, %r1852, %r1808;
	cvt.s64.s32 	%rd67, %r1430;
	add.s64 	%rd68, %rd229, %rd67;
	st.shared.u64 	[%r284], %rd68;
$L__BB6_155:
	ld.param.u32 	%r1762, [_ZN3cub18CUB_300001_SM_10006detail10radix_sort29DeviceRadixSortOnesweepKernelINS1_5radix10policy_hubIfNS0_8NullTypeEyE10Policy1000ELNS0_9SortOrderE0EfS6_yiiNS1_21identity_decomposer_tEEEvPT5_SC_PT3_PKSD_PT1_PKSH_PT2_PKSL_T4_iiT6__param_8];
	ld.param.u64 	%rd224, [_ZN3cub18CUB_300001_SM_10006detail10radix_sort29DeviceRadixSortOnesweepKernelINS1_5radix10policy_hubIfNS0_8NullTypeEyE10Policy1000ELNS0_9SortOrderE0EfS6_yiiNS1_21identity_decomposer_tEEEvPT5_SC_PT3_PKSD_PT1_PKSH_PT2_PKSL_T4_iiT6__param_2];
	setp.gt.u32 	%p185, %r1, 255;
	mad.lo.s32 	%r293, %r4, 6912, 6912;
	setp.lt.s32 	%p186, %r293, %r1762;
	setp.eq.s64 	%p187, %rd224, 0;
	or.pred  	%p188, %p187, %p186;
	or.pred  	%p189, %p185, %p188;
	@%p189 bra 	$L__BB6_157;
	ld.param.u64 	%rd225, [_ZN3cub18CUB_300001_SM_10006detail10radix_sort29DeviceRadixSortOnesweepKernelINS1_5radix10policy_hubIfNS0_8NullTypeEyE10Policy1000ELNS0_9SortOrderE0EfS6_yiiNS1_21identity_decomposer_tEEEvPT5_SC_PT3_PKSD_PT1_PKSH_PT2_PKSL_T4_iiT6__param_2];
	ld.shared.u64 	%rd69, [%r284];
	cvt.s64.s32 	%rd70, %r1808;
	cvt.s64.s32 	%rd71, %r175;
	add.s64 	%rd72, %rd71, %rd70;
	add.s64 	%rd73, %rd72, %rd69;
	cvta.to.global.u64 	%rd74, %rd225;
	shl.b64 	%rd75, %rd7, 3;
	add.s64 	%rd76, %rd74, %rd75;
	st.global.u64 	[%rd76], %rd73;
$L__BB6_157:
	ld.param.u32 	%r1763, [_ZN3cub18CUB_300001_SM_10006detail10radix_sort29DeviceRadixSortOnesweepKernelINS1_5radix10policy_hubIfNS0_8NullTypeEyE10Policy1000ELNS0_9SortOrderE0EfS6_yiiNS1_21identity_decomposer_tEEEvPT5_SC_PT3_PKSD_PT1_PKSH_PT2_PKSL_T4_iiT6__param_8];
	shl.b32 	%r1431, %r1, 2;
	add.s32 	%r294, %r1385, %r1431;
	setp.gt.s32 	%p190, %r293, %r1763;
	bar.sync 	0;
	@%p190 bra 	$L__BB6_159;
	ld.shared.u32 	%r1433, [%r294];
	setp.eq.s32 	%p191, %r1433, 2147483647;
	selp.b32 	%r1434, -2147483648, %r1433, %p191;
	shr.u32 	%r1435, %r1434, %r298;
	and.b32  	%r1436, %r1435, %r97;
	shl.b32 	%r1437, %r1436, 3;
	add.s32 	%r1439, %r1385, 27648;
	add.s32 	%r1440, %r1439, %r1437;
	ld.shared.u64 	%rd77, [%r1440];
	add.s64 	%rd78, %rd77, %rd7;
	setp.gt.s32 	%p192, %r1433, -1;
	selp.b32 	%r1441, -1, -2147483648, %p192;
	xor.b32  	%r1442, %r1441, %r1433;
	shl.b64 	%rd79, %rd78, 2;
	add.s64 	%rd80, %rd1, %rd79;
	st.global.u32 	[%rd80], %r1442;
	bar.warp.sync 	-1;
	ld.shared.u32 	%r1443, [%r294+1536];
	setp.eq.s32 	%p193, %r1443, 2147483647;
	selp.b32 	%r1444, -2147483648, %r1443, %p193;
	shr.u32 	%r1445, %r1444, %r298;
	and.b32  	%r1446, %r1445, %r97;
	shl.b32 	%r1447, %r1446, 3;
	add.s32 	%r1448, %r1439, %r1447;
	ld.shared.u64 	%rd81, [%r1448];
	add.s64 	%rd82, %rd81, %rd7;
	setp.gt.s32 	%p194, %r1443, -1;
	selp.b32 	%r1449, -1, -2147483648, %p194;
	xor.b32  	%r1450, %r1449, %r1443;
	shl.b64 	%rd83, %rd82, 2;
	add.s64 	%rd84, %rd1, %rd83;
	st.global.u32 	[%rd84+1536], %r1450;
	bar.warp.sync 	-1;
	ld.shared.u32 	%r1451, [%r294+3072];
	setp.eq.s32 	%p195, %r1451, 2147483647;
	selp.b32 	%r1452, -2147483648, %r1451, %p195;
	shr.u32 	%r1453, %r1452, %r298;
	and.b32  	%r1454, %r1453, %r97;
	shl.b32 	%r1455, %r1454, 3;
	add.s32 	%r1456, %r1439, %r1455;
	ld.shared.u64 	%rd85, [%r1456];
	add.s64 	%rd86, %rd85, %rd7;
	setp.gt.s32 	%p196, %r1451, -1;
	selp.b32 	%r1457, -1, -2147483648, %p196;
	xor.b32  	%r1458, %r1457, %r1451;
	shl.b64 	%rd87, %rd86, 2;
	add.s64 	%rd88, %rd1, %rd87;
	st.global.u32 	[%rd88+3072], %r1458;
	bar.warp.sync 	-1;
	ld.shared.u32 	%r1459, [%r294+4608];
	setp.eq.s32 	%p197, %r1459, 2147483647;
	selp.b32 	%r1460, -2147483648, %r1459, %p197;
	shr.u32 	%r1461, %r1460, %r298;
	and.b32  	%r1462, %r1461, %r97;
	shl.b32 	%r1463, %r1462, 3;
	add.s32 	%r1464, %r1439, %r1463;
	ld.shared.u64 	%rd89, [%r1464];
	add.s64 	%rd90, %rd89, %rd7;
	setp.gt.s32 	%p198, %r1459, -1;
	selp.b32 	%r1465, -1, -2147483648, %p198;
	xor.b32  	%r1466, %r1465, %r1459;
	shl.b64 	%rd91, %rd90, 2;
	add.s64 	%rd92, %rd1, %rd91;
	st.global.u32 	[%rd92+4608], %r1466;
	bar.warp.sync 	-1;
	ld.shared.u32 	%r1467, [%r294+6144];
	setp.eq.s32 	%p199, %r1467, 2147483647;
	selp.b32 	%r1468, -2147483648, %r1467, %p199;
	shr.u32 	%r1469, %r1468, %r298;
	and.b32  	%r1470, %r1469, %r97;
	shl.b32 	%r1471, %r1470, 3;
	add.s32 	%r1472, %r1439, %r1471;
	ld.shared.u64 	%rd93, [%r1472];
	add.s64 	%rd94, %rd93, %rd7;
	setp.gt.s32 	%p200, %r1467, -1;
	selp.b32 	%r1473, -1, -2147483648, %p200;
	xor.b32  	%r1474, %r1473, %r1467;
	shl.b64 	%rd95, %rd94, 2;
	add.s64 	%rd96, %rd1, %rd95;
	st.global.u32 	[%rd96+6144], %r1474;
	bar.warp.sync 	-1;
	ld.shared.u32 	%r1475, [%r294+7680];
	setp.eq.s32 	%p201, %r1475, 2147483647;
	selp.b32 	%r1476, -2147483648, %r1475, %p201;
	shr.u32 	%r1477, %r1476, %r298;
	and.b32  	%r1478, %r1477, %r97;
	shl.b32 	%r1479, %r1478, 3;
	add.s32 	%r1480, %r1439, %r1479;
	ld.shared.u64 	%rd97, [%r1480];
	add.s64 	%rd98, %rd97, %rd7;
	setp.gt.s32 	%p202, %r1475, -1;
	selp.b32 	%r1481, -1, -2147483648, %p202;
	xor.b32  	%r1482, %r1481, %r1475;
	shl.b64 	%rd99, %rd98, 2;
	add.s64 	%rd100, %rd1, %rd99;
	st.global.u32 	[%rd100+7680], %r1482;
	bar.warp.sync 	-1;
	ld.shared.u32 	%r1483, [%r294+9216];
	setp.eq.s32 	%p203, %r1483, 2147483647;
	selp.b32 	%r1484, -2147483648, %r1483, %p203;
	shr.u32 	%r1485, %r1484, %r298;
	and.b32  	%r1486, %r1485, %r97;
	shl.b32 	%r1487, %r1486, 3;
	add.s32 	%r1488, %r1439, %r1487;
	ld.shared.u64 	%rd101, [%r1488];
	add.s64 	%rd102, %rd101, %rd7;
	setp.gt.s32 	%p204, %r1483, -1;
	selp.b32 	%r1489, -1, -2147483648, %p204;
	xor.b32  	%r1490, %r1489, %r1483;
	shl.b64 	%rd103, %rd102, 2;
	add.s64 	%rd104, %rd1, %rd103;
	st.global.u32 	[%rd104+9216], %r1490;
	bar.warp.sync 	-1;
	ld.shared.u32 	%r1491, [%r294+10752];
	setp.eq.s32 	%p205, %r1491, 2147483647;
	selp.b32 	%r1492, -2147483648, %r1491, %p205;
	shr.u32 	%r1493, %r1492, %r298;
	and.b32  	%r1494, %r1493, %r97;
	shl.b32 	%r1495, %r1494, 3;
	add.s32 	%r1496, %r1439, %r1495;
	ld.shared.u64 	%rd105, [%r1496];
	add.s64 	%rd106, %rd105, %rd7;
	setp.gt.s32 	%p206, %r1491, -1;
	selp.b32 	%r1497, -1, -2147483648, %p206;
	xor.b32  	%r1498, %r1497, %r1491;
	shl.b64 	%rd107, %rd106, 2;
	add.s64 	%rd108, %rd1, %rd107;
	st.global.u32 	[%rd108+10752], %r1498;
	bar.warp.sync 	-1;
	ld.shared.u32 	%r1499, [%r294+12288];
	setp.eq.s32 	%p207, %r1499, 2147483647;
	selp.b32 	%r1500, -2147483648, %r1499, %p207;
	shr.u32 	%r1501, %r1500, %r298;
	and.b32  	%r1502, %r1501, %r97;
	shl.b32 	%r1503, %r1502, 3;
	add.s32 	%r1504, %r1439, %r1503;
	ld.shared.u64 	%rd109, [%r1504];
	add.s64 	%rd110, %rd109, %rd7;
	setp.gt.s32 	%p208, %r1499, -1;
	selp.b32 	%r1505, -1, -2147483648, %p208;
	xor.b32  	%r1506, %r1505, %r1499;
	shl.b64 	%rd111, %rd110, 2;
	add.s64 	%rd112, %rd1, %rd111;
	st.global.u32 	[%rd112+12288], %r1506;
	bar.warp.sync 	-1;
	ld.shared.u32 	%r1507, [%r294+13824];
	setp.eq.s32 	%p209, %r1507, 2147483647;
	selp.b32 	%r1508, -2147483648, %r1507, %p209;
	shr.u32 	%r1509, %r1508, %r298;
	and.b32  	%r1510, %r1509, %r97;
	shl.b32 	%r1511, %r1510, 3;
	add.s32 	%r1512, %r1439, %r1511;
	ld.shared.u64 	%rd113, [%r1512];
	add.s64 	%rd114, %rd113, %rd7;
	setp.gt.s32 	%p210, %r1507, -1;
	selp.b32 	%r1513, -1, -2147483648, %p210;
	xor.b32  	%r1514, %r1513, %r1507;
	shl.b64 	%rd115, %rd114, 2;
	add.s64 	%rd116, %rd1, %rd115;
	st.global.u32 	[%rd116+13824], %r1514;
	bar.warp.sync 	-1;
	ld.shared.u32 	%r1515, [%r294+15360];
	setp.eq.s32 	%p211, %r1515, 2147483647;
	selp.b32 	%r1516, -2147483648, %r1515, %p211;
	shr.u32 	%r1517, %r1516, %r298;
	and.b32  	%r1518, %r1517, %r97;
	shl.b32 	%r1519, %r1518, 3;
	add.s32 	%r1520, %r1439, %r1519;
	ld.shared.u64 	%rd117, [%r1520];
	add.s64 	%rd118, %rd117, %rd7;
	setp.gt.s32 	%p212, %r1515, -1;
	selp.b32 	%r1521, -1, -2147483648, %p212;
	xor.b32  	%r1522, %r1521, %r1515;
	shl.b64 	%rd119, %rd118, 2;
	add.s64 	%rd120, %rd1, %rd119;
	st.global.u32 	[%rd120+15360], %r1522;
	bar.warp.sync 	-1;
	ld.shared.u32 	%r1523, [%r294+16896];
	setp.eq.s32 	%p213, %r1523, 2147483647;
	selp.b32 	%r1524, -2147483648, %r1523, %p213;
	shr.u32 	%r1525, %r1524, %r298;
	and.b32  	%r1526, %r1525, %r97;
	shl.b32 	%r1527, %r1526, 3;
	add.s32 	%r1528, %r1439, %r1527;
	ld.shared.u64 	%rd121, [%r1528];
	add.s64 	%rd122, %rd121, %rd7;
	setp.gt.s32 	%p214, %r1523, -1;
	selp.b32 	%r1529, -1, -2147483648, %p214;
	xor.b32  	%r1530, %r1529, %r1523;
	shl.b64 	%rd123, %rd122, 2;
	add.s64 	%rd124, %rd1, %rd123;
	st.global.u32 	[%rd124+16896], %r1530;
	bar.warp.sync 	-1;
	ld.shared.u32 	%r1531, [%r294+18432];
	setp.eq.s32 	%p215, %r1531, 2147483647;
	selp.b32 	%r1532, -2147483648, %r1531, %p215;
	shr.u32 	%r1533, %r1532, %r298;
	and.b32  	%r1534, %r1533, %r97;
	shl.b32 	%r1535, %r1534, 3;
	add.s32 	%r1536, %r1439, %r1535;
	ld.shared.u64 	%rd125, [%r1536];
	add.s64 	%rd126, %rd125, %rd7;
	setp.gt.s32 	%p216, %r1531, -1;
	selp.b32 	%r1537, -1, -2147483648, %p216;
	xor.b32  	%r1538, %r1537, %r1531;
	shl.b64 	%rd127, %rd126, 2;
	add.s64 	%rd128, %rd1, %rd127;
	st.global.u32 	[%rd128+18432], %r1538;
	bar.warp.sync 	-1;
	ld.shared.u32 	%r1539, [%r294+19968];
	setp.eq.s32 	%p217, %r1539, 2147483647;
	selp.b32 	%r1540, -2147483648, %r1539, %p217;
	shr.u32 	%r1541, %r1540, %r298;
	and.b32  	%r1542, %r1541, %r97;
	shl.b32 	%r1543, %r1542, 3;
	add.s32 	%r1544, %r1439, %r1543;
	ld.shared.u64 	%rd129, [%r1544];
	add.s64 	%rd130, %rd129, %rd7;
	setp.gt.s32 	%p218, %r1539, -1;
	selp.b32 	%r1545, -1, -2147483648, %p218;
	xor.b32  	%r1546, %r1545, %r1539;
	shl.b64 	%rd131, %rd130, 2;
	add.s64 	%rd132, %rd1, %rd131;
	st.global.u32 	[%rd132+19968], %r1546;
	bar.warp.sync 	-1;
	ld.shared.u32 	%r1547, [%r294+21504];
	setp.eq.s32 	%p219, %r1547, 2147483647;
	selp.b32 	%r1548, -2147483648, %r1547, %p219;
	shr.u32 	%r1549, %r1548, %r298;
	and.b32  	%r1550, %r1549, %r97;
	shl.b32 	%r1551, %r1550, 3;
	add.s32 	%r1552, %r1439, %r1551;
	ld.shared.u64 	%rd133, [%r1552];
	add.s64 	%rd134, %rd133, %rd7;
	setp.gt.s32 	%p220, %r1547, -1;
	selp.b32 	%r1553, -1, -2147483648, %p220;
	xor.b32  	%r1554, %r1553, %r1547;
	shl.b64 	%rd135, %rd134, 2;
	add.s64 	%rd136, %rd1, %rd135;
	st.global.u32 	[%rd136+21504], %r1554;
	bar.warp.sync 	-1;
	ld.shared.u32 	%r1555, [%r294+23040];
	setp.eq.s32 	%p221, %r1555, 2147483647;
	selp.b32 	%r1556, -2147483648, %r1555, %p221;
	shr.u32 	%r1557, %r1556, %r298;
	and.b32  	%r1558, %r1557, %r97;
	shl.b32 	%r1559, %r1558, 3;
	add.s32 	%r1560, %r1439, %r1559;
	ld.shared.u64 	%rd137, [%r1560];
	add.s64 	%rd138, %rd137, %rd7;
	setp.gt.s32 	%p222, %r1555, -1;
	selp.b32 	%r1561, -1, -2147483648, %p222;
	xor.b32  	%r1562, %r1561, %r1555;
	shl.b64 	%rd139, %rd138, 2;
	add.s64 	%rd140, %rd1, %rd139;
	st.global.u32 	[%rd140+23040], %r1562;
	bar.warp.sync 	-1;
	ld.shared.u32 	%r1563, [%r294+24576];
	setp.eq.s32 	%p223, %r1563, 2147483647;
	selp.b32 	%r1564, -2147483648, %r1563, %p223;
	shr.u32 	%r1565, %r1564, %r298;
	and.b32  	%r1566, %r1565, %r97;
	shl.b32 	%r1567, %r1566, 3;
	add.s32 	%r1568, %r1439, %r1567;
	ld.shared.u64 	%rd141, [%r1568];
	add.s64 	%rd142, %rd141, %rd7;
	setp.gt.s32 	%p224, %r1563, -1;
	selp.b32 	%r1569, -1, -2147483648, %p224;
	xor.b32  	%r1570, %r1569, %r1563;
	shl.b64 	%rd143, %rd142, 2;
	add.s64 	%rd144, %rd1, %rd143;
	st.global.u32 	[%rd144+24576], %r1570;
	bar.warp.sync 	-1;
	ld.shared.u32 	%r1571, [%r294+26112];
	setp.eq.s32 	%p225, %r1571, 2147483647;
	selp.b32 	%r1572, -2147483648, %r1571, %p225;
	shr.u32 	%r1573, %r1572, %r298;
	and.b32  	%r1574, %r1573, %r97;
	shl.b32 	%r1575, %r1574, 3;
	add.s32 	%r1576, %r1439, %r1575;
	ld.shared.u64 	%rd145, [%r1576];
	add.s64 	%rd146, %rd145, %rd7;
	setp.gt.s32 	%p226, %r1571, -1;
	selp.b32 	%r1577, -1, -2147483648, %p226;
	xor.b32  	%r1578, %r1577, %r1571;
	shl.b64 	%rd147, %rd146, 2;
	add.s64 	%rd148, %rd1, %rd147;
	st.global.u32 	[%rd148+26112], %r1578;
	bar.warp.sync 	-1;
	bra.uni 	$L__BB6_196;
$L__BB6_159:
	ld.param.u32 	%r1764, [_ZN3cub18CUB_300001_SM_10006detail10radix_sort29DeviceRadixSortOnesweepKernelINS1_5radix10policy_hubIfNS0_8NullTypeEyE10Policy1000ELNS0_9SortOrderE0EfS6_yiiNS1_21identity_decomposer_tEEEvPT5_SC_PT3_PKSD_PT1_PKSH_PT2_PKSL_T4_iiT6__param_8];
	mad.lo.s32 	%r295, %r4, -6912, %r1764;
	setp.ge.s32 	%p227, %r1, %r295;
	@%p227 bra 	$L__BB6_161;
	ld.shared.u32 	%r1579, [%r294];
	setp.eq.s32 	%p228, %r1579, 2147483647;
	selp.b32 	%r1580, -2147483648, %r1579, %p228;
	shr.u32 	%r1581, %r1580, %r298;
	and.b32  	%r1582, %r1581, %r97;
	shl.b32 	%r1583, %r1582, 3;
	add.s32 	%r1585, %r1385, %r1583;
	ld.shared.u64 	%rd149, [%r1585+27648];
	setp.gt.s32 	%p229, %r1579, -1;
	selp.b32 	%r1586, -1, -2147483648, %p229;
	xor.b32  	%r1587, %r1586, %r1579;
	add.s64 	%rd150, %rd149, %rd7;
	shl.b64 	%rd151, %rd150, 2;
	add.s64 	%rd152, %rd1, %rd151;
	st.global.u32 	[%rd152], %r1587;
$L__BB6_161:
	bar.warp.sync 	-1;
	add.s32 	%r1588, %r1, 384;
	setp.ge.s32 	%p230, %r1588, %r295;
	@%p230 bra 	$L__BB6_163;
	ld.shared.u32 	%r1589, [%r294+1536];
	setp.eq.s32 	%p231, %r1589, 2147483647;
	selp.b32 	%r1590, -2147483648, %r1589, %p231;
	shr.u32 	%r1591, %r1590, %r298;
	and.b32  	%r1592, %r1591, %r97;
	shl.b32 	%r1593, %r1592, 3;
	add.s32 	%r1595, %r1385, %r1593;
	ld.shared.u64 	%rd153, [%r1595+27648];
	setp.gt.s32 	%p232, %r1589, -1;
	selp.b32 	%r1596, -1, -2147483648, %p232;
	xor.b32  	%r1597, %r1596, %r1589;
	add.s64 	%rd154, %rd153, %rd7;
	shl.b64 	%rd155, %rd154, 2;
	add.s64 	%rd156, %rd1, %rd155;
	st.global.u32 	[%rd156+1536], %r1597;
$L__BB6_163:
	bar.warp.sync 	-1;
	add.s32 	%r1598, %r1, 768;
	setp.ge.s32 	%p233, %r1598, %r295;
	@%p233 bra 	$L__BB6_165;
	ld.shared.u32 	%r1599, [%r294+3072];
	setp.eq.s32 	%p234, %r1599, 2147483647;
	selp.b32 	%r1600, -2147483648, %r1599, %p234;
	shr.u32 	%r1601, %r1600, %r298;
	and.b32  	%r1602, %r1601, %r97;
	shl.b32 	%r1603, %r1602, 3;
	add.s32 	%r1605, %r1385, %r1603;
	ld.shared.u64 	%rd157, [%r1605+27648];
	setp.gt.s32 	%p235, %r1599, -1;
	selp.b32 	%r1606, -1, -2147483648, %p235;
	xor.b32  	%r1607, %r1606, %r1599;
	add.s64 	%rd158, %rd157, %rd7;
	shl.b64 	%rd159, %rd158, 2;
	add.s64 	%rd160, %rd1, %rd159;
	st.global.u32 	[%rd160+3072], %r1607;
$L__BB6_165:
	bar.warp.sync 	-1;
	add.s32 	%r1608, %r1, 1152;
	setp.ge.s32 	%p236, %r1608, %r295;
	@%p236 bra 	$L__BB6_167;
	ld.shared.u32 	%r1609, [%r294+4608];
	setp.eq.s32 	%p237, %r1609, 2147483647;
	selp.b32 	%r1610, -2147483648, %r1609, %p237;
	shr.u32 	%r1611, %r1610, %r298;
	and.b32  	%r1612, %r1611, %r97;
	shl.b32 	%r1613, %r1612, 3;
	add.s32 	%r1615, %r1385, %r1613;
	ld.shared.u64 	%rd161, [%r1615+27648];
	setp.gt.s32 	%p238, %r1609, -1;
	selp.b32 	%r1616, -1, -2147483648, %p238;
	xor.b32  	%r1617, %r1616, %r1609;
	add.s64 	%rd162, %rd161, %rd7;
	shl.b64 	%rd163, %rd162, 2;
	add.s64 	%rd164, %rd1, %rd163;
	st.global.u32 	[%rd164+4608], %r1617;
$L__BB6_167:
	bar.warp.sync 	-1;
	add.s32 	%r1618, %r1, 1536;
	setp.ge.s32 	%p239, %r1618, %r295;
	@%p239 bra 	$L__BB6_169;
	ld.shared.u32 	%r1619, [%r294+6144];
	setp.eq.s32 	%p240, %r1619, 2147483647;
	selp.b32 	%r1620, -2147483648, %r1619, %p240;
	shr.u32 	%r1621, %r1620, %r298;
	and.b32  	%r1622, %r1621, %r97;
	shl.b32 	%r1623, %r1622, 3;
	add.s32 	%r1625, %r1385, %r1623;
	ld.shared.u64 	%rd165, [%r1625+27648];
	setp.gt.s32 	%p241, %r1619, -1;
	selp.b32 	%r1626, -1, -2147483648, %p241;
	xor.b32  	%r1627, %r1626, %r1619;
	add.s64 	%rd166, %rd165, %rd7;
	shl.b64 	%rd167, %rd166, 2;
	add.s64 	%rd168, %rd1, %rd167;
	st.global.u32 	[%rd168+6144], %r1627;
$L__BB6_169:
	bar.warp.sync 	-1;
	add.s32 	%r1628, %r1, 1920;
	setp.ge.s32 	%p242, %r1628, %r295;
	@%p242 bra 	$L__BB6_171;
	ld.shared.u32 	%r1629, [%r294+7680];
	setp.eq.s32 	%p243, %r1629, 2147483647;
	selp.b32 	%r1630, -2147483648, %r1629, %p243;
	shr.u32 	%r1631, %r1630, %r298;
	and.b32  	%r1632, %r1631, %r97;
	shl.b32 	%r1633, %r1632, 3;
	add.s32 	%r1635, %r1385, %r1633;
	ld.shared.u64 	%rd169, [%r1635+27648];
	setp.gt.s32 	%p244, %r1629, -1;
	selp.b32 	%r1636, -1, -2147483648, %p244;
	xor.b32  	%r1637, %r1636, %r1629;
	add.s64 	%rd170, %rd169, %rd7;
	shl.b64 	%rd171, %rd170, 2;
	add.s64 	%rd172, %rd1, %rd171;
	st.global.u32 	[%rd172+7680], %r1637;
$L__BB6_171:
	bar.warp.sync 	-1;
	add.s32 	%r1638, %r1, 2304;
	setp.ge.s32 	%p245, %r1638, %r295;
	@%p245 bra 	$L__BB6_173;
	ld.shared.u32 	%r1639, [%r294+9216];
	setp.eq.s32 	%p246, %r1639, 2147483647;
	selp.b32 	%r1640, -2147483648, %r1639, %p246;
	shr.u32 	%r1641, %r1640, %r298;
	and.b32  	%r1642, %r1641, %r97;
	shl.b32 	%r1643, %r1642, 3;
	add.s32 	%r1645, %r1385, %r1643;
	ld.shared.u64 	%rd173, [%r1645+27648];
	setp.gt.s32 	%p247, %r1639, -1;
	selp.b32 	%r1646, -1, -2147483648, %p247;
	xor.b32  	%r1647, %r1646, %r1639;
	add.s64 	%rd174, %rd173, %rd7;
	shl.b64 	%rd175, %rd174, 2;
	add.s64 	%rd176, %rd1, %rd175;
	st.global.u32 	[%rd176+9216], %r1647;
$L__BB6_173:
	bar.warp.sync 	-1;
	add.s32 	%r1648, %r1, 2688;
	setp.ge.s32 	%p248, %r1648, %r295;
	@%p248 bra 	$L__BB6_175;
	ld.shared.u32 	%r1649, [%r294+10752];
	setp.eq.s32 	%p249, %r1649, 2147483647;
	selp.b32 	%r1650, -2147483648, %r1649, %p249;
	shr.u32 	%r1651, %r1650, %r298;
	and.b32  	%r1652, %r1651, %r97;
	shl.b32 	%r1653, %r1652, 3;
	add.s32 	%r1655, %r1385, %r1653;
	ld.shared.u64 	%rd177, [%r1655+27648];
	setp.gt.s32 	%p250, %r1649, -1;
	selp.b32 	%r1656, -1, -2147483648, %p250;
	xor.b32  	%r1657, %r1656, %r1649;
	add.s64 	%rd178, %rd177, %rd7;
	shl.b64 	%rd179, %rd178, 2;
	add.s64 	%rd180, %rd1, %rd179;
	st.global.u32 	[%rd180+10752], %r1657;
$L__BB6_175:
	bar.warp.sync 	-1;
	or.b32  	%r1658, %r1, 3072;
	setp.ge.s32 	%p251, %r1658, %r295;
	@%p251 bra 	$L__BB6_177;
	ld.shared.u32 	%r1659, [%r294+12288];
	setp.eq.s32 	%p252, %r1659, 2147483647;
	selp.b32 	%r1660, -2147483648, %r1659, %p252;
	shr.u32 	%r1661, %r1660, %r298;
	and.b32  	%r1662, %r1661, %r97;
	shl.b32 	%r1663, %r1662, 3;
	add.s32 	%r1665, %r1385, %r1663;
	ld.shared.u64 	%rd181, [%r1665+27648];
	setp.gt.s32 	%p253, %r1659, -1;
	selp.b32 	%r1666, -1, -2147483648, %p253;
	xor.b32  	%r1667, %r1666, %r1659;
	add.s64 	%rd182, %rd181, %rd7;
	shl.b64 	%rd183, %rd182, 2;
	add.s64 	%rd184, %rd1, %rd183;
	st.global.u32 	[%rd184+12288], %r1667;
$L__BB6_177:
	bar.warp.sync 	-1;
	add.s32 	%r1668, %r1, 3456;
	setp.ge.s32 	%p254, %r1668, %r295;
	@%p254 bra 	$L__BB6_179;
	ld.shared.u32 	%r1669, [%r294+13824];
	setp.eq.s32 	%p255, %r1669, 2147483647;
	selp.b32 	%r1670, -2147483648, %r1669, %p255;
	shr.u32 	%r1671, %r1670, %r298;
	and.b32  	%r1672, %r1671, %r97;
	shl.b32 	%r1673, %r1672, 3;
	add.s32 	%r1675, %r1385, %r1673;
	ld.shared.u64 	%rd185, [%r1675+27648];
	setp.gt.s32 	%p256, %r1669, -1;
	selp.b32 	%r1676, -1, -2147483648, %p256;
	xor.b32  	%r1677, %r1676, %r1669;
	add.s64 	%rd186, %rd185, %rd7;
	shl.b64 	%rd187, %rd186, 2;
	add.s64 	%rd188, %rd1, %rd187;
	st.global.u32 	[%rd188+13824], %r1677;
$L__BB6_179:
	bar.warp.sync 	-1;
	add.s32 	%r1678, %r1, 3840;
	setp.ge.s32 	%p257, %r1678, %r295;
	@%p257 bra 	$L__BB6_181;
	ld.shared.u32 	%r1679, [%r294+15360];
	setp.eq.s32 	%p258, %r1679, 2147483647;
	selp.b32 	%r1680, -2147483648, %r1679, %p258;
	shr.u32 	%r1681, %r1680, %r298;
	and.b32  	%r1682, %r1681, %r97;
	shl.b32 	%r1683, %r1682, 3;
	add.s32 	%r1685, %r1385, %r1683;
	ld.shared.u64 	%rd189, [%r1685+27648];
	setp.gt.s32 	%p259, %r1679, -1;
	selp.b32 	%r1686, -1, -2147483648, %p259;
	xor.b32  	%r1687, %r1686, %r1679;
	add.s64 	%rd190, %rd189, %rd7;
	shl.b64 	%rd191, %rd190, 2;
	add.s64 	%rd192, %rd1, %rd191;
	st.global.u32 	[%rd192+15360], %r1687;
$L__BB6_181:
	bar.warp.sync 	-1;
	add.s32 	%r1688, %r1, 4224;
	setp.ge.s32 	%p260, %r1688, %r295;
	@%p260 bra 	$L__BB6_183;
	ld.shared.u32 	%r1689, [%r294+16896];
	setp.eq.s32 	%p261, %r1689, 2147483647;
	selp.b32 	%r1690, -2147483648, %r1689, %p261;
	shr.u32 	%r1691, %r1690, %r298;
	and.b32  	%r1692, %r1691, %r97;
	shl.b32 	%r1693, %r1692, 3;
	add.s32 	%r1695, %r1385, %r1693;
	ld.shared.u64 	%rd193, [%r1695+27648];
	setp.gt.s32 	%p262, %r1689, -1;
	selp.b32 	%r1696, -1, -2147483648, %p262;
	xor.b32  	%r1697, %r1696, %r1689;
	add.s64 	%rd194, %rd193, %rd7;
	shl.b64 	%rd195, %rd194, 2;
	add.s64 	%rd196, %rd1, %rd195;
	st.global.u32 	[%rd196+16896], %r1697;
$L__BB6_183:
	bar.warp.sync 	-1;
	add.s32 	%r1698, %r1, 4608;
	setp.ge.s32 	%p263, %r1698, %r295;
	@%p263 bra 	$L__BB6_185;
	ld.shared.u32 	%r1699, [%r294+18432];
	setp.eq.s32 	%p264, %r1699, 2147483647;
	selp.b32 	%r1700, -2147483648, %r1699, %p264;
	shr.u32 	%r1701, %r1700, %r298;
	and.b32  	%r1702, %r1701, %r97;
	shl.b32 	%r1703, %r1702, 3;
	add.s32 	%r1705, %r1385, %r1703;
	ld.shared.u64 	%rd197, [%r1705+27648];
	setp.gt.s32 	%p265, %r1699, -1;
	selp.b32 	%r1706, -1, -2147483648, %p265;
	xor.b32  	%r1707, %r1706, %r1699;
	add.s64 	%rd198, %rd197, %rd7;
	shl.b64 	%rd199, %rd198, 2;
	add.s64 	%rd200, %rd1, %rd199;
	st.global.u32 	[%rd200+18432], %r1707;
$L__BB6_185:
	bar.warp.sync 	-1;
	add.s32 	%r1708, %r1, 4992;
	setp.ge.s32 	%p266, %r1708, %r295;
	@%p266 bra 	$L__BB6_187;
	ld.shared.u32 	%r1709, [%r294+19968];
	setp.eq.s32 	%p267, %r1709, 2147483647;
	selp.b32 	%r1710, -2147483648, %r1709, %p267;
	shr.u32 	%r1711, %r1710, %r298;
	and.b32  	%r1712, %r1711, %r97;
	shl.b32 	%r1713, %r1712, 3;
	add.s32 	%r1715, %r1385, %r1713;
	ld.shared.u64 	%rd201, [%r1715+27648];
	setp.gt.s32 	%p268, %r1709, -1;
	selp.b32 	%r1716, -1, -2147483648, %p268;
	xor.b32  	%r1717, %r1716, %r1709;
	add.s64 	%rd202, %rd201, %rd7;
	shl.b64 	%rd203, %rd202, 2;
	add.s64 	%rd204, %rd1, %rd203;
	st.global.u32 	[%rd204+19968], %r1717;
$L__BB6_187:
	bar.warp.sync 	-1;
	add.s32 	%r1718, %r1, 5376;
	setp.ge.s32 	%p269, %r1718, %r295;
	@%p269 bra 	$L__BB6_189;
	ld.shared.u32 	%r1719, [%r294+21504];
	setp.eq.s32 	%p270, %r1719, 2147483647;
	selp.b32 	%r1720, -2147483648, %r1719, %p270;
	shr.u32 	%r1721, %r1720, %r298;
	and.b32  	%r1722, %r1721, %r97;
	shl.b32 	%r1723, %r1722, 3;
	add.s32 	%r1725, %r1385, %r1723;
	ld.shared.u64 	%rd205, [%r1725+27648];
	setp.gt.s32 	%p271, %r1719, -1;
	selp.b32 	%r1726, -1, -2147483648, %p271;
	xor.b32  	%r1727, %r1726, %r1719;
	add.s64 	%rd206, %rd205, %rd7;
	shl.b64 	%rd207, %rd206, 2;
	add.s64 	%rd208, %rd1, %rd207;
	st.global.u32 	[%rd208+21504], %r1727;
$L__BB6_189:
	bar.warp.sync 	-1;
	add.s32 	%r1728, %r1, 5760;
	setp.ge.s32 	%p272, %r1728, %r295;
	@%p272 bra 	$L__BB6_191;
	ld.shared.u32 	%r1729, [%r294+23040];
	setp.eq.s32 	%p273, %r1729, 2147483647;
	selp.b32 	%r1730, -2147483648, %r1729, %p273;
	shr.u32 	%r1731, %r1730, %r298;
	and.b32  	%r1732, %r1731, %r97;
	shl.b32 	%r1733, %r1732, 3;
	add.s32 	%r1735, %r1385, %r1733;
	ld.shared.u64 	%rd209, [%r1735+27648];
	setp.gt.s32 	%p274, %r1729, -1;
	selp.b32 	%r1736, -1, -2147483648, %p274;
	xor.b32  	%r1737, %r1736, %r1729;
	add.s64 	%rd210, %rd209, %rd7;
	shl.b64 	%rd211, %rd210, 2;
	add.s64 	%rd212, %rd1, %rd211;
	st.global.u32 	[%rd212+23040], %r1737;
$L__BB6_191:
	bar.warp.sync 	-1;
	or.b32  	%r1738, %r1, 6144;
	setp.ge.s32 	%p275, %r1738, %r295;
	@%p275 bra 	$L__BB6_193;
	ld.shared.u32 	%r1739, [%r294+24576];
	setp.eq.s32 	%p276, %r1739, 2147483647;
	selp.b32 	%r1740, -2147483648, %r1739, %p276;
	shr.u32 	%r1741, %r1740, %r298;
	and.b32  	%r1742, %r1741, %r97;
	shl.b32 	%r1743, %r1742, 3;
	add.s32 	%r1745, %r1385, %r1743;
	ld.shared.u64 	%rd213, [%r1745+27648];
	setp.gt.s32 	%p277, %r1739, -1;
	selp.b32 	%r1746, -1, -2147483648, %p277;
	xor.b32  	%r1747, %r1746, %r1739;
	add.s64 	%rd214, %rd213, %rd7;
	shl.b64 	%rd215, %rd214, 2;
	add.s64 	%rd216, %rd1, %rd215;
	st.global.u32 	[%rd216+24576], %r1747;
$L__BB6_193:
	bar.warp.sync 	-1;
	add.s32 	%r1748, %r1, 6528;
	ld.shared.u32 	%r296, [%r294+26112];
	setp.eq.s32 	%p278, %r296, 2147483647;
	selp.b32 	%r1749, -2147483648, %r296, %p278;
	shr.u32 	%r1750, %r1749, %r298;
	and.b32  	%r1751, %r1750, %r97;
	shl.b32 	%r1752, %r1751, 3;
	add.s32 	%r1754, %r1385, %r1752;
	ld.shared.u64 	%rd217, [%r1754+27648];
	add.s64 	%rd19, %rd217, %rd7;
	setp.ge.s32 	%p279, %r1748, %r295;
	@%p279 bra 	$L__BB6_195;
	setp.gt.s32 	%p280, %r296, -1;
	selp.b32 	%r1755, -1, -2147483648, %p280;
	xor.b32  	%r1756, %r1755, %r296;
	shl.b64 	%rd218, %rd19, 2;
	add.s64 	%rd219, %rd1, %rd218;
	st.global.u32 	[%rd219+26112], %r1756;
$L__BB6_195:
	bar.warp.sync 	-1;
$L__BB6_196:
	ret;

}


// ===== COMPILED SASS (sm_100) =====

	.target	sm_100

	.elftype	@"ET_EXEC"


//--------------------- .note.nv.tkinfo           --------------------------
	.section	.note.nv.tkinfo,"",@"SHT_NOTE"
	.sectionflags	@"SHF_NOTE_NV_TKINFO"
	.tkinfo
        /*0018*/ 	.word	0x00000002
        /*0030*/ 	.string	""
        /*0030*/ 	.string	"ptxas"
        /*0030*/ 	.string	"Cuda compilation tools, release 13.0, V13.0.88"
        /*0030*/ 	.string	"Build cuda_13.0.r13.0/compiler.36424714_0"
        /*0030*/ 	.string	"-arch sm_100 -m 64 "



//--------------------- .note.nv.cuinfo           --------------------------
	.section	.note.nv.cuinfo,"",@"SHT_NOTE"
	.sectionflags	@"SHF_NOTE_NV_CUINFO"
        /*0018*/ 	.short	0x0002
        /*001a*/ 	.short	0x0064
        /*001c*/ 	.short	0x0082
	.zero		2


//--------------------- .nv.info                  --------------------------
	.section	.nv.info,"",@"SHT_CUDA_INFO"
	.align	4


	//----- nvinfo : EIATTR_REGCOUNT
	.align		4
        /*0000*/ 	.byte	0x04, 0x2f
        /*0002*/ 	.short	(.L_46 - .L_45)
	.align		4
.L_45:
        /*0004*/ 	.word	index@(_Z12sortArrayGPUPfi)
        /*0008*/ 	.word	0x0000000c


	//----- nvinfo : EIATTR_FRAME_SIZE
	.align		4
.L_46:
        /*000c*/ 	.byte	0x04, 0x11
        /*000e*/ 	.short	(.L_48 - .L_47)
	.align		4
.L_47:
        /*0010*/ 	.word	index@(_Z12sortArrayGPUPfi)
        /*0014*/ 	.word	0x00000000


	//----- nvinfo : EIATTR_REGCOUNT
	.align		4
.L_48:
        /*0018*/ 	.byte	0x04, 0x2f
        /*001a*/ 	.short	(.L_50 - .L_49)
	.align		4
.L_49:
        /*001c*/ 	.word	index@(_ZN3cub18CUB_300001_SM_10006detail11EmptyKernelIvEEvv)
        /*0020*/ 	.word	0x00000004


	//----- nvinfo : EIATTR_FRAME_SIZE
	.align		4
.L_50:
        /*0024*/ 	.byte	0x04, 0x11
        /*0026*/ 	.short	(.L_52 - .L_51)
	.align		4
.L_51:
        /*0028*/ 	.word	index@(_ZN3cub18CUB_300001_SM_10006detail11EmptyKernelIvEEvv)
        /*002c*/ 	.word	0x00000000


	//----- nvinfo : EIATTR_REGCOUNT
	.align		4
.L_52:
        /*0030*/ 	.byte	0x04, 0x2f
        /*0032*/ 	.short	(.L_54 - .L_53)
	.align		4
.L_53:
        /*0034*/ 	.word	index@(_ZN3cub18CUB_300001_SM_10006detail8for_each13static_kernelINS2_12policy_hub_t12policy_500_tEmN6thrust24THRUST_300001_SM_1000_NS8cuda_cub20__uninitialized_fill7functorINS7_10device_ptrIfEEfEEEEvT0_T1_)
        /*0038*/ 	.word	0x00000008


	//----- nvinfo : EIATTR_FRAME_SIZE
	.align		4
.L_54:
        /*003c*/ 	.byte	0x04, 0x11
        /*003e*/ 	.short	(.L_56 - .L_55)
	.align		4
.L_55:
        /*0040*/ 	.word	index@(_ZN3cub18CUB_300001_SM_10006detail8for_each13static_kernelINS2_12policy_hub_t12policy_500_tEmN6thrust24THRUST_300001_SM_1000_NS8cuda_cub20__uninitialized_fill7functorINS7_10device_ptrIfEEfEEEEvT0_T1_)
        /*0044*/ 	.word	0x00000000


	//----- nvinfo : EIATTR_REGCOUNT
	.align		4
.L_56:
        /*0048*/ 	.byte	0x04, 0x2f
        /*004a*/ 	.short	(.L_58 - .L_57)
	.align		4
.L_57:
        /*004c*/ 	.word	index@(_ZN3cub18CUB_300001_SM_10006detail10radix_sort31DeviceRadixSortSingleTileKernelINS1_5radix10policy_hubIfNS0_8NullTypeEyE10Policy1000ELNS0_9SortOrderE0EfS6_yNS1_21identity_decomposer_tEEEvPKT1_PSB_PKT2_PSF_T3_iiT4_)
        /*0050*/ 	.word	0x0000007f


	//----- nvinfo : EIATTR_FRAME_SIZE
	.align		4
.L_58:
        /*0054*/ 	.byte	0x04, 0x11
        /*0056*/ 	.short	(.L_60 - .L_59)
	.align		4
.L_59:
        /*0058*/ 	.word	index@(_ZN3cub18CUB_300001_SM_10006detail10radix_sort31DeviceRadixSortSingleTileKernelINS1_5radix10policy_hubIfNS0_8NullTypeEyE10Policy1000ELNS0_9SortOrderE0EfS6_yNS1_21identity_decomposer_tEEEvPKT1_PSB_PKT2_PSF_T3_iiT4_)
        /*005c*/ 	.word	0x00000000


	//----- nvinfo : EIATTR_REGCOUNT
	.align		4
.L_60:
        /*0060*/ 	.byte	0x04, 0x2f
        /*0062*/ 	.short	(.L_62 - .L_61)
	.align		4
.L_61:
        /*0064*/ 	.word	index@(_ZN3cub18CUB_300001_SM_10006detail10radix_sort30DeviceRadixSortHistogramKernelINS1_5radix10policy_hubIfNS0_8NullTypeEyE10Policy1000ELNS0_9SortOrderE0EfyNS1_21identity_decomposer_tEEEvPT2_PKT1_SB_iiT3_)
        /*0068*/ 	.word	0x00000020


	//----- nvinfo : EIATTR_FRAME_SIZE
	.align		4
.L_62:
        /*006c*/ 	.byte	0x04, 0x11
        /*006e*/ 	.short	(.L_64 - .L_63)
	.align		4
.L_63:
        /*0070*/ 	.word	index@(_ZN3cub18CUB_300001_SM_10006detail10radix_sort30DeviceRadixSortHistogramKernelINS1_5radix10policy_hubIfNS0_8NullTypeEyE10Policy1000ELNS0_9SortOrderE0EfyNS1_21identity_decomposer_tEEEvPT2_PKT1_SB_iiT3_)
        /*0074*/ 	.word	0x00000000


	//----- nvinfo : EIATTR_REGCOUNT
	.align		4
.L_64:
        /*0078*/ 	.byte	0x04, 0x2f
        /*007a*/ 	.short	(.L_66 - .L_65)
	.align		4
.L_65:
        /*007c*/ 	.word	index@(_ZN3cub18CUB_300001_SM_10006detail10radix_sort33DeviceRadixSortExclusiveSumKernelINS1_5radix10policy_hubIfNS0_8NullTypeEyE10Policy1000EyEEvPT0_)
        /*0080*/ 	.word	0x00000020


	//----- nvinfo : EIATTR_FRAME_SIZE
	.align		4
.L_66:
        /*0084*/ 	.byte	0x04, 0x11
        /*0086*/ 	.short	(.L_68 - .L_67)
	.align		4
.L_67:
        /*0088*/ 	.word	index@(_ZN3cub18CUB_300001_SM_10006detail10radix_sort33DeviceRadixSortExclusiveSumKernelINS1_5radix10policy_hubIfNS0_8NullTypeEyE10Policy1000EyEEvPT0_)
        /*008c*/ 	.word	0x00000000


	//----- nvinfo : EIATTR_REGCOUNT
	.align		4
.L_68:
        /*0090*/ 	.byte	0x04, 0x2f
        /*0092*/ 	.short	(.L_70 - .L_69)
	.align		4
.L_69:
        /*0094*/ 	.word	index@(_ZN3cub18CUB_300001_SM_10006detail10radix_sort29DeviceRadixSortOnesweepKernelINS1_5radix10policy_hubIfNS0_8NullTypeEyE10Policy1000ELNS0_9SortOrderE0EfS6_yiiNS1_21identity_decomposer_tEEEvPT5_SC_PT3_PKSD_PT1_PKSH_PT2_PKSL_T4_iiT6_)
        /*0098*/ 	.word	0x00000038


	//----- nvinfo : EIATTR_FRAME_SIZE
	.align		4
.L_70:
        /*009c*/ 	.byte	0x04, 0x11
        /*009e*/ 	.short	(.L_72 - .L_71)
	.align		4
.L_71:
        /*00a0*/ 	.word	index@(_ZN3cub18CUB_300001_SM_10006detail10radix_sort29DeviceRadixSortOnesweepKernelINS1_5radix10policy_hubIfNS0_8NullTypeEyE10Policy1000ELNS0_9SortOrderE0EfS6_yiiNS1_21identity_decomposer_tEEEvPT5_SC_PT3_PKSD_PT1_PKSH_PT2_PKSL_T4_iiT6_)
        /*00a4*/ 	.word	0x00000000


	//----- nvinfo : EIATTR_MIN_STACK_SIZE
	.align		4
.L_72:
        /*00a8*/ 	.byte	0x04, 0x12
        /*00aa*/ 	.short	(.L_74 - .L_73)
	.align		4
.L_73:
        /*00ac*/ 	.word	index@(_ZN3cub18CUB_300001_SM_10006detail10radix_sort29DeviceRadixSortOnesweepKernelINS1_5radix10policy_hubIfNS0_8NullTypeEyE10Policy1000ELNS0_9SortOrderE0EfS6_yiiNS1_21identity_decomposer_tEEEvPT5_SC_PT3_PKSD_PT1_PKSH_PT2_PKSL_T4_iiT6_)
        /*00b0*/ 	.word	0x00000000


	//----- nvinfo : EIATTR_MIN_STACK_SIZE
	.align		4
.L_74:
        /*00b4*/ 	.byte	0x04, 0x12
        /*00b6*/ 	.short	(.L_76 - .L_75)
	.align		4
.L_75:
        /*00b8*/ 	.word	index@(_ZN3cub18CUB_300001_SM_10006detail10radix_sort33DeviceRadixSortExclusiveSumKernelINS1_5radix10policy_hubIfNS0_8NullTypeEyE10Policy1000EyEEvPT0_)
        /*00bc*/ 	.word	0x00000000


	//----- nvinfo : EIATTR_MIN_STACK_SIZE
	.align		4
.L_76:
        /*00c0*/ 	.byte	0x04, 0x12
        /*00c2*/ 	.short	(.L_78 - .L_77)
	.align		4
.L_77:
        /*00c4*/ 	.word	index@(_ZN3cub18CUB_300001_SM_10006detail10radix_sort30DeviceRadixSortHistogramKernelINS1_5radix10policy_hubIfNS0_8NullTypeEyE10Policy1000ELNS0_9SortOrderE0EfyNS1_21identity_decomposer_tEEEvPT2_PKT1_SB_iiT3_)
        /*00c8*/ 	.word	0x00000000


	//----- nvinfo : EIATTR_MIN_STACK_SIZE
	.align		4
.L_78:
        /*00cc*/ 	.byte	0x04, 0x12
        /*00ce*/ 	.short	(.L_80 - .L_79)
	.align		4
.L_79:
        /*00d0*/ 	.word	index@(_ZN3cub18CUB_300001_SM_10006detail10radix_sort31DeviceRadixSortSingleTileKernelINS1_5radix10policy_hubIfNS0_8NullTypeEyE10Policy1000ELNS0_9SortOrderE0EfS6_yNS1_21identity_decomposer_tEEEvPKT1_PSB_PKT2_PSF_T3_iiT4_)
        /*00d4*/ 	.word	0x00000000


	//----- nvinfo : EIATTR_MIN_STACK_SIZE
	.align		4
.L_80:
        /*00d8*/ 	.byte	0x04, 0x12
        /*00da*/ 	.short	(.L_82 - .L_81)
	.align		4
.L_81:
        /*00dc*/ 	.word	index@(_ZN3cub18CUB_300001_SM_10006detail8for_each13static_kernelINS2_12policy_hub_t12policy_500_tEmN6thrust24THRUST_300001_SM_1000_NS8cuda_cub20__uninitialized_fill7functorINS7_10device_ptrIfEEfEEEEvT0_T1_)
        /*00e0*/ 	.word	0x00000000


	//----- nvinfo : EIATTR_MIN_STACK_SIZE
	.align		4
.L_82:
        /*00e4*/ 	.byte	0x04, 0x12
        /*00e6*/ 	.short	(.L_84 - .L_83)
	.align		4
.L_83:
        /*00e8*/ 	.word	index@(_ZN3cub18CUB_300001_SM_10006detail11EmptyKernelIvEEvv)
        /*00ec*/ 	.word	0x00000000


	//----- nvinfo : EIATTR_MIN_STACK_SIZE
	.align		4
.L_84:
        /*00f0*/ 	.byte	0x04, 0x12
        /*00f2*/ 	.short	(.L_86 - .L_85)
	.align		4
.L_85:
        /*00f4*/ 	.word	index@(_Z12sortArrayGPUPfi)
        /*00f8*/ 	.word	0x00000000
.L_86:


//--------------------- .nv.compat                --------------------------
	.section	.nv.compat,"",@"SHT_CUDA_COMPAT_INFO"
	.align	4
        /*0000*/ 	.byte	0x02, 0x09, 0x00, 0x00, 0x02, 0x02, 0x01, 0x00, 0x02, 0x05, 0x05, 0x00, 0x03, 0x07, 0x01, 0x01
        /*0010*/ 	.byte	0x02, 0x03, 0x00, 0x00, 0x02, 0x06, 0x01, 0x00, 0x04, 0x0b, 0x08, 0x00, 0x09, 0x00, 0x00, 0x00
        /*0020*/ 	.byte	0x00, 0x00, 0x00, 0x00


//--------------------- .nv.info._ZN3cub18CUB_300001_SM_10006detail10radix_sort29DeviceRadixSortOnesweepKernelINS1_5radix10policy_hubIfNS0_8NullTypeEyE10Policy1000ELNS0_9SortOrderE0EfS6_yiiNS1_21identity_decomposer_tEEEvPT5_SC_PT3_PKSD_PT1_PKSH_PT2_PKSL_T4_iiT6_ --------------------------
	.section	.nv.info._ZN3cub18CUB_300001_SM_10006detail10radix_sort29DeviceRadixSortOnesweepKernelINS1_5radix10policy_hubIfNS0_8NullTypeEyE10Policy1000ELNS0_9SortOrderE0EfS6_yiiNS1_21identity_decomposer_tEEEvPT5_SC_PT3_PKSD_PT1_PKSH_PT2_PKSL_T4_iiT6_,"",@"SHT_CUDA_INFO"
	.sectionflags	@""
	.align	4


	//----- nvinfo : EIATTR_CUDA_API_VERSION
	.align		4
        /*0000*/ 	.byte	0x04, 0x37
        /*0002*/ 	.short	(.L_88 - .L_87)
.L_87:
        /*0004*/ 	.word	0x00000082


	//----- nvinfo : EIATTR_KPARAM_INFO
	.align		4
.L_88:
        /*0008*/ 	.byte	0x04, 0x17
        /*000a*/ 	.short	(.L_90 - .L_89)
.L_89:
        /*000c*/ 	.word	0x00000000
        /*0010*/ 	.short	0x000b
        /*0012*/ 	.short	0x004c
        /*0014*/ 	.byte	0x00, 0xf0, 0x05, 0x00


	//----- nvinfo : EIATTR_KPARAM_INFO
	.align		4
.L_90:
        /*0018*/ 	.byte	0x04, 0x17
        /*001a*/ 	.short	(.L_92 - .L_91)
.L_91:
        /*001c*/ 	.word	0x00000000
        /*0020*/ 	.short	0x000a
        /*0022*/ 	.short	0x0048
        /*0024*/ 	.byte	0x00, 0xf0, 0x11, 0x00


	//----- nvinfo : EIATTR_KPARAM_INFO
	.align		4
.L_92:
        /*0028*/ 	.byte	0x04, 0x17
        /*002a*/ 	.short	(.L_94 - .L_93)
.L_93:
        /*002c*/ 	.word	0x00000000
        /*0030*/ 	.short	0x0009
        /*0032*/ 	.short	0x0044
        /*0034*/ 	.byte	0x00, 0xf0, 0x11, 0x00


	//----- nvinfo : EIATTR_KPARAM_INFO
	.align		4
.L_94:
        /*0038*/ 	.byte	0x04, 0x17
        /*003a*/ 	.short	(.L_96 - .L_95)
.L_95:
        /*003c*/ 	.word	0x00000000
        /*0040*/ 	.short	0x0008
        /*0042*/ 	.short	0x0040
        /*0044*/ 	.byte	0x00, 0xf0, 0x11, 0x00


	//----- nvinfo : EIATTR_KPARAM_INFO
	.align		4
.L_96:
        /*0048*/ 	.byte	0x04, 0x17
        /*004a*/ 	.short	(.L_98 - .L_97)
.L_97:
        /*004c*/ 	.word	0x00000000
        /*0050*/ 	.short	0x0007
        /*0052*/ 	.short	0x0038
        /*0054*/ 	.byte	0x00, 0xf5, 0x21, 0x00


	//----- nvinfo : EIATTR_KPARAM_INFO
	.align		4
.L_98:
        /*0058*/ 	.byte	0x04, 0x17
        /*005a*/ 	.short	(.L_100 - .L_99)
.L_99:
        /*005c*/ 	.word	0x00000000
        /*0060*/ 	.short	0x0006
        /*0062*/ 	.short	0x0030
        /*0064*/ 	.byte	0x00, 0xf5, 0x21, 0x00


	//----- nvinfo : EIATTR_KPARAM_INFO
	.align		4
.L_100:
        /*0068*/ 	.byte	0x04, 0x17
        /*006a*/ 	.short	(.L_102 - .L_101)
.L_101:
        /*006c*/ 	.word	0x00000000
        /*0070*/ 	.short	0x0005
        /*0072*/ 	.short	0x0028
        /*0074*/ 	.byte	0x00, 0xf5, 0x21, 0x00


	//----- nvinfo : EIATTR_KPARAM_INFO
	.align		4
.L_102:
        /*0078*/ 	.byte	0x04, 0x17
        /*007a*/ 	.short	(.L_104 - .L_103)
.L_103:
        /*007c*/ 	.word	0x00000000
        /*0080*/ 	.short	0x0004
        /*0082*/ 	.short	0x0020
        /*0084*/ 	.byte	0x00, 0xf5, 0x21, 0x00


	//----- nvinfo : EIATTR_KPARAM_INFO
	.align		4
.L_104:
        /*0088*/ 	.byte	0x04, 0x17
        /*008a*/ 	.short	(.L_106 - .L_105)
.L_105:
        /*008c*/ 	.word	0x00000000
        /*0090*/ 	.short	0x0003
        /*0092*/ 	.short	0x0018
        /*0094*/ 	.byte	0x00, 0xf5, 0x21, 0x00


	//----- nvinfo : EIATTR_KPARAM_INFO
	.align		4
.L_106:
        /*0098*/ 	.byte	0x04, 0x17
        /*009a*/ 	.short	(.L_108 - .L_107)
.L_107:
        /*009c*/ 	.word	0x00000000
        /*00a0*/ 	.short	0x0002
        /*00a2*/ 	.short	0x0010
        /*00a4*/ 	.byte	0x00, 0xf5, 0x21, 0x00


	//----- nvinfo : EIATTR_KPARAM_INFO
	.align		4
.L_108:
        /*00a8*/ 	.byte	0x04, 0x17
        /*00aa*/ 	.short	(.L_110 - .L_109)
.L_109:
        /*00ac*/ 	.word	0x00000000
        /*00b0*/ 	.short	0x0001
        /*00b2*/ 	.short	0x0008
        /*00b4*/ 	.byte	0x00, 0xf5, 0x21, 0x00


	//----- nvinfo : EIATTR_KPARAM_INFO
	.align		4
.L_110:
        /*00b8*/ 	.byte	0x04, 0x17
        /*00ba*/ 	.short	(.L_112 - .L_111)
.L_111:
        /*00bc*/ 	.word	0x00000000
        /*00c0*/ 	.short	0x0000
        /*00c2*/ 	.short	0x0000
        /*00c4*/ 	.byte	0x00, 0xf5, 0x21, 0x00


	//----- nvinfo : EIATTR_SPARSE_MMA_MASK
	.align		4
.L_112:
        /*00c8*/ 	.byte	0x03, 0x50
        /*00ca*/ 	.short	0x0000


	//----- nvinfo : EIATTR_MAXREG_COUNT
	.align		4
        /*00cc*/ 	.byte	0x03, 0x1b
        /*00ce*/ 	.short	0x00a8


	//----- nvinfo : EIATTR_NUM_BARRIERS
	.align		4
        /*00d0*/ 	.byte	0x02, 0x4c
        /*00d2*/ 	.byte	0x01
	.zero		1


	//----- nvinfo : EIATTR_MERCURY_ISA_VERSION
	.align		4
        /*00d4*/ 	.byte	0x03, 0x5f
        /*00d6*/ 	.short	0x0101


	//----- nvinfo : EIATTR_COOP_GROUP_MASK_REGIDS
	.align		4
        /*00d8*/ 	.byte	0x04, 0x29
        /*00da*/ 	.short	(.L_114 - .L_113)


	//   ....[0]....
.L_113:
        /*00dc*/ 	.word	0xffffffff


	//   ....[1]....
        /*00e0*/ 	.word	0x0500001a


	//   ....[2]....
        /*00e4*/ 	.word	0xffffffff


	//   ....[3]....
        /*00e8*/ 	.word	0xffffffff


	//   ....[4]....
        /*00ec*/ 	.word	0xffffffff


	//   ....[5]....
        /*00f0*/ 	.word	0xffffffff


	//   ....[6]....
        /*00f4*/ 	.word	0xffffffff


	//   ....[7]....
        /*00f8*/ 	.word	0xffffffff


	//   ....[8]....
        /*00fc*/ 	.word	0xffffffff


	//   ....[9]....
        /*0100*/ 	.word	0xffffffff


	//   ....[10]....
        /*0104*/ 	.word	0xffffffff


	//   ....[11]....
        /*0108*/ 	.word	0xffffffff


	//   ....[12]....
        /*010c*/ 	.word	0xffffffff


	//   ....[13]....
        /*0110*/ 	.word	0xffffffff


	//   ....[14]....
        /*0114*/ 	.word	0xffffffff


	//   ....[15]....
        /*0118*/ 	.word	0xffffffff


	//   ....[16]....
        /*011c*/ 	.word	0xffffffff


	//   ....[17]....
        /*0120*/ 	.word	0xffffffff


	//   ....[18]....
        /*0124*/ 	.word	0xffffffff


	//   ....[19]....
        /*0128*/ 	.word	0xffffffff


	//   ....[20]....
        /*012c*/ 	.word	0xffffffff


	//   ....[21]....
        /*0130*/ 	.word	0xffffffff


	//   ....[22]....
        /*0134*/ 	.word	0xffffffff


	//   ....[23]....
        /*0138*/ 	.word	0xffffffff


	//   ....[24]....
        /*013c*/ 	.word	0xffffffff


	//   ....[25]....
        /*0140*/ 	.word	0xffffffff


	//   ....[26]....
        /*0144*/ 	.word	0xffffffff


	//   ....[27]....
        /*0148*/ 	.word	0xffffffff


	//   ....[28]....
        /*014c*/ 	.word	0xffffffff


	//   ....[29]....
        /*0150*/ 	.word	0xffffffff


	//   ....[30]....
        /*0154*/ 	.word	0xffffffff


	//   ....[31]....
        /*0158*/ 	.word	0xffffffff


	//   ....[32]....
        /*015c*/ 	.word	0xffffffff


	//   ....[33]....
        /*0160*/ 	.word	0xffffffff


	//   ....[34]....
        /*0164*/ 	.word	0xffffffff


	//   ....[35]....
        /*0168*/ 	.word	0xffffffff


	//   ....[36]....
        /*016c*/ 	.word	0xffffffff


	//   ....[37]....
        /*0170*/ 	.word	0xffffffff


	//   ....[38]....
        /*0174*/ 	.word	0xffffffff


	//   ....[39]....
        /*0178*/ 	.word	0xffffffff


	//   ....[40]....
        /*017c*/ 	.word	0xffffffff


	//   ....[41]....
        /*0180*/ 	.word	0xffffffff


	//   ....[42]....
        /*0184*/ 	.word	0xffffffff


	//   ....[43]....
        /*0188*/ 	.word	0xffffffff


	//   ....[44]....
        /*018c*/ 	.word	0xffffffff


	//   ....[45]....
        /*0190*/ 	.word	0xffffffff


	//   ....[46]....
        /*0194*/ 	.word	0xffffffff


	//   ....[47]....
        /*0198*/ 	.word	0xffffffff


	//   ....[48]....
        /*019c*/ 	.word	0xffffffff


	//   ....[49]....
        /*01a0*/ 	.word	0xffffffff


	//   ....[50]....
        /*01a4*/ 	.word	0xffffffff


	//   ....[51]....
        /*01a8*/ 	.word	0xffffffff


	//   ....[52]....
        /*01ac*/ 	.word	0xffffffff


	//   ....[53]....
        /*01b0*/ 	.word	0xffffffff


	//   ....[54]....
        /*01b4*/ 	.word	0xffffffff


	//   ....[55]....
        /*01b8*/ 	.word	0xffffffff


	//   ....[56]....
        /*01bc*/ 	.word	0xffffffff


	//   ....[57]....
        /*01c0*/ 	.word	0xffffffff


	//   ....[58]....
        /*01c4*/ 	.word	0xffffffff


	//   ....[59]....
        /*01c8*/ 	.word	0xffffffff


	//   ....[60]....
        /*01cc*/ 	.word	0xffffffff


	//   ....[61]....
        /*01d0*/ 	.word	0xffffffff


	//   ....[62]....
        /*01d4*/ 	.word	0xffffffff


	//   ....[63]....
        /*01d8*/ 	.word	0xffffffff


	//   ....[64]....
        /*01dc*/ 	.word	0xffffffff


	//   ....[65]....
        /*01e0*/ 	.word	0xffffffff


	//   ....[66]....
        /*01e4*/ 	.word	0xffffffff


	//   ....[67]....
        /*01e8*/ 	.word	0xffffffff


	//   ....[68]....
        /*01ec*/ 	.word	0xffffffff


	//   ....[69]....
        /*01f0*/ 	.word	0xffffffff


	//   ....[70]....
        /*01f4*/ 	.word	0xffffffff


	//   ....[71]....
        /*01f8*/ 	.word	0xffffffff


	//   ....[72]....
        /*01fc*/ 	.word	0xffffffff


	//   ....[73]....
        /*0200*/ 	.word	0xffffffff


	//   ....[74]....
        /*0204*/ 	.word	0xffffffff


	//   ....[75]....
        /*0208*/ 	.word	0xffffffff


	//   ....[76]....
        /*020c*/ 	.word	0xffffffff


	//   ....[77]....
        /*0210*/ 	.word	0xffffffff


	//   ....[78]....
        /*0214*/ 	.word	0xffffffff


	//   ....[79]....
        /*0218*/ 	.word	0xffffffff


	//   ....[80]....
        /*021c*/ 	.word	0xffffffff


	//   ....[81]....
        /*0220*/ 	.word	0xffffffff


	//   ....[82]....
        /*0224*/ 	.word	0xffffffff


	//   ....[83]....
        /*0228*/ 	.word	0xffffffff


	//   ....[84]....
        /*022c*/ 	.word	0xffffffff


	//   ....[85]....
        /*0230*/ 	.word	0xffffffff


	//   ....[86]....
        /*0234*/ 	.word	0xffffffff


	//   ....[87]....
        /*0238*/ 	.word	0xffffffff


	//   ....[88]....
        /*023c*/ 	.word	0xffffffff


	//   ....[89]....
        /*0240*/ 	.word	0xffffffff


	//   ....[90]....
        /*0244*/ 	.word	0xffffffff


	//   ....[91]....
        /*0248*/ 	.word	0xffffffff


	//   ....[92]....
        /*024c*/ 	.word	0xffffffff


	//   ....[93]....
        /*0250*/ 	.word	0xffffffff


	//   ....[94]....
        /*0254*/ 	.word	0xffffffff


	//   ....[95]....
        /*0258*/ 	.word	0xffffffff


	//   ....[96]....
        /*025c*/ 	.word	0xffffffff


	//   ....[97]....
        /*0260*/ 	.word	0xffffffff


	//   ....[98]....
        /*0264*/ 	.word	0xffffffff


	//   ....[99]....
        /*0268*/ 	.word	0xffffffff


	//   ....[100]....
        /*026c*/ 	.word	0xffffffff


	//   ....[101]....
        /*0270*/ 	.word	0xffffffff


	//   ....[102]....
        /*0274*/ 	.word	0xffffffff


	//   ....[103]....
        /*0278*/ 	.word	0xffffffff


	//   ....[104]....
        /*027c*/ 	.word	0xffffffff


	//   ....[105]....
        /*0280*/ 	.word	0xffffffff


	//   ....[106]....
        /*0284*/ 	.word	0xffffffff


	//   ....[107]....
        /*0288*/ 	.word	0xffffffff


	//   ....[108]....
        /*028c*/ 	.word	0xffffffff


	//   ....[109]....
        /*0290*/ 	.word	0xffffffff


	//   ....[110]....
        /*0294*/ 	.word	0xffffffff


	//   ....[111]....
        /*0298*/ 	.word	0xffffffff


	//   ....[112]....
        /*029c*/ 	.word	0xffffffff


	//   ....[113]....
        /*02a0*/ 	.word	0xffffffff


	//   ....[114]....
        /*02a4*/ 	.word	0xffffffff


	//   ....[115]....
        /*02a8*/ 	.word	0xffffffff


	//   ....[116]....
        /*02ac*/ 	.word	0xffffffff


	//   ....[117]....
        /*02b0*/ 	.word	0xffffffff


	//   ....[118]....
        /*02b4*/ 	.word	0xffffffff


	//   ....[119]....
        /*02b8*/ 	.word	0xffffffff


	//   ....[120]....
        /*02bc*/ 	.word	0xffffffff


	//   ....[121]....
        /*02c0*/ 	.word	0xffffffff


	//   ....[122]....
        /*02c4*/ 	.word	0xffffffff


	//   ....[123]....
        /*02c8*/ 	.word	0xffffffff


	//   ....[124]....
        /*02cc*/ 	.word	0xffffffff


	//   ....[125]....
        /*02d0*/ 	.word	0xffffffff


	//   ....[126]....
        /*02d4*/ 	.word	0xffffffff


	//   ....[127]....
        /*02d8*/ 	.word	0xffffffff


	//   ....[128]....
        /*02dc*/ 	.word	0xffffffff


	//   ....[129]....
        /*02e0*/ 	.word	0xffffffff


	//   ....[130]....
        /*02e4*/ 	.word	0xffffffff


	//   ....[131]....
        /*02e8*/ 	.word	0xffffffff


	//   ....[132]....
        /*02ec*/ 	.word	0xffffffff


	//   ....[133]....
        /*02f0*/ 	.word	0xffffffff


	//   ....[134]....
        /*02f4*/ 	.word	0xffffffff


	//   ....[135]....
        /*02f8*/ 	.word	0xffffffff


	//   ....[136]....
        /*02fc*/ 	.word	0xffffffff


	//   ....[137]....
        /*0300*/ 	.word	0xffffffff


	//   ....[138]....
        /*0304*/ 	.word	0xffffffff


	//   ....[139]....
        /*0308*/ 	.word	0xffffffff


	//   ....[140]....
        /*030c*/ 	.word	0xffffffff


	//   ....[141]....
        /*0310*/ 	.word	0xffffffff


	//   ....[142]....
        /*0314*/ 	.word	0xffffffff


	//   ....[143]....
        /*0318*/ 	.word	0xffffffff


	//   ....[144]....
        /*031c*/ 	.word	0xffffffff


	//   ....[145]....
        /*0320*/ 	.word	0xffffffff


	//   ....[146]....
        /*0324*/ 	.word	0xffffffff


	//   ....[147]....
        /*0328*/ 	.word	0xffffffff


	//   ....[148]....
        /*032c*/ 	.word	0xffffffff


	//   ....[149]....
        /*0330*/ 	.word	0xffffffff


	//   ....[150]....
        /*0334*/ 	.word	0xffffffff


	//   ....[151]....
        /*0338*/ 	.word	0xffffffff


	//   ....[152]....
        /*033c*/ 	.word	0xffffffff


	//   ....[153]....
        /*0340*/ 	.word	0xffffffff


	//   ....[154]....
        /*0344*/ 	.word	0xffffffff


	//   ....[155]....
        /*0348*/ 	.word	0xffffffff


	//   ....[156]....
        /*034c*/ 	.word	0xffffffff


	//   ....[157]....
        /*0350*/ 	.word	0xffffffff


	//   ....[158]....
        /*0354*/ 	.word	0xffffffff


	//   ....[159]....
        /*0358*/ 	.word	0xffffffff


	//   ....[160]....
        /*035c*/ 	.word	0xffffffff


	//   ....[161]....
        /*0360*/ 	.word	0xffffffff


	//   ....[162]....
        /*0364*/ 	.word	0xffffffff


	//   ....[163]....
        /*0368*/ 	.word	0xffffffff


	//   ....[164]....
        /*036c*/ 	.word	0xffffffff


	//   ....[165]....
        /*0370*/ 	.word	0xffffffff


	//   ....[166]....
        /*0374*/ 	.word	0xffffffff


	//   ....[167]....
        /*0378*/ 	.word	0xffffffff


	//   ....[168]....
        /*037c*/ 	.word	0xffffffff


	//   ....[169]....
        /*0380*/ 	.word	0x05000004


	//   ....[170]....
        /*0384*/ 	.word	0xffffffff


	//   ....[171]....
        /*0388*/ 	.word	0xffffffff


	//   ....[172]....
        /*038c*/ 	.word	0xffffffff


	//   ....[173]....
        /*0390*/ 	.word	0xffffffff


	//   ....[174]....
        /*0394*/ 	.word	0xffffffff


	//   ....[175]....
        /*0398*/ 	.word	0xffffffff


	//   ....[176]....
        /*039c*/ 	.word	0xffffffff


	//   ....[177]....
        /*03a0*/ 	.word	0xffffffff


	//   ....[178]....
        /*03a4*/ 	.word	0xffffffff


	//   ....[179]....
        /*03a8*/ 	.word	0xffffffff


	//   ....[180]....
        /*03ac*/ 	.word	0xffffffff


	//   ....[181]....
        /*03b0*/ 	.word	0xffffffff


	//   ....[182]....
        /*03b4*/ 	.word	0xffffffff


	//   ....[183]....
        /*03b8*/ 	.word	0xffffffff


	//   ....[184]....
        /*03bc*/ 	.word	0xffffffff


	//   ....[185]....
        /*03c0*/ 	.word	0xffffffff


	//   ....[186]....
        /*03c4*/ 	.word	0xffffffff


	//   ....[187]....
        /*03c8*/ 	.word	0xffffffff


	//   ....[188]....
        /*03cc*/ 	.word	0xffffffff


	//   ....[189]....
        /*03d0*/ 	.word	0xffffffff


	//   ....[190]....
        /*03d4*/ 	.word	0xffffffff


	//   ....[191]....
        /*03d8*/ 	.word	0xffffffff


	//   ....[192]....
        /*03dc*/ 	.word	0xffffffff


	//   ....[193]....
        /*03e0*/ 	.word	0xffffffff


	//   ....[194]....
        /*03e4*/ 	.word	0xffffffff


	//   ....[195]....
        /*03e8*/ 	.word	0xffffffff


	//   ....[196]....
        /*03ec*/ 	.word	0xffffffff


	//   ....[197]....
        /*03f0*/ 	.word	0xffffffff


	//   ....[198]....
        /*03f4*/ 	.word	0xffffffff


	//   ....[199]....
        /*03f8*/ 	.word	0xffffffff


	//   ....[200]....
        /*03fc*/ 	.word	0xffffffff


	//   ....[201]....
        /*0400*/ 	.word	0xffffffff


	//   ....[202]....
        /*0404*/ 	.word	0xffffffff


	//   ....[203]....
        /*0408*/ 	.word	0xffffffff


	//   ....[204]....
        /*040c*/ 	.word	0xffffffff


	//   ....[205]....
        /*0410*/ 	.word	0xffffffff


	//   ....[206]....
        /*0414*/ 	.word	0x0500002e


	//   ....[207]....
        /*0418*/ 	.word	0x0500002e


	//   ....[208]....
        /*041c*/ 	.word	0x0500002e


	//   ....[209]....
        /*0420*/ 	.word	0x0500002e


	//   ....[210]....
        /*0424*/ 	.word	0x0500002e


	//----- nvinfo : EIATTR_COOP_GROUP_INSTR_OFFSETS
	.align		4
.L_114:
        /*0428*/ 	.byte	0x04, 0x28
        /*042a*/ 	.short	(.L_116 - .L_115)


	//   ....[0]....
.L_115:
        /*042c*/ 	.word	0x00001220


	//   ....[1]....
        /*0430*/ 	.word	0x00001d00


	//   ....[2]....
        /*0434*/ 	.word	0x00002a50


	//   ....[3]....
        /*0438*/ 	.word	0x00002a70


	//   ....[4]....
        /*043c*/ 	.word	0x00002a90


	//   ....[5]....
        /*0440*/ 	.word	0x00002ab0


	//   ....[6]....
        /*0444*/ 	.word	0x00002ad0


	//   ....[7]....
        /*0448*/ 	.word	0x00002fa0


	//   ....[8]....
        /*044c*/ 	.word	0x00002fb0


	//   ....[9]....
        /*0450*/ 	.word	0x00002fd0


	//   ....[10]....
        /*0454*/ 	.word	0x00002ff0


	//   ....[11]....
        /*0458*/ 	.word	0x00003040


	//   ....[12]....
        /*045c*/ 	.word	0x00003070


	//   ....[13]....
        /*0460*/ 	.word	0x000030b0


	//   ....[14]....
        /*0464*/ 	.word	0x000030f0


	//   ....[15]....
        /*0468*/ 	.word	0x000031e0


	//   ....[16]....
        /*046c*/ 	.word	0x00003240


	//   ....[17]....
        /*0470*/ 	.word	0x00003250


	//   ....[18]....
        /*0474*/ 	.word	0x00003270


	//   ....[19]....
        /*0478*/ 	.word	0x000032b0


	//   ....[20]....
        /*047c*/ 	.word	0x000032e0


	//   ....[21]....
        /*0480*/ 	.word	0x00003320


	//   ....[22]....
        /*0484*/ 	.word	0x00003340


	//   ....[23]....
        /*0488*/ 	.word	0x00003360


	//   ....[24]....
        /*048c*/ 	.word	0x000034a0


	//   ....[25]....
        /*0490*/ 	.word	0x000034d0


	//   ....[26]....
        /*0494*/ 	.word	0x000034e0


	//   ....[27]....
        /*0498*/ 	.word	0x00003500


	//   ....[28]....
        /*049c*/ 	.word	0x00003540


	//   ....[29]....
        /*04a0*/ 	.word	0x00003570


	//   ....[30]....
        /*04a4*/ 	.word	0x000035b0


	//   ....[31]....
        /*04a8*/ 	.word	0x000035d0


	//   ....[32]....
        /*04ac*/ 	.word	0x000035f0


	//   ....[33]....
        /*04b0*/ 	.word	0x00003720


	//   ....[34]....
        /*04b4*/ 	.word	0x00003740


	//   ....[35]....
        /*04b8*/ 	.word	0x00003750


	//   ....[36]....
        /*04bc*/ 	.word	0x00003770


	//   ....[37]....
        /*04c0*/ 	.word	0x000037b0


	//   ....[38]....
        /*04c4*/ 	.word	0x000037e0


	//   ....[39]....
        /*04c8*/ 	.word	0x00003820


	//   ....[40]....
        /*04cc*/ 	.word	0x00003840


	//   ....[41]....
        /*04d0*/ 	.word	0x00003860


	//   ....[42]....
        /*04d4*/ 	.word	0x000039a0


	//   ....[43]....
        /*04d8*/ 	.word	0x000039d0


	//   ....[44]....
        /*04dc*/ 	.word	0x000039e0


	//   ....[45]....
        /*04e0*/ 	.word	0x00003a00


	//   ....[46]....
        /*04e4*/ 	.word	0x00003a40


	//   ....[47]....
        /*04e8*/ 	.word	0x00003a70


	//   ....[48]....
        /*04ec*/ 	.word	0x00003ab0


	//   ....[49]....
        /*04f0*/ 	.word	0x00003ad0


	//   ....[50]....
        /*04f4*/ 	.word	0x00003af0


	//   ....[51]....
        /*04f8*/ 	.word	0x00003c20


	//   ....[52]....
        /*04fc*/ 	.word	0x00003c40


	//   ....[53]....
        /*0500*/ 	.word	0x00003c50


	//   ....[54]....
        /*0504*/ 	.word	0x00003c70


	//   ....[55]....
        /*0508*/ 	.word	0x00003cb0


	//   ....[56]....
        /*050c*/ 	.word	0x00003ce0


	//   ....[57]....
        /*0510*/ 	.word	0x00003d20


	//   ....[58]....
        /*0514*/ 	.word	0x00003d40


	//   ....[59]....
        /*0518*/ 	.word	0x00003d60


	//   ....[60]....
        /*051c*/ 	.word	0x00003ea0


	//   ....[61]....
        /*0520*/ 	.word	0x00003ed0


	//   ....[62]....
        /*0524*/ 	.word	0x00003ee0


	//   ....[63]....
        /*0528*/ 	.word	0x00003f00


	//   ....[64]....
        /*052c*/ 	.word	0x00003f40


	//   ....[65]....
        /*0530*/ 	.word	0x00003f70


	//   ....[66]....
        /*0534*/ 	.word	0x00003fb0


	//   ....[67]....
        /*0538*/ 	.word	0x00003fd0


	//   ....[68]....
        /*053c*/ 	.word	0x00003ff0


	//   ....[69]....
        /*0540*/ 	.word	0x00004120


	//   ....[70]....
        /*0544*/ 	.word	0x00004140


	//   ....[71]....
        /*0548*/ 	.word	0x00004150


	//   ....[72]....
        /*054c*/ 	.word	0x00004180


	//   ....[73]....
        /*0550*/ 	.word	0x000041a0


	//   ....[74]....
        /*0554*/ 	.word	0x000041f0


	//   ....[75]....
        /*0558*/ 	.word	0x00004210


	//   ....[76]....
        /*055c*/ 	.word	0x00004250


	//   ....[77]....
        /*0560*/ 	.word	0x00004270


	//   ....[78]....
        /*0564*/ 	.word	0x000043a0


	//   ....[79]....
        /*0568*/ 	.word	0x000043d0


	//   ....[80]....
        /*056c*/ 	.word	0x000043e0


	//   ....[81]....
        /*0570*/ 	.word	0x00004430


	//   ....[82]....
        /*0574*/ 	.word	0x00004460


	//   ....[83]....
        /*0578*/ 	.word	0x00004490


	//   ....[84]....
        /*057c*/ 	.word	0x000044c0


	//   ....[85]....
        /*0580*/ 	.word	0x000044f0


	//   ....[86]....
        /*0584*/ 	.word	0x00004520


	//   ....[87]....
        /*0588*/ 	.word	0x00004620


	//   ....[88]....
        /*058c*/ 	.word	0x00004640


	//   ....[89]....
        /*0590*/ 	.word	0x00004650


	//   ....[90]....
        /*0594*/ 	.word	0x000046a0


	//   ....[91]....
        /*0598*/ 	.word	0x000046d0


	//   ....[92]....
        /*059c*/ 	.word	0x000046e0


	//   ....[93]....
        /*05a0*/ 	.word	0x00004720


	//   ....[94]....
        /*05a4*/ 	.word	0x00004760


	//   ....[95]....
        /*05a8*/ 	.word	0x00004790


	//   ....[96]....
        /*05ac*/ 	.word	0x000048b0


	//   ....[97]....
        /*05b0*/ 	.word	0x000048e0


	//   ....[98]....
        /*05b4*/ 	.word	0x000048f0


	//   ....[99]....
        /*05b8*/ 	.word	0x00004940


	//   ....[100]....
        /*05bc*/ 	.word	0x00004970


	//   ....[101]....
        /*05c0*/ 	.word	0x000049a0


	//   ....[102]....
        /*05c4*/ 	.word	0x000049d0


	//   ....[103]....
        /*05c8*/ 	.word	0x00004a00


	//   ....[104]....
        /*05cc*/ 	.word	0x00004a30


	//   ....[105]....
        /*05d0*/ 	.word	0x00004b50


	//   ....[106]....
        /*05d4*/ 	.word	0x00004b80


	//   ....[107]....
        /*05d8*/ 	.word	0x00004b90


	//   ....[108]....
        /*05dc*/ 	.word	0x00004be0


	//   ....[109]....
        /*05e0*/ 	.word	0x00004c10


	//   ....[110]....
        /*05e4*/ 	.word	0x00004c40


	//   ....[111]....
        /*05e8*/ 	.word	0x00004c70


	//   ....[112]....
        /*05ec*/ 	.word	0x00004ca0


	//   ....[113]....
        /*05f0*/ 	.word	0x00004cd0


	//   ....[114]....
        /*05f4*/ 	.word	0x00004df0


	//   ....[115]....
        /*05f8*/ 	.word	0x00004e20


	//   ....[116]....
        /*05fc*/ 	.word	0x00004e30


	//   ....[117]....
        /*0600*/ 	.word	0x00004e80


	//   ....[118]....
        /*0604*/ 	.word	0x00004eb0


	//   ....[119]....
        /*0608*/ 	.word	0x00004ee0


	//   ....[120]....
        /*060c*/ 	.word	0x00004f10


	//   ....[121]....
        /*0610*/ 	.word	0x00004f40


	//   ....[122]....
        /*0614*/ 	.word	0x00004f70


	//   ....[123]....
        /*0618*/ 	.word	0x00005090


	//   ....[124]....
        /*061c*/ 	.word	0x000050c0


	//   ....[125]....
        /*0620*/ 	.word	0x000050d0


	//   ....[126]....
        /*0624*/ 	.word	0x00005120


	//   ....[127]....
        /*0628*/ 	.word	0x00005150


	//   ....[128]....
        /*062c*/ 	.word	0x00005180


	//   ....[129]....
        /*0630*/ 	.word	0x000051b0


	//   ....[130]....
        /*0634*/ 	.word	0x000051e0


	//   ....[131]....
        /*0638*/ 	.word	0x00005210


	//   ....[132]....
        /*063c*/ 	.word	0x00005330


	//   ....[133]....
        /*0640*/ 	.word	0x00005360


	//   ....[134]....
        /*0644*/ 	.word	0x00005370


	//   ....[135]....
        /*0648*/ 	.word	0x000053c0


	//   ....[136]....
        /*064c*/ 	.word	0x000053f0


	//   ....[137]....
        /*0650*/ 	.word	0x00005420


	//   ....[138]....
        /*0654*/ 	.word	0x00005450


	//   ....[139]....
        /*0658*/ 	.word	0x00005480


	//   ....[140]....
        /*065c*/ 	.word	0x000054b0


	//   ....[141]....
        /*0660*/ 	.word	0x000055d0


	//   ....[142]....
        /*0664*/ 	.word	0x00005600


	//   ....[143]....
        /*0668*/ 	.word	0x00005610


	//   ....[144]....
        /*066c*/ 	.word	0x00005660


	//   ....[145]....
        /*0670*/ 	.word	0x00005690


	//   ....[146]....
        /*0674*/ 	.word	0x000056c0


	//   ....[147]....
        /*0678*/ 	.word	0x000056f0


	//   ....[148]....
        /*067c*/ 	.word	0x00005720


	//   ....[149]....
        /*0680*/ 	.word	0x00005750


	//   ....[150]....
        /*0684*/ 	.word	0x00005870


	//   ....[151]....
        /*0688*/ 	.word	0x000058a0


	//   ....[152]....
        /*068c*/ 	.word	0x000058b0


	//   ....[153]....
        /*0690*/ 	.word	0x00005900


	//   ....[154]....
        /*0694*/ 	.word	0x00005930


	//   ....[155]....
        /*0698*/ 	.word	0x00005960


	//   ....[156]....
        /*069c*/ 	.word	0x00005990


	//   ....[157]....
        /*06a0*/ 	.word	0x000059c0


	//   ....[158]....
        /*06a4*/ 	.word	0x000059f0


	//   ....[159]....
        /*06a8*/ 	.word	0x00005b00


	//   ....[160]....
        /*06ac*/ 	.word	0x00005b20


	//   ....[161]....
        /*06b0*/ 	.word	0x00005b30


	//   ....[162]....
        /*06b4*/ 	.word	0x00005b60


	//   ....[163]....
        /*06b8*/ 	.word	0x00005b80


	//   ....[164]....
        /*06bc*/ 	.word	0x00005bd0


	//   ....[165]....
        /*06c0*/ 	.word	0x00005c00


	//   ....[166]....
        /*06c4*/ 	.word	0x00005c50


	//   ....[167]....
        /*06c8*/ 	.word	0x00005c80


	//   ....[168]....
        /*06cc*/ 	.word	0x00005da0


	//   ....[169]....
        /*06d0*/ 	.word	0x00006200


	//   ....[170]....
        /*06d4*/ 	.word	0x00006590


	//   ....[171]....
        /*06d8*/ 	.word	0x00006690


	//   ....[172]....
        /*06dc*/ 	.word	0x00006790


	//   ....[173]....
        /*06e0*/ 	.word	0x00006890


	//   ....[174]....
        /*06e4*/ 	.word	0x00006990


	//   ....[175]....
        /*06e8*/ 	.word	0x00006a90


	//   ....[176]....
        /*06ec*/ 	.word	0x00006b90


	//   ....[177]....
        /*06f0*/ 	.word	0x00006c90


	//   ....[178]....
        /*06f4*/ 	.word	0x00006d90


	//   ....[179]....
        /*06f8*/ 	.word	0x00006e90


	//   ....[180]....
        /*06fc*/ 	.word	0x00006f90


	//   ....[181]....
        /*0700*/ 	.word	0x00007090


	//   ....[182]....
        /*0704*/ 	.word	0x00007190


	//   ....[183]....
        /*0708*/ 	.word	0x00007290


	//   ....[184]....
        /*070c*/ 	.word	0x00007390


	//   ....[185]....
        /*0710*/ 	.word	0x00007490


	//   ....[186]....
        /*0714*/ 	.word	0x00007590


	//   ....[187]....
        /*0718*/ 	.word	0x00007690


	//   ....[188]....
        /*071c*/ 	.word	0x000078d0


	//   ....[189]....
        /*0720*/ 	.word	0x00007a50


	//   ....[190]....
        /*0724*/ 	.word	0x00007bd0


	//   ....[191]....
        /*0728*/ 	.word	0x00007d50


	//   ....[192]....
        /*072c*/ 	.word	0x00007ed0


	//   ....[193]....
        /*0730*/ 	.word	0x00008050


	//   ....[194]....
        /*0734*/ 	.word	0x000081d0


	//   ....[195]....
        /*0738*/ 	.word	0x00008350


	//   ....[196]....
        /*073c*/ 	.word	0x000084d0


	//   ....[197]....
        /*0740*/ 	.word	0x00008650


	//   ....[198]....
        /*0744*/ 	.word	0x000087d0


	//   ....[199]....
        /*0748*/ 	.word	0x00008940


	//   ....[200]....
        /*074c*/ 	.word	0x00008aa0


	//   ....[201]....
        /*0750*/ 	.word	0x00008c00


	//   ....[202]....
        /*0754*/ 	.word	0x00008d60


	//   ....[203]....
        /*0758*/ 	.word	0x00008ec0


	//   ....[204]....
        /*075c*/ 	.word	0x00009020


	//   ....[205]....
        /*0760*/ 	.word	0x000091a0


	//   ....[206]....
        /*0764*/ 	.word	0x00009210


	//   ....[207]....
        /*0768*/ 	.word	0x00009280


	//   ....[208]....
        /*076c*/ 	.word	0x000092f0


	//   ....[209]....
        /*0770*/ 	.word	0x00009360


	//   ....[210]....
        /*0774*/ 	.word	0x000093d0


	//----- nvinfo : EIATTR_VRC_CTA_INIT_COUNT
	.align		4
.L_116:
        /*0778*/ 	.byte	0x02, 0x4a
	.zero		1
	.zero		1


	//----- nvinfo : EIATTR_EXIT_INSTR_OFFSETS
	.align		4
        /*077c*/ 	.byte	0x04, 0x1c
        /*077e*/ 	.short	(.L_118 - .L_117)


	//   ....[0]....
.L_117:
        /*0780*/ 	.word	0x00002460


	//   ....[1]....
        /*0784*/ 	.word	0x00002840


	//   ....[2]....
        /*0788*/ 	.word	0x00002860


	//   ....[3]....
        /*078c*/ 	.word	0x000076a0


	//   ....[4]....
        /*0790*/ 	.word	0x000091b0


	//----- nvinfo : EIATTR_MAX_THREADS
	.align		4
.L_118:
        /*0794*/ 	.byte	0x04, 0x05
        /*0796*/ 	.short	(.L_120 - .L_119)
.L_119:
        /*0798*/ 	.word	0x00000180
        /*079c*/ 	.word	0x00000001
        /*07a0*/ 	.word	0x00000001


	//----- nvinfo : EIATTR_CRS_STACK_SIZE
	.align		4
.L_120:
        /*07a4*/ 	.byte	0x04, 0x1e
        /*07a6*/ 	.short	(.L_122 - .L_121)
.L_121:
        /*07a8*/ 	.word	0x00000000


	//----- nvinfo : EIATTR_CBANK_PARAM_SIZE
	.align		4
.L_122:
        /*07ac*/ 	.byte	0x03, 0x19
        /*07ae*/ 	.short	0x004d


	//----- nvinfo : EIATTR_PARAM_CBANK
	.align		4
        /*07b0*/ 	.byte	0x04, 0x0a
        /*07b2*/ 	.short	(.L_124 - .L_123)
	.align		4
.L_123:
        /*07b4*/ 	.word	index@(.nv.constant0._ZN3cub18CUB_300001_SM_10006detail10radix_sort29DeviceRadixSortOnesweepKernelINS1_5radix10policy_hubIfNS0_8NullTypeEyE10Policy1000ELNS0_9SortOrderE0EfS6_yiiNS1_21identity_decomposer_tEEEvPT5_SC_PT3_PKSD_PT1_PKSH_PT2_PKSL_T4_iiT6_)
        /*07b8*/ 	.short	0x0380
        /*07ba*/ 	.short	0x004d


	//----- nvinfo : EIATTR_SW_WAR
	.align		4
.L_124:
        /*07bc*/ 	.byte	0x04, 0x36
        /*07be*/ 	.short	(.L_126 - .L_125)
.L_125:
        /*07c0*/ 	.word	0x00000008
.L_126:


//--------------------- .nv.info._ZN3cub18CUB_300001_SM_10006detail10radix_sort33DeviceRadixSortExclusiveSumKernelINS1_5radix10policy_hubIfNS0_8NullTypeEyE10Policy1000EyEEvPT0_ --------------------------
	.section	.nv.info._ZN3cub18CUB_300001_SM_10006detail10radix_sort33DeviceRadixSortExclusiveSumKernelINS1_5radix10policy_hubIfNS0_8NullTypeEyE10Policy1000EyEEvPT0_,"",@"SHT_CUDA_INFO"
	.sectionflags	@""
	.align	4


	//----- nvinfo : EIATTR_CUDA_API_VERSION
	.align		4
        /*0000*/ 	.byte	0x04, 0x37
        /*0002*/ 	.short	(.L_128 - .L_127)
.L_127:
        /*0004*/ 	.word	0x00000082


	//----- nvinfo : EIATTR_KPARAM_INFO
	.align		4
.L_128:
        /*0008*/ 	.byte	0x04, 0x17
        /*000a*/ 	.short	(.L_130 - .L_129)
.L_129:
        /*000c*/ 	.word	0x00000000
        /*0010*/ 	.short	0x0000
        /*0012*/ 	.short	0x0000
        /*0014*/ 	.byte	0x00, 0xf5, 0x21, 0x00


	//----- nvinfo : EIATTR_SPARSE_MMA_MASK
	.align		4
.L_130:
        /*0018*/ 	.byte	0x03, 0x50
        /*001a*/ 	.short	0x0000


	//----- nvinfo : EIATTR_MAXREG_COUNT
	.align		4
        /*001c*/ 	.byte	0x03, 0x1b
        /*001e*/ 	.short	0x00ff


	//----- nvinfo : EIATTR_NUM_BARRIERS
	.align		4
        /*0020*/ 	.byte	0x02, 0x4c
        /*0022*/ 	.byte	0x01
	.zero		1


	//----- nvinfo : EIATTR_MERCURY_ISA_VERSION
	.align		4
        /*0024*/ 	.byte	0x03, 0x5f
        /*0026*/ 	.short	0x0101


	//----- nvinfo : EIATTR_COOP_GROUP_MASK_REGIDS
	.align		4
        /*0028*/ 	.byte	0x04, 0x29
        /*002a*/ 	.short	(.L_132 - .L_131)


	//   ....[0]....
.L_131:
        /*002c*/ 	.word	0xffffffff


	//   ....[1]....
        /*0030*/ 	.word	0xffffffff


	//   ....[2]....
        /*0034*/ 	.word	0xffffffff


	//   ....[3]....
        /*0038*/ 	.word	0xffffffff


	//   ....[4]....
        /*003c*/ 	.word	0xffffffff


	//   ....[5]....
        /*0040*/ 	.word	0xffffffff


	//   ....[6]....
        /*0044*/ 	.word	0xffffffff


	//   ....[7]....
        /*0048*/ 	.word	0xffffffff


	//   ....[8]....
        /*004c*/ 	.word	0xffffffff


	//   ....[9]....
        /*0050*/ 	.word	0xffffffff


	//   ....[10]....
        /*0054*/ 	.word	0x05000015


	//   ....[11]....
        /*0058*/ 	.word	0x05000015


	//   ....[12]....
        /*005c*/ 	.word	0x05000015


	//   ....[13]....
        /*0060*/ 	.word	0x05000015


	//   ....[14]....
        /*0064*/ 	.word	0x05000015


	//   ....[15]....
        /*0068*/ 	.word	0x05000015


	//   ....[16]....
        /*006c*/ 	.word	0x05000015


	//   ....[17]....
        /*0070*/ 	.word	0x05000015


	//   ....[18]....
        /*0074*/ 	.word	0x05000015


	//   ....[19]....
        /*0078*/ 	.word	0x05000015


	//----- nvinfo : EIATTR_COOP_GROUP_INSTR_OFFSETS
	.align		4
.L_132:
        /*007c*/ 	.byte	0x04, 0x28
        /*007e*/ 	.short	(.L_134 - .L_133)


	//   ....[0]....
.L_133:
        /*0080*/ 	.word	0x00000250


	//   ....[1]....
        /*0084*/ 	.word	0x00000260


	//   ....[2]....
        /*0088*/ 	.word	0x000002a0


	//   ....[3]....
        /*008c*/ 	.word	0x000002c0


	//   ....[4]....
        /*0090*/ 	.word	0x00000310


	//   ....[5]....
        /*0094*/ 	.word	0x00000320


	//   ....[6]....
        /*0098*/ 	.word	0x00000360


	//   ....[7]....
        /*009c*/ 	.word	0x00000380


	//   ....[8]....
        /*00a0*/ 	.word	0x000003d0


	//   ....[9]....
        /*00a4*/ 	.word	0x000003e0


	//   ....[10]....
        /*00a8*/ 	.word	0x00000660


	//   ....[11]....
        /*00ac*/ 	.word	0x000006b0


	//   ....[12]....
        /*00b0*/ 	.word	0x00000740


	//   ....[13]....
        /*00b4*/ 	.word	0x00000790


	//   ....[14]....
        /*00b8*/ 	.word	0x00000820


	//   ....[15]....
        /*00bc*/ 	.word	0x00000870


	//   ....[16]....
        /*00c0*/ 	.word	0x00000900


	//   ....[17]....
        /*00c4*/ 	.word	0x00000950


	//   ....[18]....
        /*00c8*/ 	.word	0x000009e0


	//   ....[19]....
        /*00cc*/ 	.word	0x00000a30


	//----- nvinfo : EIATTR_VRC_CTA_INIT_COUNT
	.align		4
.L_134:
        /*00d0*/ 	.byte	0x02, 0x4a
	.zero		1
	.zero		1


	//----- nvinfo : EIATTR_EXIT_INSTR_OFFSETS
	.align		4
        /*00d4*/ 	.byte	0x04, 0x1c
        /*00d6*/ 	.short	(.L_136 - .L_135)


	//   ....[0]....
.L_135:
        /*00d8*/ 	.word	0x000005d0


	//   ....[1]....
        /*00dc*/ 	.word	0x00000600


	//----- nvinfo : EIATTR_CRS_STACK_SIZE
	.align		4
.L_136:
        /*00e0*/ 	.byte	0x04, 0x1e
        /*00e2*/ 	.short	(.L_138 - .L_137)
.L_137:
        /*00e4*/ 	.word	0x00000000


	//----- nvinfo : EIATTR_CBANK_PARAM_SIZE
	.align		4
.L_138:
        /*00e8*/ 	.byte	0x03, 0x19
        /*00ea*/ 	.short	0x0008


	//----- nvinfo : EIATTR_PARAM_CBANK
	.align		4
        /*00ec*/ 	.byte	0x04, 0x0a
        /*00ee*/ 	.short	(.L_140 - .L_139)
	.align		4
.L_139:
        /*00f0*/ 	.word	index@(.nv.constant0._ZN3cub18CUB_300001_SM_10006detail10radix_sort33DeviceRadixSortExclusiveSumKernelINS1_5radix10policy_hubIfNS0_8NullTypeEyE10Policy1000EyEEvPT0_)
        /*00f4*/ 	.short	0x0380
        /*00f6*/ 	.short	0x0008


	//----- nvinfo : EIATTR_SW_WAR
	.align		4
.L_140:
        /*00f8*/ 	.byte	0x04, 0x36
        /*00fa*/ 	.short	(.L_142 - .L_141)
.L_141:
        /*00fc*/ 	.word	0x00000008
.L_142:


//--------------------- .nv.info._ZN3cub18CUB_300001_SM_10006detail10radix_sort30DeviceRadixSortHistogramKernelINS1_5radix10policy_hubIfNS0_8NullTypeEyE10Policy1000ELNS0_9SortOrderE0EfyNS1_21identity_decomposer_tEEEvPT2_PKT1_SB_iiT3_ --------------------------
	.section	.nv.info._ZN3cub18CUB_300001_SM_10006detail10radix_sort30DeviceRadixSortHistogramKernelINS1_5radix10policy_hubIfNS0_8NullTypeEyE10Policy1000ELNS0_9SortOrderE0EfyNS1_21identity_decomposer_tEEEvPT2_PKT1_SB_iiT3_,"",@"SHT_CUDA_INFO"
	.sectionflags	@""
	.align	4


	//----- nvinfo : EIATTR_CUDA_API_VERSION
	.align		4
        /*0000*/ 	.byte	0x04, 0x37
        /*0002*/ 	.short	(.L_144 - .L_143)
.L_143:
        /*0004*/ 	.word	0x00000082


	//----- nvinfo : EIATTR_KPARAM_INFO
	.align		4
.L_144:
        /*0008*/ 	.byte	0x04, 0x17
        /*000a*/ 	.short	(.L_146 - .L_145)
.L_145:
        /*000c*/ 	.word	0x00000000
        /*0010*/ 	.short	0x0005
        /*0012*/ 	.short	0x0020
        /*0014*/ 	.byte	0x00, 0xf0, 0x05, 0x00


	//----- nvinfo : EIATTR_KPARAM_INFO
	.align		4
.L_146:
        /*0018*/ 	.byte	0x04, 0x17
        /*001a*/ 	.short	(.L_148 - .L_147)
.L_147:
        /*001c*/ 	.word	0x00000000
        /*0020*/ 	.short	0x0004
        /*0022*/ 	.short	0x001c
        /*0024*/ 	.byte	0x00, 0xf0, 0x11, 0x00


	//----- nvinfo : EIATTR_KPARAM_INFO
	.align		4
.L_148:
        /*0028*/ 	.byte	0x04, 0x17
        /*002a*/ 	.short	(.L_150 - .L_149)
.L_149:
        /*002c*/ 	.word	0x00000000
        /*0030*/ 	.short	0x0003
        /*0032*/ 	.short	0x0018
        /*0034*/ 	.byte	0x00, 0xf0, 0x11, 0x00


	//----- nvinfo : EIATTR_KPARAM_INFO
	.align		4
.L_150:
        /*0038*/ 	.byte	0x04, 0x17
        /*003a*/ 	.short	(.L_152 - .L_151)
.L_151:
        /*003c*/ 	.word	0x00000000
        /*0040*/ 	.short	0x0002
        /*0042*/ 	.short	0x0010
        /*0044*/ 	.byte	0x00, 0xf0, 0x21, 0x00


	//----- nvinfo : EIATTR_KPARAM_INFO
	.align		4
.L_152:
        /*0048*/ 	.byte	0x04, 0x17
        /*004a*/ 	.short	(.L_154 - .L_153)
.L_153:
        /*004c*/ 	.word	0x00000000
        /*0050*/ 	.short	0x0001
        /*0052*/ 	.short	0x0008
        /*0054*/ 	.byte	0x00, 0xf5, 0x21, 0x00


	//----- nvinfo : EIATTR_KPARAM_INFO
	.align		4
.L_154:
        /*0058*/ 	.byte	0x04, 0x17
        /*005a*/ 	.short	(.L_156 - .L_155)
.L_155:
        /*005c*/ 	.word	0x00000000
        /*0060*/ 	.short	0x0000
        /*0062*/ 	.short	0x0000
        /*0064*/ 	.byte	0x00, 0xf5, 0x21, 0x00


	//----- nvinfo : EIATTR_SPARSE_MMA_MASK
	.align		4
.L_156:
        /*0068*/ 	.byte	0x03, 0x50
        /*006a*/ 	.short	0x0000


	//----- nvinfo : EIATTR_MAXREG_COUNT
	.align		4
        /*006c*/ 	.byte	0x03, 0x1b
        /*006e*/ 	.short	0x00ff


	//----- nvinfo : EIATTR_NUM_BARRIERS
	.align		4
        /*0070*/ 	.byte	0x02, 0x4c
        /*0072*/ 	.byte	0x01
	.zero		1


	//----- nvinfo : EIATTR_MERCURY_ISA_VERSION
	.align		4
        /*0074*/ 	.byte	0x03, 0x5f
        /*0076*/ 	.short	0x0101


	//----- nvinfo : EIATTR_VRC_CTA_INIT_COUNT
	.align		4
        /*0078*/ 	.byte	0x02, 0x4a
	.zero		1
	.zero		1


	//----- nvinfo : EIATTR_EXIT_INSTR_OFFSETS
	.align		4
        /*007c*/ 	.byte	0x04, 0x1c
        /*007e*/ 	.short	(.L_158 - .L_157)


	//   ....[0]....
.L_157:
        /*0080*/ 	.word	0x00000040


	//   ....[1]....
        /*0084*/ 	.word	0x00003310


	//----- nvinfo : EIATTR_MAX_THREADS
	.align		4
.L_158:
        /*0088*/ 	.byte	0x04, 0x05
        /*008a*/ 	.short	(.L_160 - .L_159)
.L_159:
        /*008c*/ 	.word	0x00000080
        /*0090*/ 	.word	0x00000001
        /*0094*/ 	.word	0x00000001


	//----- nvinfo : EIATTR_CRS_STACK_SIZE
	.align		4
.L_160:
        /*0098*/ 	.byte	0x04, 0x1e
        /*009a*/ 	.short	(.L_162 - .L_161)
.L_161:
        /*009c*/ 	.word	0x00000000


	//----- nvinfo : EIATTR_CBANK_PARAM_SIZE
	.align		4
.L_162:
        /*00a0*/ 	.byte	0x03, 0x19
        /*00a2*/ 	.short	0x0021


	//----- nvinfo : EIATTR_PARAM_CBANK
	.align		4
        /*00a4*/ 	.byte	0x04, 0x0a
        /*00a6*/ 	.short	(.L_164 - .L_163)
	.align		4
.L_163:
        /*00a8*/ 	.word	index@(.nv.constant0._ZN3cub18CUB_300001_SM_10006detail10radix_sort30DeviceRadixSortHistogramKernelINS1_5radix10policy_hubIfNS0_8NullTypeEyE10Policy1000ELNS0_9SortOrderE0EfyNS1_21identity_decomposer_tEEEvPT2_PKT1_SB_iiT3_)
        /*00ac*/ 	.short	0x0380
        /*00ae*/ 	.short	0x0021


	//----- nvinfo : EIATTR_SW_WAR
	.align		4
.L_164:
        /*00b0*/ 	.byte	0x04, 0x36
        /*00b2*/ 	.short	(.L_166 - .L_165)
.L_165:
        /*00b4*/ 	.word	0x00000008
.L_166:


//--------------------- .nv.info._ZN3cub18CUB_300001_SM_10006detail10radix_sort31DeviceRadixSortSingleTileKernelINS1_5radix10policy_hubIfNS0_8NullTypeEyE10Policy1000ELNS0_9SortOrderE0EfS6_yNS1_21identity_decomposer_tEEEvPKT1_PSB_PKT2_PSF_T3_iiT4_ --------------------------
	.section	.nv.info._ZN3cub18CUB_300001_SM_10006detail10radix_sort31DeviceRadixSortSingleTileKernelINS1_5radix10policy_hubIfNS0_8NullTypeEyE10Policy1000ELNS0_9SortOrderE0EfS6_yNS1_21identity_decomposer_tEEEvPKT1_PSB_PKT2_PSF_T3_iiT4_,"",@"SHT_CUDA_INFO"
	.sectionflags	@""
	.align	4


	//----- nvinfo : EIATTR_CUDA_API_VERSION
	.align		4
        /*0000*/ 	.byte	0x04, 0x37
        /*0002*/ 	.short	(.L_168 - .L_167)
.L_167:
        /*0004*/ 	.word	0x00000082


	//----- nvinfo : EIATTR_KPARAM_INFO
	.align		4
.L_168:
        /*0008*/ 	.byte	0x04, 0x17
        /*000a*/ 	.short	(.L_170 - .L_169)
.L_169:
        /*000c*/ 	.word	0x00000000
        /*0010*/ 	.short	0x0007
        /*0012*/ 	.short	0x0030
        /*0014*/ 	.byte	0x00, 0xf0, 0x05, 0x00


	//----- nvinfo : EIATTR_KPARAM_INFO
	.align		4
.L_170:
        /*0018*/ 	.byte	0x04, 0x17
        /*001a*/ 	.short	(.L_172 - .L_171)
.L_171:
        /*001c*/ 	.word	0x00000000
        /*0020*/ 	.short	0x0006
        /*0022*/ 	.short	0x002c
        /*0024*/ 	.byte	0x00, 0xf0, 0x11, 0x00


	//----- nvinfo : EIATTR_KPARAM_INFO
	.align		4
.L_172:
        /*0028*/ 	.byte	0x04, 0x17
        /*002a*/ 	.short	(.L_174 - .L_173)
.L_173:
        /*002c*/ 	.word	0x00000000
        /*0030*/ 	.short	0x0005
        /*0032*/ 	.short	0x0028
        /*0034*/ 	.byte	0x00, 0xf0, 0x11, 0x00


	//----- nvinfo : EIATTR_KPARAM_INFO
	.align		4
.L_174:
        /*0038*/ 	.byte	0x04, 0x17
        /*003a*/ 	.short	(.L_176 - .L_175)
.L_175:
        /*003c*/ 	.word	0x00000000
        /*0040*/ 	.short	0x0004
        /*0042*/ 	.short	0x0020
        /*0044*/ 	.byte	0x00, 0xf0, 0x21, 0x00


	//----- nvinfo : EIATTR_KPARAM_INFO
	.align		4
.L_176:
        /*0048*/ 	.byte	0x04, 0x17
        /*004a*/ 	.short	(.L_178 - .L_177)
.L_177:
        /*004c*/ 	.word	0x00000000
        /*0050*/ 	.short	0x0003
        /*0052*/ 	.short	0x0018
        /*0054*/ 	.byte	0x00, 0xf5, 0x21, 0x00


	//----- nvinfo : EIATTR_KPARAM_INFO
	.align		4
.L_178:
        /*0058*/ 	.byte	0x04, 0x17
        /*005a*/ 	.short	(.L_180 - .L_179)
.L_179:
        /*005c*/ 	.word	0x00000000
        /*0060*/ 	.short	0x0002
        /*0062*/ 	.short	0x0010
        /*0064*/ 	.byte	0x00, 0xf5, 0x21, 0x00


	//----- nvinfo : EIATTR_KPARAM_INFO
	.align		4
.L_180:
        /*0068*/ 	.byte	0x04, 0x17
        /*006a*/ 	.short	(.L_182 - .L_181)
.L_181:
        /*006c*/ 	.word	0x00000000
        /*0070*/ 	.short	0x0001
        /*0072*/ 	.short	0x0008
        /*0074*/ 	.byte	0x00, 0xf5, 0x21, 0x00


	//----- nvinfo : EIATTR_KPARAM_INFO
	.align		4
.L_182:
        /*0078*/ 	.byte	0x04, 0x17
        /*007a*/ 	.short	(.L_184 - .L_183)
.L_183:
        /*007c*/ 	.word	0x00000000
        /*0080*/ 	.short	0x0000
        /*0082*/ 	.short	0x0000
        /*0084*/ 	.byte	0x00, 0xf5, 0x21, 0x00


	//----- nvinfo : EIATTR_SPARSE_MMA_MASK
	.align		4
.L_184:
        /*0088*/ 	.byte	0x03, 0x50
        /*008a*/ 	.short	0x0000


	//----- nvinfo : EIATTR_MAXREG_COUNT
	.align		4
        /*008c*/ 	.byte	0x03, 0x1b
        /*008e*/ 	.short	0x00ff


	//----- nvinfo : EIATTR_NUM_BARRIERS
	.align		4
        /*0090*/ 	.byte	0x02, 0x4c
        /*0092*/ 	.byte	0x01
	.zero		1


	//----- nvinfo : EIATTR_MERCURY_ISA_VERSION
	.align		4
        /*0094*/ 	.byte	0x03, 0x5f
        /*0096*/ 	.short	0x0101


	//----- nvinfo : EIATTR_COOP_GROUP_MASK_REGIDS
	.align		4
        /*0098*/ 	.byte	0x04, 0x29
        /*009a*/ 	.short	(.L_186 - .L_185)


	//   ....[0]....
.L_185:
        /*009c*/ 	.word	0xffffffff


	//   ....[1]....
        /*00a0*/ 	.word	0xffffffff


	//   ....[2]....
        /*00a4*/ 	.word	0xffffffff


	//   ....[3]....
        /*00a8*/ 	.word	0xffffffff


	//   ....[4]....
        /*00ac*/ 	.word	0xffffffff


	//----- nvinfo : EIATTR_COOP_GROUP_INSTR_OFFSETS
	.align		4
.L_186:
        /*00b0*/ 	.byte	0x04, 0x28
        /*00b2*/ 	.short	(.L_188 - .L_187)


	//   ....[0]....
.L_187:
        /*00b4*/ 	.word	0x00001ec0


	//   ....[1]....
        /*00b8*/ 	.word	0x00001ee0


	//   ....[2]....
        /*00bc*/ 	.word	0x00001f00


	//   ....[3]....
        /*00c0*/ 	.word	0x00001f20


	//   ....[4]....
        /*00c4*/ 	.word	0x00001f40


	//----- nvinfo : EIATTR_VRC_CTA_INIT_COUNT
	.align		4
.L_188:
        /*00c8*/ 	.byte	0x02, 0x4a
	.zero		1
	.zero		1


	//----- nvinfo : EIATTR_EXIT_INSTR_OFFSETS
	.align		4
        /*00cc*/ 	.byte	0x04, 0x1c
        /*00ce*/ 	.short	(.L_190 - .L_189)


	//   ....[0]....
.L_189:
        /*00d0*/ 	.word	0x00003910


	//   ....[1]....
        /*00d4*/ 	.word	0x00003980


	//----- nvinfo : EIATTR_MAX_THREADS
	.align		4
.L_190:
        /*00d8*/ 	.byte	0x04, 0x05
        /*00da*/ 	.short	(.L_192 - .L_191)
.L_191:
        /*00dc*/ 	.word	0x00000100
        /*00e0*/ 	.word	0x00000001
        /*00e4*/ 	.word	0x00000001


	//----- nvinfo : EIATTR_CBANK_PARAM_SIZE
	.align		4
.L_192:
        /*00e8*/ 	.byte	0x03, 0x19
        /*00ea*/ 	.short	0x0031


	//----- nvinfo : EIATTR_PARAM_CBANK
	.align		4
        /*00ec*/ 	.byte	0x04, 0x0a
        /*00ee*/ 	.short	(.L_194 - .L_193)
	.align		4
.L_193:
        /*00f0*/ 	.word	index@(.nv.constant0._ZN3cub18CUB_300001_SM_10006detail10radix_sort31DeviceRadixSortSingleTileKernelINS1_5radix10policy_hubIfNS0_8NullTypeEyE10Policy1000ELNS0_9SortOrderE0EfS6_yNS1_21identity_decomposer_tEEEvPKT1_PSB_PKT2_PSF_T3_iiT4_)
        /*00f4*/ 	.short	0x0380
        /*00f6*/ 	.short	0x0031


	//----- nvinfo : EIATTR_SW_WAR
	.align		4
.L_194:
        /*00f8*/ 	.byte	0x04, 0x36
        /*00fa*/ 	.short	(.L_196 - .L_195)
.L_195:
        /*00fc*/ 	.word	0x00000008
.L_196:


//--------------------- .nv.info._ZN3cub18CUB_300001_SM_10006detail8for_each13static_kernelINS2_12policy_hub_t12policy_500_tEmN6thrust24THRUST_300001_SM_1000_NS8cuda_cub20__uninitialized_fill7functorINS7_10device_ptrIfEEfEEEEvT0_T1_ --------------------------
	.section	.nv.info._ZN3cub18CUB_300001_SM_10006detail8for_each13static_kernelINS2_12policy_hub_t12policy_500_tEmN6thrust24THRUST_300001_SM_1000_NS8cuda_cub20__uninitialized_fill7functorINS7_10device_ptrIfEEfEEEEvT0_T1_,"",@"SHT_CUDA_INFO"
	.sectionflags	@""
	.align	4


	//----- nvinfo : EIATTR_CUDA_API_VERSION
	.align		4
        /*0000*/ 	.byte	0x04, 0x37
        /*0002*/ 	.short	(.L_198 - .L_197)
.L_197:
        /*0004*/ 	.word	0x00000082


	//----- nvinfo : EIATTR_KPARAM_INFO
	.align		4
.L_198:
        /*0008*/ 	.byte	0x04, 0x17
        /*000a*/ 	.short	(.L_200 - .L_199)
.L_199:
        /*000c*/ 	.word	0x00000000
        /*0010*/ 	.short	0x0001
        /*0012*/ 	.short	0x0008
        /*0014*/ 	.byte	0x00, 0xf0, 0x41, 0x00


	//----- nvinfo : EIATTR_KPARAM_INFO
	.align		4
.L_200:
        /*0018*/ 	.byte	0x04, 0x17
        /*001a*/ 	.short	(.L_202 - .L_201)
.L_201:
        /*001c*/ 	.word	0x00000000
        /*0020*/ 	.short	0x0000
        /*0022*/ 	.short	0x0000
        /*0024*/ 	.byte	0x00, 0xf0, 0x21, 0x00


	//----- nvinfo : EIATTR_SPARSE_MMA_MASK
	.align		4
.L_202:
        /*0028*/ 	.byte	0x03, 0x50
        /*002a*/ 	.short	0x0000


	//----- nvinfo : EIATTR_MAXREG_COUNT
	.align		4
        /*002c*/ 	.byte	0x03, 0x1b
        /*002e*/ 	.short	0x00ff


	//----- nvinfo : EIATTR_MERCURY_ISA_VERSION
	.align		4
        /*0030*/ 	.byte	0x03, 0x5f
        /*0032*/ 	.short	0x0101


	//----- nvinfo : EIATTR_VRC_CTA_INIT_COUNT
	.align		4
        /*0034*/ 	.byte	0x02, 0x4a
	.zero		1
	.zero		1


	//----- nvinfo : EIATTR_EXIT_INSTR_OFFSETS
	.align		4
        /*0038*/ 	.byte	0x04, 0x1c
        /*003a*/ 	.short	(.L_204 - .L_203)


	//   ....[0]....
.L_203:
        /*003c*/ 	.word	0x00000130


	//   ....[1]....
        /*0040*/ 	.word	0x00000230


	//   ....[2]....
        /*0044*/ 	.word	0x00000260


	//----- nvinfo : EIATTR_MAX_THREADS
	.align		4
.L_204:
        /*0048*/ 	.byte	0x04, 0x05
        /*004a*/ 	.short	(.L_206 - .L_205)
.L_205:
        /*004c*/ 	.word	0x00000100
        /*0050*/ 	.word	0x00000001
        /*0054*/ 	.word	0x00000001


	//----- nvinfo : EIATTR_CBANK_PARAM_SIZE
	.align		4
.L_206:
        /*0058*/ 	.byte	0x03, 0x19
        /*005a*/ 	.short	0x0018


	//----- nvinfo : EIATTR_PARAM_CBANK
	.align		4
        /*005c*/ 	.byte	0x04, 0x0a
        /*005e*/ 	.short	(.L_208 - .L_207)
	.align		4
.L_207:
        /*0060*/ 	.word	index@(.nv.constant0._ZN3cub18CUB_300001_SM_10006detail8for_each13static_kernelINS2_12policy_hub_t12policy_500_tEmN6thrust24THRUST_300001_SM_1000_NS8cuda_cub20__uninitialized_fill7functorINS7_10device_ptrIfEEfEEEEvT0_T1_)
        /*0064*/ 	.short	0x0380
        /*0066*/ 	.short	0x0018


	//----- nvinfo : EIATTR_SW_WAR
	.align		4
.L_208:
        /*0068*/ 	.byte	0x04, 0x36
        /*006a*/ 	.short	(.L_210 - .L_209)
.L_209:
        /*006c*/ 	.word	0x00000008
.L_210:


//--------------------- .nv.info._ZN3cub18CUB_300001_SM_10006detail11EmptyKernelIvEEvv --------------------------
	.section	.nv.info._ZN3cub18CUB_300001_SM_10006detail11EmptyKernelIvEEvv,"",@"SHT_CUDA_INFO"
	.sectionflags	@""
	.align	4


	//----- nvinfo : EIATTR_CUDA_API_VERSION
	.align		4
        /*0000*/ 	.byte	0x04, 0x37
        /*0002*/ 	.short	(.L_212 - .L_211)
.L_211:
        /*0004*/ 	.word	0x00000082


	//----- nvinfo : EIATTR_SPARSE_MMA_MASK
	.align		4
.L_212:
        /*0008*/ 	.byte	0x03, 0x50
        /*000a*/ 	.short	0x0000


	//----- nvinfo : EIATTR_MAXREG_COUNT
	.align		4
        /*000c*/ 	.byte	0x03, 0x1b
        /*000e*/ 	.short	0x00ff


	//----- nvinfo : EIATTR_MERCURY_ISA_VERSION
	.align		4
        /*0010*/ 	.byte	0x03, 0x5f
        /*0012*/ 	.short	0x0101


	//----- nvinfo : EIATTR_VRC_CTA_INIT_COUNT
	.align		4
        /*0014*/ 	.byte	0x02, 0x4a
	.zero		1
	.zero		1


	//----- nvinfo : EIATTR_EXIT_INSTR_OFFSETS
	.align		4
        /*0018*/ 	.byte	0x04, 0x1c
        /*001a*/ 	.short	(.L_214 - .L_213)


	//   ....[0]....
.L_213:
        /*001c*/ 	.word	0x00000010


	//----- nvinfo : EIATTR_SW_WAR
	.align		4
.L_214:
        /*0020*/ 	.byte	0x04, 0x36
        /*0022*/ 	.short	(.L_216 - .L_215)
.L_215:
        /*0024*/ 	.word	0x00000008
.L_216:


//--------------------- .nv.info._Z12sortArrayGPUPfi --------------------------
	.section	.nv.info._Z12sortArrayGPUPfi,"",@"SHT_CUDA_INFO"
	.sectionflags	@""
	.align	4


	//----- nvinfo : EIATTR_CUDA_API_VERSION
	.align		4
        /*0000*/ 	.byte	0x04, 0x37
        /*0002*/ 	.short	(.L_218 - .L_217)
.L_217:
        /*0004*/ 	.word	0x00000082


	//----- nvinfo : EIATTR_KPARAM_INFO
	.align		4
.L_218:
        /*0008*/ 	.byte	0x04, 0x17
        /*000a*/ 	.short	(.L_220 - .L_219)
.L_219:
        /*000c*/ 	.word	0x00000000
        /*0010*/ 	.short	0x0001
        /*0012*/ 	.short	0x0008
        /*0014*/ 	.byte	0x00, 0xf0, 0x11, 0x00


	//----- nvinfo : EIATTR_KPARAM_INFO
	.align		4
.L_220:
        /*0018*/ 	.byte	0x04, 0x17
        /*001a*/ 	.short	(.L_222 - .L_221)
.L_221:
        /*001c*/ 	.word	0x00000000
        /*0020*/ 	.short	0x0000
        /*0022*/ 	.short	0x0000
        /*0024*/ 	.byte	0x00, 0xf5, 0x21, 0x00


	//----- nvinfo : EIATTR_SPARSE_MMA_MASK
	.align		4
.L_222:
        /*0028*/ 	.byte	0x03, 0x50
        /*002a*/ 	.short	0x0000


	//----- nvinfo : EIATTR_MAXREG_COUNT
	.align		4
        /*002c*/ 	.byte	0x03, 0x1b
        /*002e*/ 	.short	0x00ff


	//----- nvinfo : EIATTR_NUM_BARRIERS
	.align		4
        /*0030*/ 	.byte	0x02, 0x4c
        /*0032*/ 	.byte	0x01
	.zero		1


	//----- nvinfo : EIATTR_MERCURY_ISA_VERSION
	.align		4
        /*0034*/ 	.byte	0x03, 0x5f
        /*0036*/ 	.short	0x0101


	//----- nvinfo : EIATTR_VRC_CTA_INIT_COUNT
	.align		4
        /*0038*/ 	.byte	0x02, 0x4a
	.zero		1
	.zero		1


	//----- nvinfo : EIATTR_EXIT_INSTR_OFFSETS
	.align		4
        /*003c*/ 	.byte	0x04, 0x1c
        /*003e*/ 	.short	(.L_224 - .L_223)


	//   ....[0]....
.L_223:
        /*0040*/ 	.word	0x00000070


	//   ....[1]....
        /*0044*/ 	.word	0x00000290


	//----- nvinfo : EIATTR_CRS_STACK_SIZE
	.align		4
.L_224:
        /*0048*/ 	.byte	0x04, 0x1e
        /*004a*/ 	.short	(.L_226 - .L_225)
.L_225:
        /*004c*/ 	.word	0x00000000


	//----- nvinfo : EIATTR_CBANK_PARAM_SIZE
	.align		4
.L_226:
        /*0050*/ 	.byte	0x03, 0x19
        /*0052*/ 	.short	0x000c


	//----- nvinfo : EIATTR_PARAM_CBANK
	.align		4
        /*0054*/ 	.byte	0x04, 0x0a
        /*0056*/ 	.short	(.L_228 - .L_227)
	.align		4
.L_227:
        /*0058*/ 	.word	index@(.nv.constant0._Z12sortArrayGPUPfi)
        /*005c*/ 	.short	0x0380
        /*005e*/ 	.short	0x000c


	//----- nvinfo : EIATTR_SW_WAR
	.align		4
.L_228:
        /*0060*/ 	.byte	0x04, 0x36
        /*0062*/ 	.short	(.L_230 - .L_229)
.L_229:
        /*0064*/ 	.word	0x00000008
.L_230:


//--------------------- .nv.callgraph             --------------------------
	.section	.nv.callgraph,"",@"SHT_CUDA_CALLGRAPH"
	.align	4
	.sectionentsize	8
	.align		4
        /*0000*/ 	.word	0x00000000
	.align		4
        /*0004*/ 	.word	0xffffffff
	.align		4
        /*0008*/ 	.word	0x00000000
	.align		4
        /*000c*/ 	.word	0xfffffffe
	.align		4
        /*0010*/ 	.word	0x00000000
	.align		4
        /*0014*/ 	.word	0xfffffffd
	.align		4
        /*0018*/ 	.word	0x00000000
	.align		4
        /*001c*/ 	.word	0xfffffffc


//--------------------- .nv.constant4             --------------------------
	.section	.nv.constant4,"a",@progbits
	.align	8
	.align		8
.nv.constant4:
        /*0000*/ 	.dword	_ZN34_INTERNAL_b2269af8_4_k_cu_db61fb784cuda3std3__45__cpo5beginE
	.align		8
        /*0008*/ 	.dword	_ZN34_INTERNAL_b2269af8_4_k_cu_db61fb784cuda3std3__45__cpo3endE
	.align		8
        /*0010*/ 	.dword	_ZN34_INTERNAL_b2269af8_4_k_cu_db61fb784cuda3std3__45__cpo6cbeginE
	.align		8
        /*0018*/ 	.dword	_ZN34_INTERNAL_b2269af8_4_k_cu_db61fb784cuda3std3__45__cpo4cendE
	.align		8
        /*0020*/ 	.dword	_ZN34_INTERNAL_b2269af8_4_k_cu_db61fb784cuda3std3__45__cpo6rbeginE
	.align		8
        /*0028*/ 	.dword	_ZN34_INTERNAL_b2269af8_4_k_cu_db61fb784cuda3std3__45__cpo4rendE
	.align		8
        /*0030*/ 	.dword	_ZN34_INTERNAL_b2269af8_4_k_cu_db61fb784cuda3std3__45__cpo7crbeginE
	.align		8
        /*0038*/ 	.dword	_ZN34_INTERNAL_b2269af8_4_k_cu_db61fb784cuda3std3__45__cpo5crendE
	.align		8
        /*0040*/ 	.dword	_ZN34_INTERNAL_b2269af8_4_k_cu_db61fb784cuda3std3__436_GLOBAL__N__b2269af8_4_k_cu_db61fb786ignoreE
	.align		8
        /*0048*/ 	.dword	_ZN34_INTERNAL_b2269af8_4_k_cu_db61fb784cuda3std3__419piecewise_constructE
	.align		8
        /*0050*/ 	.dword	_ZN34_INTERNAL_b2269af8_4_k_cu_db61fb784cuda3std3__48in_placeE
	.align		8
        /*0058*/ 	.dword	_ZN34_INTERNAL_b2269af8_4_k_cu_db61fb784cuda3std3__420unreachable_sentinelE
	.align		8
        /*0060*/ 	.dword	_ZN34_INTERNAL_b2269af8_4_k_cu_db61fb784cuda3std3__47nulloptE
	.align		8
        /*0068*/ 	.dword	_ZN34_INTERNAL_b2269af8_4_k_cu_db61fb784cuda3std3__48unexpectE
	.align		8
        /*0070*/ 	.dword	_ZN34_INTERNAL_b2269af8_4_k_cu_db61fb784cuda3std6ranges3__45__cpo4swapE
	.align		8
        /*0078*/ 	.dword	_ZN34_INTERNAL_b2269af8_4_k_cu_db61fb784cuda3std6ranges3__45__cpo9iter_moveE
	.align		8
        /*0080*/ 	.dword	_ZN34_INTERNAL_b2269af8_4_k_cu_db61fb784cuda3std6ranges3__45__cpo5beginE
	.align		8
        /*0088*/ 	.dword	_ZN34_INTERNAL_b2269af8_4_k_cu_db61fb784cuda3std6ranges3__45__cpo3endE
	.align		8
        /*0090*/ 	.dword	_ZN34_INTERNAL_b2269af8_4_k_cu_db61fb784cuda3std6ranges3__45__cpo6cbeginE
	.align		8
        /*0098*/ 	.dword	_ZN34_INTERNAL_b2269af8_4_k_cu_db61fb784cuda3std6ranges3__45__cpo4cendE
	.align		8
        /*00a0*/ 	.dword	_ZN34_INTERNAL_b2269af8_4_k_cu_db61fb784cuda3std6ranges3__45__cpo7advanceE
	.align		8
        /*00a8*/ 	.dword	_ZN34_INTERNAL_b2269af8_4_k_cu_db61fb784cuda3std6ranges3__45__cpo9iter_swapE
	.align		8
        /*00b0*/ 	.dword	_ZN34_INTERNAL_b2269af8_4_k_cu_db61fb784cuda3std6ranges3__45__cpo4nextE
	.align		8
        /*00b8*/ 	.dword	_ZN34_INTERNAL_b2269af8_4_k_cu_db61fb784cuda3std6ranges3__45__cpo4prevE
	.align		8
        /*00c0*/ 	.dword	_ZN34_INTERNAL_b2269af8_4_k_cu_db61fb784cuda3std6ranges3__45__cpo4dataE
	.align		8
        /*00c8*/ 	.dword	_ZN34_INTERNAL_b2269af8_4_k_cu_db61fb784cuda3std6ranges3__45__cpo5cdataE
	.align		8
        /*00d0*/ 	.dword	_ZN34_INTERNAL_b2269af8_4_k_cu_db61fb784cuda3std6ranges3__45__cpo4sizeE
	.align		8
        /*00d8*/ 	.dword	_ZN34_INTERNAL_b2269af8_4_k_cu_db61fb784cuda3std6ranges3__45__cpo5ssizeE
	.align		8
        /*00e0*/ 	.dword	_ZN34_INTERNAL_b2269af8_4_k_cu_db61fb784cuda3std6ranges3__45__cpo8distanceE
	.align		8
        /*00e8*/ 	.dword	_ZN34_INTERNAL_b2269af8_4_k_cu_db61fb786thrust24THRUST_300001_SM_1000_NS8cuda_cub3parE
	.align		8
        /*00f0*/ 	.dword	_ZN34_INTERNAL_b2269af8_4_k_cu_db61fb786thrust24THRUST_300001_SM_1000_NS8cuda_cub10par_nosyncE
	.align		8
        /*00f8*/ 	.dword	_ZN34_INTERNAL_b2269af8_4_k_cu_db61fb786thrust24THRUST_300001_SM_1000_NS6system6detail10sequential3seqE
	.align		8
        /*0100*/ 	.dword	_ZN34_INTERNAL_b2269af8_4_k_cu_db61fb786thrust24THRUST_300001_SM_1000_NS6system3cpp3parE
	.align		8
        /*0108*/ 	.dword	_ZN34_INTERNAL_b2269af8_4_k_cu_db61fb786thrust24THRUST_300001_SM_1000_NS12placeholders2_1E
	.align		8
        /*0110*/ 	.dword	_ZN34_INTERNAL_b2269af8_4_k_cu_db61fb786thrust24THRUST_300001_SM_1000_NS12placeholders2_2E
	.align		8
        /*0118*/ 	.dword	_ZN34_INTERNAL_b2269af8_4_k_cu_db61fb786thrust24THRUST_300001_SM_1000_NS12placeholders2_3E
	.align		8
        /*0120*/ 	.dword	_ZN34_INTERNAL_b2269af8_4_k_cu_db61fb786thrust24THRUST_300001_SM_1000_NS12placeholders2_4E
	.align		8
        /*0128*/ 	.dword	_ZN34_INTERNAL_b2269af8_4_k_cu_db61fb786thrust24THRUST_300001_SM_1000_NS12placeholders2_5E
	.align		8
        /*0130*/ 	.dword	_ZN34_INTERNAL_b2269af8_4_k_cu_db61fb786thrust24THRUST_300001_SM_1000_NS12placeholders2_6E
	.align		8
        /*0138*/ 	.dword	_ZN34_INTERNAL_b2269af8_4_k_cu_db61fb786thrust24THRUST_300001_SM_1000_NS12placeholders2_7E
	.align		8
        /*0140*/ 	.dword	_ZN34_INTERNAL_b2269af8_4_k_cu_db61fb786thrust24THRUST_300001_SM_1000_NS12placeholders2_8E
	.align		8
        /*0148*/ 	.dword	_ZN34_INTERNAL_b2269af8_4_k_cu_db61fb786thrust24THRUST_300001_SM_1000_NS12placeholders2_9E
	.align		8
        /*0150*/ 	.dword	_ZN34_INTERNAL_b2269af8_4_k_cu_db61fb786thrust24THRUST_300001_SM_1000_NS12placeholders3_10E
	.align		8
        /*0158*/ 	.dword	_ZN34_INTERNAL_b2269af8_4_k_cu_db61fb786thrust24THRUST_300001_SM_1000_NS3seqE
	.align		8
        /*0160*/ 	.dword	_ZN34_INTERNAL_b2269af8_4_k_cu_db61fb786thrust24THRUST_300001_SM_1000_NS6deviceE


//--------------------- .text._ZN3cub18CUB_300001_SM_10006detail10radix_sort29DeviceRadixSortOnesweepKernelINS1_5radix10policy_hubIfNS0_8NullTypeEyE10Policy1000ELNS0_9SortOrderE0EfS6_yiiNS1_21identity_decomposer_tEEEvPT5_SC_PT3_PKSD_PT1_PKSH_PT2_PKSL_T4_iiT6_ --------------------------
	.section	.text._ZN3cub18CUB_300001_SM_10006detail10radix_sort29DeviceRadixSortOnesweepKernelINS1_5radix10policy_hubIfNS0_8NullTypeEyE10Policy1000ELNS0_9SortOrderE0EfS6_yiiNS1_21identity_decomposer_tEEEvPT5_SC_PT3_PKSD_PT1_PKSH_PT2_PKSL_T4_iiT6_,"ax",@progbits
	.align	128
        .global         _ZN3cub18CUB_300001_SM_10006detail10radix_sort29DeviceRadixSortOnesweepKernelINS1_5radix10policy_hubIfNS0_8NullTypeEyE10Policy1000ELNS0_9SortOrderE0EfS6_yiiNS1_21identity_decomposer_tEEEvPT5_SC_PT3_PKSD_PT1_PKSH_PT2_PKSL_T4_iiT6_
        .type           _ZN3cub18CUB_300001_SM_10006detail10radix_sort29DeviceRadixSortOnesweepKernelINS1_5radix10policy_hubIfNS0_8NullTypeEyE10Policy1000ELNS0_9SortOrderE0EfS6_yiiNS1_21identity_decomposer_tEEEvPT5_SC_PT3_PKSD_PT1_PKSH_PT2_PKSL_T4_iiT6_,@function
        .size           _ZN3cub18CUB_300001_SM_10006detail10radix_sort29DeviceRadixSortOnesweepKernelINS1_5radix10policy_hubIfNS0_8NullTypeEyE10Policy1000ELNS0_9SortOrderE0EfS6_yiiNS1_21identity_decomposer_tEEEvPT5_SC_PT3_PKSD_PT1_PKSH_PT2_PKSL_T4_iiT6_,(.L_x_228 - _ZN3cub18CUB_300001_SM_10006detail10radix_sort29DeviceRadixSortOnesweepKernelINS1_5radix10policy_hubIfNS0_8NullTypeEyE10Policy1000ELNS0_9SortOrderE0EfS6_yiiNS1_21identity_decomposer_tEEEvPT5_SC_PT3_PKSD_PT1_PKSH_PT2_PKSL_T4_iiT6_)
        .other          _ZN3cub18CUB_300001_SM_10006detail10radix_sort29DeviceRadixSortOnesweepKernelINS1_5radix10policy_hubIfNS0_8NullTypeEyE10Policy1000ELNS0_9SortOrderE0EfS6_yiiNS1_21identity_decomposer_tEEEvPT5_SC_PT3_PKSD_PT1_PKSH_PT2_PKSL_T4_iiT6_,@"STO_CUDA_ENTRY STV_DEFAULT"
_ZN3cub18CUB_300001_SM_10006detail10radix_sort29DeviceRadixSortOnesweepKernelINS1_5radix10policy_hubIfNS0_8NullTypeEyE10Policy1000ELNS0_9SortOrderE0EfS6_yiiNS1_21identity_decomposer_tEEEvPT5_SC_PT3_PKSD_PT1_PKSH_PT2_PKSL_T4_iiT6_:
.text._ZN3cub18CUB_300001_SM_10006detail10radix_sort29DeviceRadixSortOnesweepKernelINS1_5radix10policy_hubIfNS0_8NullTypeEyE10Policy1000ELNS0_9SortOrderE0EfS6_yiiNS1_21identity_decomposer_tEEEvPT5_SC_PT3_PKSD_PT1_PKSH_PT2_PKSL_T4_iiT6_:
[----:B------:R-:W-:Y:S01]  /*0000*/  LDC R1, c[0x0][0x37c] ;  /* 0x0000df00ff017b82 */ /* 0x000fe20000000800 */
[----:B------:R-:W0:Y:S01]  /*0010*/  S2R R3, SR_TID.X ;  /* 0x0000000000037919 */ /* 0x000e220000002100 */
[----:B------:R-:W-:Y:S01]  /*0020*/  MOV R29, 0x400 ;  /* 0x00000400001d7802 */ /* 0x000fe20000000f00 */
[----:B------:R-:W1:Y:S01]  /*0030*/  LDCU.64 UR6, c[0x0][0x358] ;  /* 0x00006b00ff0677ac */ /* 0x000e620008000a00 */
[----:B------:R-:W-:Y:S01]  /*0040*/  BSSY.RECONVERGENT B0, `(.L_x_0) ;  /* 0x000000c000007945 */ /* 0x000fe20003800200 */
[----:B------:R-:W2:Y:S01]  /*0050*/  S2R R0, SR_CgaCtaId ;  /* 0x0000000000007919 */ /* 0x000ea20000008800 */
[----:B0-----:R-:W-:Y:S02]  /*0060*/  ISETP.NE.AND P0, PT, R3, RZ, PT ;  /* 0x000000ff0300720c */ /* 0x001fe40003f05270 */
[----:B--2---:R-:W-:-:S11]  /*0070*/  LEA R29, R0, R29, 0x18 ;  /* 0x0000001d001d7211 */ /* 0x004fd600078ec0ff */
[----:B-1----:R-:W-:Y:S05]  /*0080*/  @P0 BRA `(.L_x_1) ;  /* 0x00000000001c0947 */ /* 0x002fea0003800000 */
[----:B------:R-:W0:Y:S01]  /*0090*/  LDC.64 R4, c[0x0][0x388] ;  /* 0x0000e200ff047b82 */ /* 0x000e220000000a00 */
[----:B------:R-:W-:-:S05]  /*00a0*/  IMAD.MOV.U32 R7, RZ, RZ, 0x1 ;  /* 0x00000001ff077424 */ /* 0x000fca00078e00ff */
[----:B0-----:R-:W2:Y:S02]  /*00b0*/  ATOMG.E.ADD.STRONG.GPU PT, R4, desc[UR6][R4.64], R7 ;  /* 0x80000007040479a8 */ /* 0x001ea400081ef106 */
[----:B------:R-:W0:Y:S01]  /*00c0*/  S2UR UR5, SR_CgaCtaId ;  /* 0x00000000000579c3 */ /* 0x000e220000008800 */
[----:B------:R-:W-:Y:S02]  /*00d0*/  UMOV UR4, 0x400 ;  /* 0x0000040000047882 */ /* 0x000fe40000000000 */
[----:B0-----:R-:W-:-:S09]  /*00e0*/  ULEA UR4, UR5, UR4, 0x18 ;  /* 0x0000000405047291 */ /* 0x001fd2000f8ec0ff */
[----:B--2---:R0:W-:Y:S03]  /*00f0*/  STS [UR4+0x6c00], R4 ;  /* 0x006c0004ff007988 */ /* 0x0041e60008000804 */
.L_x_1:
[----:B------:R-:W-:Y:S05]  /*0100*/  BSYNC.RECONVERGENT B0 ;  /* 0x0000000000007941 */ /* 0x000fea0003800200 */
.L_x_0:
[----:B------:R-:W-:Y:S01]  /*0110*/  BAR.SYNC.DEFER_BLOCKING 0x0 ;  /* 0x0000000000007b1d */ /* 0x000fe20000010000 */
[----:B------:R-:W-:-:S05]  /*0120*/  SHF.R.U32.HI R0, RZ, 0x5, R3 ;  /* 0x00000005ff007819 */ /* 0x000fca0000011603 */
[----:B------:R-:W1:Y:S01]  /*0130*/  LDCU UR4, c[0x0][0x3c0] ;  /* 0x00007800ff0477ac */ /* 0x000e620008000800 */
[----:B------:R-:W2:Y:S01]  /*0140*/  S2R R26, SR_LANEID ;  /* 0x00000000001a7919 */ /* 0x000ea20000000000 */
[----:B------:R-:W0:Y:S02]  /*0150*/  LDS R27, [R29+0x6c00] ;  /* 0x006c00001d1b7984 */ /* 0x000e240000000800 */
[----:B0-----:R-:W-:-:S04]  /*0160*/  IMAD R4, R27, 0x1b00, RZ ;  /* 0x00001b001b047824 */ /* 0x001fc800078e02ff */
[----:B------:R-:W-:Y:S01]  /*0170*/  VIADD R28, R4, 0x1b00 ;  /* 0x00001b00041c7836 */ /* 0x000fe20000000000 */
[----:B------:R-:W-:-:S04]  /*0180*/  SHF.R.S32.HI R8, RZ, 0x1f, R4 ;  /* 0x0000001fff087819 */ /* 0x000fc80000011404 */
[----:B-1----:R-:W-:-:S13]  /*0190*/  ISETP.GT.AND P0, PT, R28, UR4, PT ;  /* 0x000000041c007c0c */ /* 0x002fda000bf04270 */
[----:B--2---:R-:W-:Y:S05]  /*01a0*/  @P0 BRA `(.L_x_2) ;  /* 0x00000000006c0947 */ /* 0x004fea0003800000 */
[----:B------:R-:W0:Y:S01]  /*01b0*/  LDCU.64 UR4, c[0x0][0x3a8] ;  /* 0x00007500ff0477ac */ /* 0x000e220008000a00 */
[C---:B------:R-:W-:Y:S02]  /*01c0*/  LOP3.LUT R5, R3.reuse, 0x1f, RZ, 0xc0, !PT ;  /* 0x0000001f03057812 */ /* 0x040fe400078ec0ff */
[----:B------:R-:W-:-:S05]  /*01d0*/  LOP3.LUT R6, R3, 0x3e0, RZ, 0xc0, !PT ;  /* 0x000003e003067812 */ /* 0x000fca00078ec0ff */
[----:B------:R-:W-:-:S05]  /*01e0*/  IMAD R5, R6, 0x12, R5 ;  /* 0x0000001206057824 */ /* 0x000fca00078e0205 */
[----:B------:R-:W-:-:S05]  /*01f0*/  IADD3 R5, P0, PT, R4, R5, RZ ;  /* 0x0000000504057210 */ /* 0x000fca0007f1e0ff */
[----:B------:R-:W-:Y:S01]  /*0200*/  IMAD.X R8, RZ, RZ, R8, P0 ;  /* 0x000000ffff087224 */ /* 0x000fe200000e0608 */
[----:B0-----:R-:W-:-:S04]  /*0210*/  LEA R4, P0, R5, UR4, 0x2 ;  /* 0x0000000405047c11 */ /* 0x001fc8000f8010ff */
[----:B------:R-:W-:-:S05]  /*0220*/  LEA.HI.X R5, R5, UR5, R8, 0x2, P0 ;  /* 0x0000000505057c11 */ /* 0x000fca00080f1408 */
[----:B------:R0:W5:Y:S04]  /*0230*/  LDG.E R25, desc[UR6][R4.64] ;  /* 0x0000000604197981 */ /* 0x000168000c1e1900 */
        /* <DEDUP_REMOVED lines=16> */
[----:B------:R0:W5:Y:S01]  /*0340*/  LDG.E R8, desc[UR6][R4.64+0x880] ;  /* 0x0008800604087981 */ /* 0x000162000c1e1900 */
[----:B------:R-:W-:Y:S05]  /*0350*/  BRA `(.L_x_3) ;  /* 0x0000000400407947 */ /* 0x000fea0003800000 */
.L_x_2:
[----:B------:R-:W0:Y:S01]  /*0360*/  LDCU.64 UR8, c[0x0][0x3a8] ;  /* 0x00007500ff0877ac */ /* 0x000e220008000a00 */
[C---:B------:R-:W-:Y:S01]  /*0370*/  LOP3.LUT R5, R3.reuse, 0x1f, RZ, 0xc0, !PT ;  /* 0x0000001f03057812 */ /* 0x040fe200078ec0ff */
[----:B------:R-:W-:Y:S01]  /*0380*/  IMAD.MOV.U32 R25, RZ, RZ, 0x7fffffff ;  /* 0x7fffffffff197424 */ /* 0x000fe200078e00ff */
[----:B------:R-:W-:Y:S01]  /*0390*/  LOP3.LUT R6, R3, 0x3e0, RZ, 0xc0, !PT ;  /* 0x000003e003067812 */ /* 0x000fe200078ec0ff */
[----:B------:R-:W-:-:S04]  /*03a0*/  IMAD.MOV.U32 R24, RZ, RZ, 0x7fffffff ;  /* 0x7fffffffff187424 */ /* 0x000fc800078e00ff */
[----:B------:R-:W-:Y:S01]  /*03b0*/  IMAD R11, R6, 0x12, R5 ;  /* 0x00000012060b7824 */ /* 0x000fe200078e0205 */
[----:B------:R-:W-:-:S03]  /*03c0*/  IADD3 R6, PT, PT, -R4, UR4, RZ ;  /* 0x0000000404067c10 */ /* 0x000fc6000fffe1ff */
[C---:B------:R-:W-:Y:S01]  /*03d0*/  VIADD R5, R11.reuse, 0x20 ;  /* 0x000000200b057836 */ /* 0x040fe20000000000 */
[----:B------:R-:W-:Y:S01]  /*03e0*/  IADD3 R10, P0, PT, R4, R11, RZ ;  /* 0x0000000b040a7210 */ /* 0x000fe20007f1e0ff */
[C---:B------:R-:W-:Y:S01]  /*03f0*/  VIADD R7, R11.reuse, 0x40 ;  /* 0x000000400b077836 */ /* 0x040fe20000000000 */
[CC--:B------:R-:W-:Y:S01]  /*0400*/  ISETP.GE.AND P4, PT, R11.reuse, R6.reuse, PT ;  /* 0x000000060b00720c */ /* 0x0c0fe20003f86270 */
[----:B------:R-:W-:Y:S01]  /*0410*/  VIADD R9, R11, 0x60 ;  /* 0x000000600b097836 */ /* 0x000fe20000000000 */
[-C--:B------:R-:W-:Y:S01]  /*0420*/  ISETP.GE.AND P3, PT, R5, R6.reuse, PT ;  /* 0x000000060500720c */ /* 0x080fe20003f66270 */
[----:B------:R-:W-:Y:S01]  /*0430*/  VIADD R5, R11, 0x80 ;  /* 0x000000800b057836 */ /* 0x000fe20000000000 */
[-C--:B------:R-:W-:Y:S01]  /*0440*/  ISETP.GE.AND P2, PT, R7, R6.reuse, PT ;  /* 0x000000060700720c */ /* 0x080fe20003f46270 */
[----:B------:R-:W-:Y:S01]  /*0450*/  VIADD R7, R11, 0xa0 ;  /* 0x000000a00b077836 */ /* 0x000fe20000000000 */
[----:B0-----:R-:W-:Y:S01]  /*0460*/  LEA R4, P5, R10, UR8, 0x2 ;  /* 0x000000080a047c11 */ /* 0x001fe2000f8a10ff */
[----:B------:R-:W-:Y:S01]  /*0470*/  IMAD.X R13, RZ, RZ, R8, P0 ;  /* 0x000000ffff0d7224 */ /* 0x000fe200000e0608 */
[----:B------:R-:W-:-:S02]  /*0480*/  ISETP.GE.AND P0, PT, R5, R6, PT ;  /* 0x000000060500720c */ /* 0x000fc40003f06270 */
[-C--:B------:R-:W-:Y:S01]  /*0490*/  ISETP.GE.AND P6, PT, R7, R6.reuse, PT ;  /* 0x000000060700720c */ /* 0x080fe20003fc6270 */
[----:B------:R-:W-:Y:S01]  /*04a0*/  VIADD R7, R11, 0xe0 ;  /* 0x000000e00b077836 */ /* 0x000fe20000000000 */
[----:B------:R-:W-:Y:S01]  /*04b0*/  LEA.HI.X R5, R10, UR9, R13, 0x2, P5 ;  /* 0x000000090a057c11 */ /* 0x000fe2000a8f140d */
[----:B------:R-:W-:Y:S01]  /*04c0*/  IMAD.MOV.U32 R23, RZ, RZ, 0x7fffffff ;  /* 0x7fffffffff177424 */ /* 0x000fe200078e00ff */
[-C--:B------:R-:W-:Y:S01]  /*04d0*/  ISETP.GE.AND P1, PT, R9, R6.reuse, PT ;  /* 0x000000060900720c */ /* 0x080fe20003f26270 */
[----:B------:R-:W-:Y:S02]  /*04e0*/  VIADD R9, R11, 0xc0 ;  /* 0x000000c00b097836 */ /* 0x000fe40000000000 */
[----:B------:R1:W5:Y:S01]  /*04f0*/  @!P4 LDG.E R25, desc[UR6][R4.64] ;  /* 0x000000060419c981 */ /* 0x000362000c1e1900 */
[-C--:B------:R-:W-:Y:S01]  /*0500*/  ISETP.GE.AND P4, PT, R7, R6.reuse, PT ;  /* 0x000000060700720c */ /* 0x080fe20003f86270 */
[----:B------:R-:W-:Y:S01]  /*0510*/  VIADD R7, R11, 0x120 ;  /* 0x000001200b077836 */ /* 0x000fe20000000000 */
[-C--:B------:R-:W-:Y:S01]  /*0520*/  ISETP.GE.AND P5, PT, R9, R6.reuse, PT ;  /* 0x000000060900720c */ /* 0x080fe20003fa6270 */
[----:B------:R-:W-:Y:S01]  /*0530*/  IMAD.MOV.U32 R21, RZ, RZ, 0x7fffffff ;  /* 0x7fffffffff157424 */ /* 0x000fe200078e00ff */
[----:B------:R1:W5:Y:S01]  /*0540*/  @!P2 LDG.E R23, desc[UR6][R4.64+0x100] ;  /* 0x000100060417a981 */ /* 0x000362000c1e1900 */
[----:B------:R-:W-:Y:S01]  /*0550*/  VIADD R9, R11, 0x100 ;  /* 0x000001000b097836 */ /* 0x000fe20000000000 */
[----:B------:R-:W-:Y:S01]  /*0560*/  ISETP.GE.AND P2, PT, R7, R6, PT ;  /* 0x000000060700720c */ /* 0x000fe20003f46270 */
[----:B------:R-:W-:Y:S01]  /*0570*/  VIADD R7, R11, 0x160 ;  /* 0x000001600b077836 */ /* 0x000fe20000000000 */
[----:B------:R1:W5:Y:S01]  /*0580*/  @!P3 LDG.E R24, desc[UR6][R4.64+0x80] ;  /* 0x000080060418b981 */ /* 0x000362000c1e1900 */
[----:B------:R-:W-:-:S03]  /*0590*/  IMAD.MOV.U32 R20, RZ, RZ, 0x7fffffff ;  /* 0x7fffffffff147424 */ /* 0x000fc600078e00ff */
[----:B------:R1:W5:Y:S01]  /*05a0*/  @!P0 LDG.E R21, desc[UR6][R4.64+0x200] ;  /* 0x0002000604158981 */ /* 0x000362000c1e1900 */
[-C--:B------:R-:W-:Y:S01]  /*05b0*/  ISETP.GE.AND P0, PT, R7, R6.reuse, PT ;  /* 0x000000060700720c */ /* 0x080fe20003f06270 */
[----:B------:R-:W-:Y:S01]  /*05c0*/  VIADD R7, R11, 0x180 ;  /* 0x000001800b077836 */ /* 0x000fe20000000000 */
[-C--:B------:R-:W-:Y:S01]  /*05d0*/  ISETP.GE.AND P3, PT, R9, R6.reuse, PT ;  /* 0x000000060900720c */ /* 0x080fe20003f66270 */
[----:B------:R-:W-:Y:S01]  /*05e0*/  IMAD.MOV.U32 R22, RZ, RZ, 0x7fffffff ;  /* 0x7fffffffff167424 */ /* 0x000fe200078e00ff */
[----:B------:R1:W5:Y:S01]  /*05f0*/  @!P6 LDG.E R20, desc[UR6][R4.64+0x280] ;  /* 0x000280060414e981 */ /* 0x000362000c1e1900 */
[----:B------:R-:W-:Y:S01]  /*0600*/  VIADD R9, R11, 0x140 ;  /* 0x000001400b097836 */ /* 0x000fe20000000000 */
[-C--:B------:R-:W-:Y:S01]  /*0610*/  ISETP.GE.AND P6, PT, R7, R6.reuse, PT ;  /* 0x000000060700720c */ /* 0x080fe20003fc6270 */
[----:B------:R-:W-:Y:S02]  /*0620*/  IMAD.MOV.U32 R18, RZ, RZ, 0x7fffffff ;  /* 0x7fffffffff127424 */ /* 0x000fe400078e00ff */
[----:B------:R-:W-:Y:S01]  /*0630*/  VIADD R7, R11, 0x1c0 ;  /* 0x000001c00b077836 */ /* 0x000fe20000000000 */
[----:B------:R1:W5:Y:S01]  /*0640*/  @!P1 LDG.E R22, desc[UR6][R4.64+0x180] ;  /* 0x0001800604169981 */ /* 0x000362000c1e1900 */
[----:B------:R-:W-:Y:S01]  /*0650*/  ISETP.GE.AND P1, PT, R9, R6, PT ;  /* 0x000000060900720c */ /* 0x000fe20003f26270 */
[----:B------:R-:W-:-:S02]  /*0660*/  IMAD.MOV.U32 R19, RZ, RZ, 0x7fffffff ;  /* 0x7fffffffff137424 */ /* 0x000fc400078e00ff */
[----:B------:R1:W5:Y:S01]  /*0670*/  @!P4 LDG.E R18, desc[UR6][R4.64+0x380] ;  /* 0x000380060412c981 */ /* 0x000362000c1e1900 */
[----:B------:R-:W-:Y:S01]  /*0680*/  IMAD.MOV.U32 R17, RZ, RZ, 0x7fffffff ;  /* 0x7fffffffff117424 */ /* 0x000fe200078e00ff */
[-C--:B------:R-:W-:Y:S01]  /*0690*/  ISETP.GE.AND P4, PT, R7, R6.reuse, PT ;  /* 0x000000060700720c */ /* 0x080fe20003f86270 */
[C---:B------:R-:W-:Y:S01]  /*06a0*/  VIADD R9, R11.reuse, 0x1a0 ;  /* 0x000001a00b097836 */ /* 0x040fe20000000000 */
[----:B------:R1:W5:Y:S01]  /*06b0*/  @!P5 LDG.E R19, desc[UR6][R4.64+0x300] ;  /* 0x000300060413d981 */ /* 0x000362000c1e1900 */
[----:B------:R-:W-:Y:S02]  /*06c0*/  VIADD R7, R11, 0x1e0 ;  /* 0x000001e00b077836 */ /* 0x000fe40000000000 */
[----:B------:R-:W-:Y:S01]  /*06d0*/  IMAD.MOV.U32 R16, RZ, RZ, 0x7fffffff ;  /* 0x7fffffffff107424 */ /* 0x000fe200078e00ff */
[----:B------:R1:W5:Y:S01]  /*06e0*/  @!P3 LDG.E R17, desc[UR6][R4.64+0x400] ;  /* 0x000400060411b981 */ /* 0x000362000c1e1900 */
[----:B------:R-:W-:Y:S01]  /*06f0*/  IMAD.MOV.U32 R15, RZ, RZ, 0x7fffffff ;  /* 0x7fffffffff0f7424 */ /* 0x000fe200078e00ff */
[-C--:B------:R-:W-:Y:S01]  /*0700*/  ISETP.GE.AND P5, PT, R9, R6.reuse, PT ;  /* 0x000000060900720c */ /* 0x080fe20003fa6270 */
[----:B------:R-:W-:Y:S01]  /*0710*/  VIADD R9, R11, 0x200 ;  /* 0x000002000b097836 */ /* 0x000fe20000000000 */
[-C--:B------:R-:W-:Y:S01]  /*0720*/  ISETP.GE.AND P3, PT, R7, R6.reuse, PT ;  /* 0x000000060700720c */ /* 0x080fe20003f66270 */
[----:B------:R-:W-:Y:S01]  /*0730*/  VIADD R7, R11, 0x220 ;  /* 0x000002200b077836 */ /* 0x000fe20000000000 */
[----:B------:R1:W5:Y:S02]  /*0740*/  @!P2 LDG.E R16, desc[UR6][R4.64+0x480] ;  /* 0x000480060410a981 */ /* 0x000364000c1e1900 */
[----:B------:R-:W-:-:S02]  /*0750*/  ISETP.GE.AND P2, PT, R9, R6, PT ;  /* 0x000000060900720c */ /* 0x000fc40003f46270 */
[----:B------:R1:W5:Y:S01]  /*0760*/  @!P1 LDG.E R15, desc[UR6][R4.64+0x500] ;  /* 0x00050006040f9981 */ /* 0x000362000c1e1900 */
[----:B------:R-:W-:Y:S01]  /*0770*/  ISETP.GE.AND P1, PT, R7, R6, PT ;  /* 0x000000060700720c */ /* 0x000fe20003f26270 */
[----:B------:R-:W-:Y:S02]  /*0780*/  IMAD.MOV.U32 R14, RZ, RZ, 0x7fffffff ;  /* 0x7fffffffff0e7424 */ /* 0x000fe400078e00ff */
[----:B------:R-:W-:Y:S02]  /*0790*/  IMAD.MOV.U32 R13, RZ, RZ, 0x7fffffff ;  /* 0x7fffffffff0d7424 */ /* 0x000fe400078e00ff */
[----:B------:R-:W-:Y:S02]  /*07a0*/  IMAD.MOV.U32 R12, RZ, RZ, 0x7fffffff ;  /* 0x7fffffffff0c7424 */ /* 0x000fe400078e00ff */
[----:B------:R-:W-:Y:S01]  /*07b0*/  IMAD.MOV.U32 R11, RZ, RZ, 0x7fffffff ;  /* 0x7fffffffff0b7424 */ /* 0x000fe200078e00ff */
[----:B------:R1:W5:Y:S01]  /*07c0*/  @!P0 LDG.E R14, desc[UR6][R4.64+0x580] ;  /* 0x00058006040e8981 */ /* 0x000362000c1e1900 */
[----:B------:R-:W-:-:S02]  /*07d0*/  IMAD.MOV.U32 R10, RZ, RZ, 0x7fffffff ;  /* 0x7fffffffff0a7424 */ /* 0x000fc400078e00ff */
[----:B------:R-:W-:Y:S01]  /*07e0*/  IMAD.MOV.U32 R9, RZ, RZ, 0x7fffffff ;  /* 0x7fffffffff097424 */ /* 0x000fe200078e00ff */
[----:B------:R1:W5:Y:S01]  /*07f0*/  @!P6 LDG.E R13, desc[UR6][R4.64+0x600] ;  /* 0x00060006040de981 */ /* 0x000362000c1e1900 */
[----:B------:R-:W-:-:S03]  /*0800*/  IMAD.MOV.U32 R8, RZ, RZ, 0x7fffffff ;  /* 0x7fffffffff087424 */ /* 0x000fc600078e00ff */
[----:B------:R1:W5:Y:S04]  /*0810*/  @!P5 LDG.E R12, desc[UR6][R4.64+0x680] ;  /* 0x00068006040cd981 */ /* 0x000368000c1e1900 */
[----:B------:R1:W5:Y:S04]  /*0820*/  @!P4 LDG.E R11, desc[UR6][R4.64+0x700] ;  /* 0x00070006040bc981 */ /* 0x000368000c1e1900 */
[----:B------:R1:W5:Y:S04]  /*0830*/  @!P3 LDG.E R10, desc[UR6][R4.64+0x780] ;  /* 0x00078006040ab981 */ /* 0x000368000c1e1900 */
[----:B------:R1:W5:Y:S04]  /*0840*/  @!P2 LDG.E R9, desc[UR6][R4.64+0x800] ;  /* 0x000800060409a981 */ /* 0x000368000c1e1900 */
[----:B------:R1:W5:Y:S02]  /*0850*/  @!P1 LDG.E R8, desc[UR6][R4.64+0x880] ;  /* 0x0008800604089981 */ /* 0x000364000c1e1900 */
.L_x_3:
[----:B------:R-:W-:Y:S01]  /*0860*/  IMAD.MOV.U32 R7, RZ, RZ, -0x1 ;  /* 0xffffffffff077424 */ /* 0x000fe200078e00ff */
[----:B-----5:R-:W-:Y:S01]  /*0870*/  ISETP.GT.AND P0, PT, R25, -0x1, PT ;  /* 0xffffffff1900780c */ /* 0x020fe20003f04270 */
[----:B------:R-:W2:Y:S01]  /*0880*/  LDC R30, c[0x0][0x3c8] ;  /* 0x0000f200ff1e7b82 */ /* 0x000ea20000000800 */
[----:B------:R-:W-:Y:S01]  /*0890*/  ISETP.GT.AND P1, PT, R24, -0x1, PT ;  /* 0xffffffff1800780c */ /* 0x000fe20003f24270 */
[----:B------:R-:W-:Y:S01]  /*08a0*/  BSSY.RECONVERGENT B0, `(.L_x_4) ;  /* 0x0000058000007945 */ /* 0x000fe20003800200 */
[C---:B01----:R-:W-:Y:S01]  /*08b0*/  SEL R4, R7.reuse, 0x80000000, !P0 ;  /* 0x8000000007047807 */ /* 0x043fe20004000000 */
[----:B------:R-:W-:Y:S01]  /*08c0*/  IMAD.SHL.U32 R0, R0, 0x400, RZ ;  /* 0x0000040000007824 */ /* 0x000fe200078e00ff */
[----:B------:R-:W-:Y:S02]  /*08d0*/  SEL R5, R7, 0x80000000, !P1 ;  /* 0x8000000007057807 */ /* 0x000fe40004800000 */
[----:B------:R-:W-:Y:S02]  /*08e0*/  ISETP.GT.AND P0, PT, R22, -0x1, PT ;  /* 0xffffffff1600780c */ /* 0x000fe40003f04270 */
[----:B------:R-:W-:-:S02]  /*08f0*/  ISETP.GT.AND P1, PT, R21, -0x1, PT ;  /* 0xffffffff1500780c */ /* 0x000fc40003f24270 */
[----:B------:R-:W-:Y:S02]  /*0900*/  LOP3.LUT R25, R4, R25, RZ, 0x3c, !PT ;  /* 0x0000001904197212 */ /* 0x000fe400078e3cff */
[----:B------:R-:W-:Y:S02]  /*0910*/  LOP3.LUT R24, R5, R24, RZ, 0x3c, !PT ;  /* 0x0000001805187212 */ /* 0x000fe400078e3cff */
[C---:B------:R-:W-:Y:S02]  /*0920*/  SEL R5, R7.reuse, 0x80000000, !P0 ;  /* 0x8000000007057807 */ /* 0x040fe40004000000 */
[----:B------:R-:W-:Y:S02]  /*0930*/  SEL R4, R7, 0x80000000, !P1 ;  /* 0x8000000007047807 */ /* 0x000fe40004800000 */
[----:B------:R-:W-:Y:S02]  /*0940*/  ISETP.GT.AND P0, PT, R19, -0x1, PT ;  /* 0xffffffff1300780c */ /* 0x000fe40003f04270 */
[----:B------:R-:W-:-:S02]  /*0950*/  ISETP.GT.AND P2, PT, R23, -0x1, PT ;  /* 0xffffffff1700780c */ /* 0x000fc40003f44270 */
[----:B------:R-:W-:Y:S02]  /*0960*/  LOP3.LUT R21, R4, R21, RZ, 0x3c, !PT ;  /* 0x0000001504157212 */ /* 0x000fe400078e3cff */
[C---:B------:R-:W-:Y:S02]  /*0970*/  SEL R4, R7.reuse, 0x80000000, !P0 ;  /* 0x8000000007047807 */ /* 0x040fe40004000000 */
[----:B------:R-:W-:Y:S02]  /*0980*/  SEL R6, R7, 0x80000000, !P2 ;  /* 0x8000000007067807 */ /* 0x000fe40005000000 */
[----:B------:R-:W-:Y:S02]  /*0990*/  ISETP.GT.AND P0, PT, R18, -0x1, PT ;  /* 0xffffffff1200780c */ /* 0x000fe40003f04270 */
[----:B------:R-:W-:Y:S02]  /*09a0*/  ISETP.GT.AND P1, PT, R17, -0x1, PT ;  /* 0xffffffff1100780c */ /* 0x000fe40003f24270 */
[----:B------:R-:W-:-:S02]  /*09b0*/  ISETP.GT.AND P2, PT, R20, -0x1, PT ;  /* 0xffffffff1400780c */ /* 0x000fc40003f44270 */
[----:B------:R-:W-:Y:S02]  /*09c0*/  VIMNMX R33, PT, PT, R26, 0xe0, !PT ;  /* 0x000000e01a217848 */ /* 0x000fe40007fe0100 */
[----:B------:R-:W-:Y:S02]  /*09d0*/  LOP3.LUT R22, R5, R22, RZ, 0x3c, !PT ;  /* 0x0000001605167212 */ /* 0x000fe400078e3cff */
[----:B------:R-:W-:Y:S02]  /*09e0*/  LOP3.LUT R19, R4, R19, RZ, 0x3c, !PT ;  /* 0x0000001304137212 */ /* 0x000fe400078e3cff */
[C---:B------:R-:W-:Y:S02]  /*09f0*/  SEL R5, R7.reuse, 0x80000000, !P0 ;  /* 0x8000000007057807 */ /* 0x040fe40004000000 */
[C---:B------:R-:W-:Y:S02]  /*0a00*/  SEL R4, R7.reuse, 0x80000000, !P1 ;  /* 0x8000000007047807 */ /* 0x040fe40004800000 */
[----:B------:R-:W-:-:S02]  /*0a10*/  SEL R31, R7, 0x80000000, !P2 ;  /* 0x80000000071f7807 */ /* 0x000fc40005000000 */
[----:B------:R-:W-:Y:S02]  /*0a20*/  ISETP.GT.AND P0, PT, R15, -0x1, PT ;  /* 0xffffffff0f00780c */ /* 0x000fe40003f04270 */
[----:B------:R-:W-:Y:S02]  /*0a30*/  IADD3 R33, PT, PT, R33, 0x1f, -R26 ;  /* 0x0000001f21217810 */ /* 0x000fe40007ffe81a */
[----:B------:R-:W-:Y:S02]  /*0a40*/  ISETP.GT.AND P2, PT, R16, -0x1, PT ;  /* 0xffffffff1000780c */ /* 0x000fe40003f44270 */
[----:B------:R-:W-:Y:S02]  /*0a50*/  LOP3.LUT R17, R4, R17, RZ, 0x3c, !PT ;  /* 0x0000001104117212 */ /* 0x000fe400078e3cff */
[----:B------:R-:W-:Y:S02]  /*0a60*/  LOP3.LUT R20, R31, R20, RZ, 0x3c, !PT ;  /* 0x000000141f147212 */ /* 0x000fe400078e3cff */
[----:B------:R-:W-:-:S02]  /*0a70*/  SEL R4, R7, 0x80000000, !P0 ;  /* 0x8000000007047807 */ /* 0x000fc40004000000 */
[----:B------:R-:W-:Y:S02]  /*0a80*/  ISETP.GE.U32.AND P4, PT, R33, 0x1e0, PT ;  /* 0x000001e02100780c */ /* 0x000fe40003f86070 */
[----:B------:R-:W-:Y:S02]  /*0a90*/  SEL R31, R7, 0x80000000, !P2 ;  /* 0x80000000071f7807 */ /* 0x000fe40005000000 */
[----:B------:R-:W-:Y:S02]  /*0aa0*/  ISETP.GT.AND P0, PT, R14, -0x1, PT ;  /* 0xffffffff0e00780c */ /* 0x000fe40003f04270 */
[----:B------:R-:W-:Y:S02]  /*0ab0*/  ISETP.GT.AND P1, PT, R13, -0x1, PT ;  /* 0xffffffff0d00780c */ /* 0x000fe40003f24270 */
[----:B------:R-:W-:Y:S02]  /*0ac0*/  ISETP.GT.AND P2, PT, R12, -0x1, PT ;  /* 0xffffffff0c00780c */ /* 0x000fe40003f44270 */
[----:B------:R-:W-:-:S02]  /*0ad0*/  LOP3.LUT R18, R5, R18, RZ, 0x3c, !PT ;  /* 0x0000001205127212 */ /* 0x000fc400078e3cff */
[----:B------:R-:W-:Y:S02]  /*0ae0*/  LOP3.LUT R15, R4, R15, RZ, 0x3c, !PT ;  /* 0x0000000f040f7212 */ /* 0x000fe400078e3cff */
[----:B------:R-:W-:Y:S02]  /*0af0*/  LOP3.LUT R16, R31, R16, RZ, 0x3c, !PT ;  /* 0x000000101f107212 */ /* 0x000fe400078e3cff */
[C---:B------:R-:W-:Y:S02]  /*0b00*/  SEL R5, R7.reuse, 0x80000000, !P0 ;  /* 0x8000000007057807 */ /* 0x040fe40004000000 */
[C---:B------:R-:W-:Y:S02]  /*0b10*/  SEL R4, R7.reuse, 0x80000000, !P1 ;  /* 0x8000000007047807 */ /* 0x040fe40004800000 */
[----:B------:R-:W-:Y:S02]  /*0b20*/  SEL R31, R7, 0x80000000, !P2 ;  /* 0x80000000071f7807 */ /* 0x000fe40005000000 */
[----:B------:R-:W-:-:S02]  /*0b30*/  ISETP.GT.AND P1, PT, R10, -0x1, PT ;  /* 0xffffffff0a00780c */ /* 0x000fc40003f24270 */
[----:B------:R-:W-:Y:S02]  /*0b40*/  ISETP.GT.AND P0, PT, R11, -0x1, PT ;  /* 0xffffffff0b00780c */ /* 0x000fe40003f04270 */
[----:B------:R-:W-:Y:S02]  /*0b50*/  LEA.HI R33, R33, 0x1, RZ, 0x1b ;  /* 0x0000000121217811 */ /* 0x000fe400078fd8ff */
[----:B------:R-:W-:Y:S02]  /*0b60*/  ISETP.GT.AND P2, PT, R9, -0x1, PT ;  /* 0xffffffff0900780c */ /* 0x000fe40003f44270 */
[----:B------:R-:W-:Y:S02]  /*0b70*/  ISETP.GT.AND P3, PT, R8, -0x1, PT ;  /* 0xffffffff0800780c */ /* 0x000fe40003f64270 */
[----:B------:R-:W-:Y:S02]  /*0b80*/  LOP3.LUT R14, R5, R14, RZ, 0x3c, !PT ;  /* 0x0000000e050e7212 */ /* 0x000fe400078e3cff */
[----:B------:R-:W-:-:S02]  /*0b90*/  LOP3.LUT R23, R6, R23, RZ, 0x3c, !PT ;  /* 0x0000001706177212 */ /* 0x000fc400078e3cff */
[----:B------:R-:W-:Y:S02]  /*0ba0*/  LOP3.LUT R13, R4, R13, RZ, 0x3c, !PT ;  /* 0x0000000d040d7212 */ /* 0x000fe400078e3cff */
[----:B------:R-:W-:Y:S02]  /*0bb0*/  LOP3.LUT R12, R31, R12, RZ, 0x3c, !PT ;  /* 0x0000000c1f0c7212 */ /* 0x000fe400078e3cff */
[----:B------:R-:W-:Y:S02]  /*0bc0*/  SEL R5, R7, 0x80000000, !P1 ;  /* 0x8000000007057807 */ /* 0x000fe40004800000 */
[----:B------:R-:W-:Y:S02]  /*0bd0*/  LOP3.LUT R32, R33, 0xf, RZ, 0xc0, !PT ;  /* 0x0000000f21207812 */ /* 0x000fe400078ec0ff */
[C---:B------:R-:W-:Y:S02]  /*0be0*/  SEL R4, R7.reuse, 0x80000000, !P0 ;  /* 0x8000000007047807 */ /* 0x040fe40004000000 */
[----:B------:R-:W-:-:S02]  /*0bf0*/  SEL R6, R7, 0x80000000, !P2 ;  /* 0x8000000007067807 */ /* 0x000fc40005000000 */
[----:B------:R-:W-:Y:S02]  /*0c00*/  SEL R31, R7, 0x80000000, !P3 ;  /* 0x80000000071f7807 */ /* 0x000fe40005800000 */
[----:B------:R-:W-:Y:S01]  /*0c10*/  LOP3.LUT R10, R5, R10, RZ, 0x3c, !PT ;  /* 0x0000000a050a7212 */ /* 0x000fe200078e3cff */
[----:B------:R-:W-:Y:S01]  /*0c20*/  IMAD.MOV.U32 R5, RZ, RZ, R26 ;  /* 0x000000ffff057224 */ /* 0x000fe200078e001a */
[----:B------:R-:W-:Y:S02]  /*0c30*/  ISETP.NE.AND P1, PT, R32, RZ, PT ;  /* 0x000000ff2000720c */ /* 0x000fe40003f25270 */
[----:B------:R-:W-:Y:S02]  /*0c40*/  LOP3.LUT R11, R4, R11, RZ, 0x3c, !PT ;  /* 0x0000000b040b7212 */ /* 0x000fe400078e3cff */
[----:B------:R-:W-:Y:S02]  /*0c50*/  LOP3.LUT R9, R6, R9, RZ, 0x3c, !PT ;  /* 0x0000000906097212 */ /* 0x000fe400078e3cff */
[----:B------:R-:W-:Y:S01]  /*0c60*/  LOP3.LUT R8, R31, R8, RZ, 0x3c, !PT ;  /* 0x000000081f087212 */ /* 0x000fe200078e3cff */
[----:B--2---:R-:W-:Y:S06]  /*0c70*/  @!P4 BRA `(.L_x_5) ;  /* 0x000000000068c947 */ /* 0x004fec0003800000 */
[----:B------:R-:W-:Y:S01]  /*0c80*/  IMAD R6, R26, 0x4, R0 ;  /* 0x000000041a067824 */ /* 0x000fe200078e0200 */
[----:B------:R-:W-:Y:S01]  /*0c90*/  LOP3.LUT R4, R33, 0xffffff0, RZ, 0xc0, !PT ;  /* 0x0ffffff021047812 */ /* 0x000fe200078ec0ff */
[----:B------:R-:W-:-:S03]  /*0ca0*/  IMAD.MOV.U32 R5, RZ, RZ, R26 ;  /* 0x000000ffff057224 */ /* 0x000fc600078e001a */
[----:B------:R-:W-:Y:S01]  /*0cb0*/  IADD3 R6, PT, PT, R6, 0x400, R29 ;  /* 0x0000040006067810 */ /* 0x000fe20007ffe01d */
[----:B------:R-:W-:-:S07]  /*0cc0*/  IMAD.MOV R4, RZ, RZ, -R4 ;  /* 0x000000ffff047224 */ /* 0x000fce00078e0a04 */
.L_x_6:
[----:B------:R-:W-:Y:S01]  /*0cd0*/  VIADD R4, R4, 0x10 ;  /* 0x0000001004047836 */ /* 0x000fe20000000000 */
[----:B------:R-:W-:Y:S01]  /*0ce0*/  STS [R6+-0x400], RZ ;  /* 0xfffc00ff06007388 */ /* 0x000fe20000000800 */
[----:B------:R-:W-:-:S03]  /*0cf0*/  VIADD R5, R5, 0x200 ;  /* 0x0000020005057836 */ /* 0x000fc60000000000 */
[----:B------:R-:W-:Y:S01]  /*0d00*/  ISETP.NE.AND P0, PT, R4, RZ, PT ;  /* 0x000000ff0400720c */ /* 0x000fe20003f05270 */
[----:B------:R-:W-:Y:S04]  /*0d10*/  STS [R6+-0x380], RZ ;  /* 0xfffc80ff06007388 */ /* 0x000fe80000000800 */
[----:B------:R-:W-:Y:S04]  /*0d20*/  STS [R6+-0x300], RZ ;  /* 0xfffd00ff06007388 */ /* 0x000fe80000000800 */
[----:B------:R-:W-:Y:S04]  /*0d30*/  STS [R6+-0x280], RZ ;  /* 0xfffd80ff06007388 */ /* 0x000fe80000000800 */
[----:B------:R-:W-:Y:S04]  /*0d40*/  STS [R6+-0x200], RZ ;  /* 0xfffe00ff06007388 */ /* 0x000fe80000000800 */
[----:B------:R-:W-:Y:S04]  /*0d50*/  STS [R6+-0x180], RZ ;  /* 0xfffe80ff06007388 */ /* 0x000fe80000000800 */
[----:B------:R-:W-:Y:S04]  /*0d60*/  STS [R6+-0x100], RZ ;  /* 0xffff00ff06007388 */ /* 0x000fe80000000800 */
[----:B------:R-:W-:Y:S04]  /*0d70*/  STS [R6+-0x80], RZ ;  /* 0xffff80ff06007388 */ /* 0x000fe80000000800 */
[----:B------:R-:W-:Y:S04]  /*0d80*/  STS [R6], RZ ;  /* 0x000000ff06007388 */ /* 0x000fe80000000800 */
[----:B------:R-:W-:Y:S04]  /*0d90*/  STS [R6+0x80], RZ ;  /* 0x000080ff06007388 */ /* 0x000fe80000000800 */
[----:B------:R-:W-:Y:S04]  /*0da0*/  STS [R6+0x100], RZ ;  /* 0x000100ff06007388 */ /* 0x000fe80000000800 */
[----:B------:R-:W-:Y:S04]  /*0db0*/  STS [R6+0x180], RZ ;  /* 0x000180ff06007388 */ /* 0x000fe80000000800 */
[----:B------:R-:W-:Y:S04]  /*0dc0*/  STS [R6+0x200], RZ ;  /* 0x000200ff06007388 */ /* 0x000fe80000000800 */
[----:B------:R-:W-:Y:S04]  /*0dd0*/  STS [R6+0x280], RZ ;  /* 0x000280ff06007388 */ /* 0x000fe80000000800 */
[----:B------:R-:W-:Y:S04]  /*0de0*/  STS [R6+0x300], RZ ;  /* 0x000300ff06007388 */ /* 0x000fe80000000800 */
[----:B------:R0:W-:Y:S02]  /*0df0*/  STS [R6+0x380], RZ ;  /* 0x000380ff06007388 */ /* 0x0001e40000000800 */
[----:B0-----:R-:W-:Y:S01]  /*0e00*/  VIADD R6, R6, 0x800 ;  /* 0x0000080006067836 */ /* 0x001fe20000000000 */
[----:B------:R-:W-:Y:S06]  /*0e10*/  @P0 BRA `(.L_x_6) ;  /* 0xfffffffc00ac0947 */ /* 0x000fec000383ffff */
.L_x_5:
[----:B------:R-:W-:Y:S05]  /*0e20*/  BSYNC.RECONVERGENT B0 ;  /* 0x0000000000007941 */ /* 0x000fea0003800200 */
.L_x_4:
[----:B------:R-:W-:Y:S01]  /*0e30*/  BSSY.RECONVERGENT B0, `(.L_x_7) ;  /* 0x0000027000007945 */ /* 0x000fe20003800200 */
[----:B------:R-:W-:Y:S01]  /*0e40*/  SHF.L.U32 R7, R7, R30, RZ ;  /* 0x0000001e07077219 */ /* 0x000fe200000006ff */
[----:B------:R-:W-:Y:S02]  /*0e50*/  IMAD.IADD R6, R29, 0x1, R0 ;  /* 0x000000011d067824 */ /* 0x000fe400078e0200 */
[----:B------:R-:W-:Y:S05]  /*0e60*/  @!P1 BRA `(.L_x_8) ;  /* 0x00000000008c9947 */ /* 0x000fea0003800000 */
[----:B------:R-:W-:Y:S01]  /*0e70*/  ISETP.GE.U32.AND P0, PT, R32, 0x8, PT ;  /* 0x000000082000780c */ /* 0x000fe20003f06070 */
[----:B------:R-:W-:Y:S01]  /*0e80*/  BSSY.RECONVERGENT B1, `(.L_x_9) ;  /* 0x000000e000017945 */ /* 0x000fe20003800200 */
[----:B------:R-:W-:-:S04]  /*0e90*/  LOP3.LUT R30, R33, 0x7, RZ, 0xc0, !PT ;  /* 0x00000007211e7812 */ /* 0x000fc800078ec0ff */
[----:B------:R-:W-:-:S07]  /*0ea0*/  ISETP.NE.AND P1, PT, R30, RZ, PT ;  /* 0x000000ff1e00720c */ /* 0x000fce0003f25270 */
[----:B------:R-:W-:Y:S06]  /*0eb0*/  @!P0 BRA `(.L_x_10) ;  /* 0x0000000000288947 */ /* 0x000fec0003800000 */
[C---:B------:R-:W-:Y:S02]  /*0ec0*/  IMAD R4, R5.reuse, 0x4, R6 ;  /* 0x0000000405047824 */ /* 0x040fe400078e0206 */
[----:B------:R-:W-:-:S03]  /*0ed0*/  VIADD R5, R5, 0x100 ;  /* 0x0000010005057836 */ /* 0x000fc60000000000 */
[----:B------:R0:W-:Y:S04]  /*0ee0*/  STS [R4], RZ ;  /* 0x000000ff04007388 */ /* 0x0001e80000000800 */
[----:B------:R0:W-:Y:S04]  /*0ef0*/  STS [R4+0x80], RZ ;  /* 0x000080ff04007388 */ /* 0x0001e80000000800 */
[----:B------:R0:W-:Y:S04]  /*0f00*/  STS [R4+0x100], RZ ;  /* 0x000100ff04007388 */ /* 0x0001e80000000800 */
[----:B------:R0:W-:Y:S04]  /*0f10*/  STS [R4+0x180], RZ ;  /* 0x000180ff04007388 */ /* 0x0001e80000000800 */
[----:B------:R0:W-:Y:S04]  /*0f20*/  STS [R4+0x200], RZ ;  /* 0x000200ff04007388 */ /* 0x0001e80000000800 */
[----:B------:R0:W-:Y:S04]  /*0f30*/  STS [R4+0x280], RZ ;  /* 0x000280ff04007388 */ /* 0x0001e80000000800 */
[----:B------:R0:W-:Y:S04]  /*0f40*/  STS [R4+0x300], RZ ;  /* 0x000300ff04007388 */ /* 0x0001e80000000800 */
[----:B------:R0:W-:Y:S02]  /*0f50*/  STS [R4+0x380], RZ ;  /* 0x000380ff04007388 */ /* 0x0001e40000000800 */
.L_x_10:
[----:B------:R-:W-:Y:S05]  /*0f60*/  BSYNC.RECONVERGENT B1 ;  /* 0x0000000000017941 */ /* 0x000fea0003800200 */
.L_x_9:
[----:B------:R-:W-:Y:S05]  /*0f70*/  @!P1 BRA `(.L_x_8) ;  /* 0x0000000000489947 */ /* 0x000fea0003800000 */
[----:B------:R-:W-:Y:S02]  /*0f80*/  ISETP.GE.U32.AND P0, PT, R30, 0x4, PT ;  /* 0x000000041e00780c */ /* 0x000fe40003f06070 */
[----:B------:R-:W-:-:S04]  /*0f90*/  LOP3.LUT R33, R33, 0x3, RZ, 0xc0, !PT ;  /* 0x0000000321217812 */ /* 0x000fc800078ec0ff */
[----:B------:R-:W-:-:S07]  /*0fa0*/  ISETP.NE.AND P1, PT, R33, RZ, PT ;  /* 0x000000ff2100720c */ /* 0x000fce0003f25270 */
[C---:B0-----:R-:W-:Y:S02]  /*0fb0*/  @P0 IMAD R4, R5.reuse, 0x4, R6 ;  /* 0x0000000405040824 */ /* 0x041fe400078e0206 */
[----:B------:R-:W-:-:S03]  /*0fc0*/  @P0 VIADD R5, R5, 0x80 ;  /* 0x0000008005050836 */ /* 0x000fc60000000000 */
[----:B------:R1:W-:Y:S04]  /*0fd0*/  @P0 STS [R4], RZ ;  /* 0x000000ff04000388 */ /* 0x0003e80000000800 */
[----:B------:R1:W-:Y:S04]  /*0fe0*/  @P0 STS [R4+0x80], RZ ;  /* 0x000080ff04000388 */ /* 0x0003e80000000800 */
[----:B------:R1:W-:Y:S04]  /*0ff0*/  @P0 STS [R4+0x100], RZ ;  /* 0x000100ff04000388 */ /* 0x0003e80000000800 */
[----:B------:R1:W-:Y:S01]  /*1000*/  @P0 STS [R4+0x180], RZ ;  /* 0x000180ff04000388 */ /* 0x0003e20000000800 */
[----:B------:R-:W-:Y:S05]  /*1010*/  @!P1 BRA `(.L_x_8) ;  /* 0x0000000000209947 */ /* 0x000fea0003800000 */
[----:B------:R-:W-:Y:S02]  /*1020*/  IMAD R0, R5, 0x4, R0 ;  /* 0x0000000405007824 */ /* 0x000fe400078e0200 */
[----:B------:R-:W-:Y:S02]  /*1030*/  IMAD.MOV R33, RZ, RZ, -R33 ;  /* 0x000000ffff217224 */ /* 0x000fe400078e0a21 */
[----:B------:R-:W-:-:S07]  /*1040*/  IMAD.IADD R0, R29, 0x1, R0 ;  /* 0x000000011d007824 */ /* 0x000fce00078e0200 */
.L_x_11:
[----:B------:R-:W-:Y:S01]  /*1050*/  VIADD R33, R33, 0x1 ;  /* 0x0000000121217836 */ /* 0x000fe20000000000 */
[----:B------:R0:W-:Y:S04]  /*1060*/  STS [R0], RZ ;  /* 0x000000ff00007388 */ /* 0x0001e80000000800 */
[----:B------:R-:W-:Y:S01]  /*1070*/  ISETP.NE.AND P0, PT, R33, RZ, PT ;  /* 0x000000ff2100720c */ /* 0x000fe20003f05270 */
[----:B0-----:R-:W-:-:S12]  /*1080*/  VIADD R0, R0, 0x80 ;  /* 0x0000008000007836 */ /* 0x001fd80000000000 */
[----:B------:R-:W-:Y:S05]  /*1090*/  @P0 BRA `(.L_x_11) ;  /* 0xfffffffc00ec0947 */ /* 0x000fea000383ffff */
.L_x_8:
[----:B------:R-:W-:Y:S05]  /*10a0*/  BSYNC.RECONVERGENT B0 ;  /* 0x0000000000007941 */ /* 0x000fea0003800200 */
.L_x_7:
[----:B------:R-:W2:Y:S01]  /*10b0*/  LDCU UR4, c[0x0][0x3c4] ;  /* 0x00007880ff0477ac */ /* 0x000ea20008000800 */
[----:B------:R-:W-:Y:S01]  /*10c0*/  ISETP.NE.AND P0, PT, R25, 0x7fffffff, PT ;  /* 0x7fffffff1900780c */ /* 0x000fe20003f05270 */
[----:B------:R-:W-:Y:S01]  /*10d0*/  BSSY.RECONVERGENT B0, `(.L_x_12) ;  /* 0x0000097000007945 */ /* 0x000fe20003800200 */
[C---:B------:R-:W-:Y:S02]  /*10e0*/  ISETP.NE.AND P1, PT, R24.reuse, 0x7fffffff, PT ;  /* 0x7fffffff1800780c */ /* 0x040fe40003f25270 */
[----:B------:R-:W-:Y:S02]  /*10f0*/  ISETP.NE.AND P2, PT, R23, 0x7fffffff, PT ;  /* 0x7fffffff1700780c */ /* 0x000fe40003f45270 */
[----:B------:R-:W-:Y:S02]  /*1100*/  SEL R0, R25, 0x80000000, P0 ;  /* 0x8000000019007807 */ /* 0x000fe40000000000 */
[----:B01----:R-:W-:Y:S02]  /*1110*/  SEL R4, R24, 0x80000000, P1 ;  /* 0x8000000018047807 */ /* 0x003fe40000800000 */
[----:B------:R-:W-:-:S02]  /*1120*/  SEL R5, R23, 0x80000000, P2 ;  /* 0x8000000017057807 */ /* 0x000fc40001000000 */
[----:B------:R-:W-:Y:S02]  /*1130*/  ISETP.NE.AND P0, PT, R22, 0x7fffffff, PT ;  /* 0x7fffffff1600780c */ /* 0x000fe40003f05270 */
[----:B------:R-:W-:Y:S02]  /*1140*/  ISETP.NE.AND P1, PT, R21, 0x7fffffff, PT ;  /* 0x7fffffff1500780c */ /* 0x000fe40003f25270 */
[----:B------:R-:W-:Y:S02]  /*1150*/  ISETP.NE.AND P3, PT, R19, 0x7fffffff, PT ;  /* 0x7fffffff1300780c */ /* 0x000fe40003f65270 */
[----:B--2---:R-:W-:Y:S02]  /*1160*/  SHF.R.U32.HI R0, RZ, UR4, R0 ;  /* 0x00000004ff007c19 */ /* 0x004fe40008011600 */
[----:B------:R-:W-:Y:S02]  /*1170*/  SHF.R.U32.HI R4, RZ, UR4, R4 ;  /* 0x00000004ff047c19 */ /* 0x000fe40008011604 */
[----:B------:R-:W-:-:S02]  /*1180*/  SHF.R.U32.HI R30, RZ, UR4, R5 ;  /* 0x00000004ff1e7c19 */ /* 0x000fc40008011605 */
[-C--:B------:R-:W-:Y:S02]  /*1190*/  LOP3.LUT R31, R0, R7.reuse, RZ, 0x30, !PT ;  /* 0x00000007001f7212 */ /* 0x080fe400078e30ff */
[-C--:B------:R-:W-:Y:S02]  /*11a0*/  LOP3.LUT R5, R4, R7.reuse, RZ, 0x30, !PT ;  /* 0x0000000704057212 */ /* 0x080fe400078e30ff */
[----:B------:R-:W-:Y:S01]  /*11b0*/  LOP3.LUT R33, R30, R7, RZ, 0x30, !PT ;  /* 0x000000071e217212 */ /* 0x000fe200078e30ff */
[--C-:B------:R-:W-:Y:S01]  /*11c0*/  IMAD R0, R31, 0x4, R6.reuse ;  /* 0x000000041f007824 */ /* 0x100fe200078e0206 */
[----:B------:R-:W-:Y:S01]  /*11d0*/  SEL R4, R22, 0x80000000, P0 ;  /* 0x8000000016047807 */ /* 0x000fe20000000000 */
[--C-:B------:R-:W-:Y:S01]  /*11e0*/  IMAD R5, R5, 0x4, R6.reuse ;  /* 0x0000000405057824 */ /* 0x100fe200078e0206 */
[----:B------:R-:W-:Y:S01]  /*11f0*/  SEL R30, R21, 0x80000000, P1 ;  /* 0x80000000151e7807 */ /* 0x000fe20000800000 */
[----:B------:R-:W-:Y:S01]  /*1200*/  IMAD R33, R33, 0x4, R6 ;  /* 0x0000000421217824 */ /* 0x000fe200078e0206 */
[----:B------:R-:W-:Y:S01]  /*1210*/  ISETP.NE.AND P2, PT, R20, 0x7fffffff, PT ;  /* 0x7fffffff1400780c */ /* 0x000fe20003f45270 */
[----:B------:R-:W-:Y:S01]  /*1220*/  NOP ;  /* 0x0000000000007918 */ /* 0x000fe20000000000 */
[----:B------:R-:W-:Y:S01]  /*1230*/  SHF.R.U32.HI R4, RZ, UR4, R4 ;  /* 0x00000004ff047c19 */ /* 0x000fe20008011604 */
[----:B------:R0:W-:Y:S01]  /*1240*/  ATOMS.POPC.INC.32 RZ, [R0+URZ] ;  /* 0x0000000000ff7f8c */ /* 0x0001e2000d8000ff */
[----:B------:R-:W-:-:S02]  /*1250*/  SHF.R.U32.HI R30, RZ, UR4, R30 ;  /* 0x00000004ff1e7c19 */ /* 0x000fc4000801161e */
[----:B------:R-:W-:Y:S01]  /*1260*/  SEL R32, R20, 0x80000000, P2 ;  /* 0x8000000014207807 */ /* 0x000fe20001000000 */
[----:B------:R1:W-:Y:S01]  /*1270*/  ATOMS.POPC.INC.32 RZ, [R5+URZ] ;  /* 0x0000000005ff7f8c */ /* 0x0003e2000d8000ff */
[----:B------:R-:W-:Y:S02]  /*1280*/  ISETP.NE.AND P4, PT, R18, 0x7fffffff, PT ;  /* 0x7fffffff1200780c */ /* 0x000fe40003f85270 */
[----:B------:R-:W-:Y:S01]  /*1290*/  SHF.R.U32.HI R32, RZ, UR4, R32 ;  /* 0x00000004ff207c19 */ /* 0x000fe20008011620 */
[----:B------:R2:W-:Y:S01]  /*12a0*/  ATOMS.POPC.INC.32 RZ, [R33+URZ] ;  /* 0x0000000021ff7f8c */ /* 0x0005e2000d8000ff */
[----:B0-----:R-:W-:Y:S02]  /*12b0*/  SEL R0, R19, 0x80000000, P3 ;  /* 0x8000000013007807 */ /* 0x001fe40001800000 */
[----:B------:R-:W-:Y:S02]  /*12c0*/  ISETP.NE.AND P0, PT, R17, 0x7fffffff, PT ;  /* 0x7fffffff1100780c */ /* 0x000fe40003f05270 */
[----:B-1----:R-:W-:-:S02]  /*12d0*/  LOP3.LUT R5, R4, R7, RZ, 0x30, !PT ;  /* 0x0000000704057212 */ /* 0x002fc400078e30ff */
[----:B------:R-:W-:Y:S02]  /*12e0*/  SHF.R.U32.HI R0, RZ, UR4, R0 ;  /* 0x00000004ff007c19 */ /* 0x000fe40008011600 */
[-C--:B--2---:R-:W-:Y:S01]  /*12f0*/  LOP3.LUT R33, R30, R7.reuse, RZ, 0x30, !PT ;  /* 0x000000071e217212 */ /* 0x084fe200078e30ff */
[--C-:B------:R-:W-:Y:S01]  /*1300*/  IMAD R5, R5, 0x4, R6.reuse ;  /* 0x0000000405057824 */ /* 0x100fe200078e0206 */
[----:B------:R-:W-:Y:S02]  /*1310*/  SEL R34, R18, 0x80000000, P4 ;  /* 0x8000000012227807 */ /* 0x000fe40002000000 */
[----:B------:R-:W-:Y:S01]  /*1320*/  ISETP.NE.AND P1, PT, R16, 0x7fffffff, PT ;  /* 0x7fffffff1000780c */ /* 0x000fe20003f25270 */
[----:B------:R-:W-:Y:S01]  /*1330*/  IMAD R33, R33, 0x4, R6 ;  /* 0x0000000421217824 */ /* 0x000fe200078e0206 */
[----:B------:R-:W-:Y:S01]  /*1340*/  LOP3.LUT R37, R0, R7, RZ, 0x30, !PT ;  /* 0x0000000700257212 */ /* 0x000fe200078e30ff */
[----:B------:R0:W-:Y:S01]  /*1350*/  ATOMS.POPC.INC.32 RZ, [R5+URZ] ;  /* 0x0000000005ff7f8c */ /* 0x0001e2000d8000ff */
[----:B------:R-:W-:-:S02]  /*1360*/  ISETP.NE.AND P2, PT, R15, 0x7fffffff, PT ;  /* 0x7fffffff0f00780c */ /* 0x000fc40003f45270 */
[----:B------:R-:W-:Y:S01]  /*1370*/  LOP3.LUT R35, R32, R7, RZ, 0x30, !PT ;  /* 0x0000000720237212 */ /* 0x000fe200078e30ff */
[----:B------:R1:W-:Y:S01]  /*1380*/  ATOMS.POPC.INC.32 RZ, [R33+URZ] ;  /* 0x0000000021ff7f8c */ /* 0x0003e2000d8000ff */
[----:B------:R-:W-:Y:S01]  /*1390*/  SEL R0, R17, 0x80000000, P0 ;  /* 0x8000000011007807 */ /* 0x000fe20000000000 */
[--C-:B------:R-:W-:Y:S01]  /*13a0*/  IMAD R37, R37, 0x4, R6.reuse ;  /* 0x0000000425257824 */ /* 0x100fe200078e0206 */
[----:B------:R-:W-:Y:S01]  /*13b0*/  ISETP.NE.AND P4, PT, R13, 0x7fffffff, PT ;  /* 0x7fffffff0d00780c */ /* 0x000fe20003f85270 */
[----:B------:R-:W-:Y:S01]  /*13c0*/  IMAD R35, R35, 0x4, R6 ;  /* 0x0000000423237824 */ /* 0x000fe200078e0206 */
[----:B------:R-:W-:Y:S02]  /*13d0*/  SHF.R.U32.HI R34, RZ, UR4, R34 ;  /* 0x00000004ff227c19 */ /* 0x000fe40008011622 */
[----:B------:R-:W-:Y:S02]  /*13e0*/  SEL R4, R16, 0x80000000, P1 ;  /* 0x8000000010047807 */ /* 0x000fe40000800000 */
[----:B0-----:R-:W-:Y:S01]  /*13f0*/  SEL R5, R15, 0x80000000, P2 ;  /* 0x800000000f057807 */ /* 0x001fe20001000000 */
[----:B------:R0:W-:Y:S01]  /*1400*/  ATOMS.POPC.INC.32 RZ, [R35+URZ] ;  /* 0x0000000023ff7f8c */ /* 0x0001e2000d8000ff */
[----:B------:R-:W-:-:S02]  /*1410*/  SHF.R.U32.HI R0, RZ, UR4, R0 ;  /* 0x00000004ff007c19 */ /* 0x000fc40008011600 */
[----:B------:R-:W-:Y:S01]  /*1420*/  ISETP.NE.AND P3, PT, R14, 0x7fffffff, PT ;  /* 0x7fffffff0e00780c */ /* 0x000fe20003f65270 */
[----:B------:R2:W-:Y:S01]  /*1430*/  ATOMS.POPC.INC.32 RZ, [R37+URZ] ;  /* 0x0000000025ff7f8c */ /* 0x0005e2000d8000ff */
[----:B-1----:R-:W-:Y:S02]  /*1440*/  SEL R33, R13, 0x80000000, P4 ;  /* 0x800000000d217807 */ /* 0x002fe40002000000 */
[-C--:B------:R-:W-:Y:S02]  /*1450*/  LOP3.LUT R39, R34, R7.reuse, RZ, 0x30, !PT ;  /* 0x0000000722277212 */ /* 0x080fe400078e30ff */
[----:B------:R-:W-:Y:S02]  /*1460*/  SHF.R.U32.HI R4, RZ, UR4, R4 ;  /* 0x00000004ff047c19 */ /* 0x000fe40008011604 */
[----:B------:R-:W-:Y:S01]  /*1470*/  SHF.R.U32.HI R30, RZ, UR4, R5 ;  /* 0x00000004ff1e7c19 */ /* 0x000fe20008011605 */
[----:B------:R-:W-:Y:S01]  /*1480*/  IMAD R39, R39, 0x4, R6 ;  /* 0x0000000427277824 */ /* 0x000fe200078e0206 */
[----:B------:R-:W-:-:S02]  /*1490*/  LOP3.LUT R5, R0, R7, RZ, 0x30, !PT ;  /* 0x0000000700057212 */ /* 0x000fc400078e30ff */
[----:B------:R-:W-:Y:S02]  /*14a0*/  SEL R32, R14, 0x80000000, P3 ;  /* 0x800000000e207807 */ /* 0x000fe40001800000 */
[----:B------:R-:W-:Y:S01]  /*14b0*/  SHF.R.U32.HI R0, RZ, UR4, R33 ;  /* 0x00000004ff007c19 */ /* 0x000fe20008011621 */
[----:B------:R-:W-:Y:S01]  /*14c0*/  IMAD R5, R5, 0x4, R6 ;  /* 0x0000000405057824 */ /* 0x000fe200078e0206 */
[-C--:B------:R-:W-:Y:S01]  /*14d0*/  LOP3.LUT R33, R4, R7.reuse, RZ, 0x30, !PT ;  /* 0x0000000704217212 */ /* 0x080fe200078e30ff */
[----:B------:R1:W-:Y:S01]  /*14e0*/  ATOMS.POPC.INC.32 RZ, [R39+URZ] ;  /* 0x0000000027ff7f8c */ /* 0x0003e2000d8000ff */
[----:B0-----:R-:W-:Y:S02]  /*14f0*/  LOP3.LUT R35, R30, R7, RZ, 0x30, !PT ;  /* 0x000000071e237212 */ /* 0x001fe400078e30ff */
[----:B------:R-:W-:Y:S01]  /*1500*/  SHF.R.U32.HI R32, RZ, UR4, R32 ;  /* 0x00000004ff207c19 */ /* 0x000fe20008011620 */
[--C-:B------:R-:W-:Y:S01]  /*1510*/  IMAD R33, R33, 0x4, R6.reuse ;  /* 0x0000000421217824 */ /* 0x100fe200078e0206 */
[----:B------:R-:W-:Y:S01]  /*1520*/  ISETP.NE.AND P0, PT, R12, 0x7fffffff, PT ;  /* 0x7fffffff0c00780c */ /* 0x000fe20003f05270 */
[----:B------:R-:W-:Y:S01]  /*1530*/  IMAD R35, R35, 0x4, R6 ;  /* 0x0000000423237824 */ /* 0x000fe200078e0206 */
[----:B------:R-:W-:Y:S01]  /*1540*/  ISETP.NE.AND P1, PT, R11, 0x7fffffff, PT ;  /* 0x7fffffff0b00780c */ /* 0x000fe20003f25270 */
[----:B------:R0:W-:Y:S01]  /*1550*/  ATOMS.POPC.INC.32 RZ, [R5+URZ] ;  /* 0x0000000005ff7f8c */ /* 0x0001e2000d8000ff */
[----:B------:R-:W-:-:S02]  /*1560*/  ISETP.NE.AND P2, PT, R10, 0x7fffffff, PT ;  /* 0x7fffffff0a00780c */ /* 0x000fc40003f45270 */
[-C--:B--2---:R-:W-:Y:S01]  /*1570*/  LOP3.LUT R37, R32, R7.reuse, RZ, 0x30, !PT ;  /* 0x0000000720257212 */ /* 0x084fe200078e30ff */
[----:B------:R2:W-:Y:S01]  /*1580*/  ATOMS.POPC.INC.32 RZ, [R33+URZ] ;  /* 0x0000000021ff7f8c */ /* 0x0005e2000d8000ff */
[----:B-1----:R-:W-:Y:S02]  /*1590*/  LOP3.LUT R39, R0, R7, RZ, 0x30, !PT ;  /* 0x0000000700277212 */ /* 0x002fe400078e30ff */
[----:B------:R-:W-:Y:S01]  /*15a0*/  ISETP.NE.AND P3, PT, R9, 0x7fffffff, PT ;  /* 0x7fffffff0900780c */ /* 0x000fe20003f65270 */
[----:B------:R1:W-:Y:S01]  /*15b0*/  ATOMS.POPC.INC.32 RZ, [R35+URZ] ;  /* 0x0000000023ff7f8c */ /* 0x0003e2000d8000ff */
[----:B------:R-:W-:Y:S01]  /*15c0*/  ISETP.NE.AND P4, PT, R8, 0x7fffffff, PT ;  /* 0x7fffffff0800780c */ /* 0x000fe20003f85270 */
[--C-:B------:R-:W-:Y:S01]  /*15d0*/  IMAD R37, R37, 0x4, R6.reuse ;  /* 0x0000000425257824 */ /* 0x100fe200078e0206 */
[----:B------:R-:W-:Y:S01]  /*15e0*/  SEL R0, R12, 0x80000000, P0 ;  /* 0x800000000c007807 */ /* 0x000fe20000000000 */
[----:B------:R-:W-:Y:S01]  /*15f0*/  IMAD R39, R39, 0x4, R6 ;  /* 0x0000000427277824 */ /* 0x000fe200078e0206 */
[----:B------:R-:W-:Y:S01]  /*1600*/  SEL R30, R11, 0x80000000, P1 ;  /* 0x800000000b1e7807 */ /* 0x000fe20000800000 */
[----:B0-----:R-:W0:Y:S01]  /*1610*/  LDC.64 R4, c[0x0][0x380] ;  /* 0x0000e000ff047b82 */ /* 0x001e220000000a00 */
[----:B------:R-:W-:Y:S01]  /*1620*/  SEL R32, R10, 0x80000000, P2 ;  /* 0x800000000a207807 */ /* 0x000fe20001000000 */
[----:B------:R3:W-:Y:S01]  /*1630*/  ATOMS.POPC.INC.32 RZ, [R37+URZ] ;  /* 0x0000000025ff7f8c */ /* 0x0007e2000d8000ff */
[----:B--2---:R-:W-:-:S02]  /*1640*/  SEL R33, R9, 0x80000000, P3 ;  /* 0x8000000009217807 */ /* 0x004fc40001800000 */
[----:B-1----:R-:W-:Y:S01]  /*1650*/  SEL R35, R8, 0x80000000, P4 ;  /* 0x8000000008237807 */ /* 0x002fe20002000000 */
[----:B------:R1:W-:Y:S01]  /*1660*/  ATOMS.POPC.INC.32 RZ, [R39+URZ] ;  /* 0x0000000027ff7f8c */ /* 0x0003e2000d8000ff */
[----:B------:R-:W-:Y:S02]  /*1670*/  SHF.R.U32.HI R0, RZ, UR4, R0 ;  /* 0x00000004ff007c19 */ /* 0x000fe40008011600 */
[----:B------:R-:W-:Y:S02]  /*1680*/  SHF.R.U32.HI R30, RZ, UR4, R30 ;  /* 0x00000004ff1e7c19 */ /* 0x000fe4000801161e */
[----:B------:R-:W-:Y:S02]  /*1690*/  SHF.R.U32.HI R32, RZ, UR4, R32 ;  /* 0x00000004ff207c19 */ /* 0x000fe40008011620 */
[----:B------:R-:W-:Y:S02]  /*16a0*/  SHF.R.U32.HI R34, RZ, UR4, R33 ;  /* 0x00000004ff227c19 */ /* 0x000fe40008011621 */
[----:B------:R-:W-:-:S02]  /*16b0*/  SHF.R.U32.HI R36, RZ, UR4, R35 ;  /* 0x00000004ff247c19 */ /* 0x000fc40008011623 */
[-C--:B------:R-:W-:Y:S01]  /*16c0*/  LOP3.LUT R33, R0, R7.reuse, RZ, 0x30, !PT ;  /* 0x0000000700217212 */ /* 0x080fe200078e30ff */
[----:B------:R-:W-:Y:S01]  /*16d0*/  IMAD.MOV.U32 R0, RZ, RZ, RZ ;  /* 0x000000ffff007224 */ /* 0x000fe200078e00ff */
[-C--:B------:R-:W-:Y:S01]  /*16e0*/  LOP3.LUT R35, R30, R7.reuse, RZ, 0x30, !PT ;  /* 0x000000071e237212 */ /* 0x080fe200078e30ff */
[----:B------:R-:W-:Y:S01]  /*16f0*/  IMAD R30, R3, 0x4, R29 ;  /* 0x00000004031e7824 */ /* 0x000fe200078e021d */
[-C--:B---3--:R-:W-:Y:S01]  /*1700*/  LOP3.LUT R37, R32, R7.reuse, RZ, 0x30, !PT ;  /* 0x0000000720257212 */ /* 0x088fe200078e30ff */
[--C-:B------:R-:W-:Y:S01]  /*1710*/  IMAD R33, R33, 0x4, R6.reuse ;  /* 0x0000000421217824 */ /* 0x100fe200078e0206 */
[----:B------:R-:W-:Y:S01]  /*1720*/  ISETP.GT.U32.AND P5, PT, R3, 0xff, PT ;  /* 0x000000ff0300780c */ /* 0x000fe20003fa4070 */
[--C-:B------:R-:W-:Y:S01]  /*1730*/  IMAD R35, R35, 0x4, R6.reuse ;  /* 0x0000000423237824 */ /* 0x100fe200078e0206 */
[-C--:B-1----:R-:W-:Y:S01]  /*1740*/  LOP3.LUT R39, R34, R7.reuse, RZ, 0x30, !PT ;  /* 0x0000000722277212 */ /* 0x082fe200078e30ff */
[--C-:B------:R-:W-:Y:S01]  /*1750*/  IMAD R37, R37, 0x4, R6.reuse ;  /* 0x0000000425257824 */ /* 0x100fe200078e0206 */
[----:B------:R-:W-:Y:S01]  /*1760*/  LOP3.LUT R41, R36, R7, RZ, 0x30, !PT ;  /* 0x0000000724297212 */ /* 0x000fe200078e30ff */
[----:B------:R1:W-:Y:S01]  /*1770*/  ATOMS.POPC.INC.32 RZ, [R33+URZ] ;  /* 0x0000000021ff7f8c */ /* 0x0003e2000d8000ff */
[----:B------:R-:W-:Y:S01]  /*1780*/  P2R R45, PR, RZ, 0x20 ;  /* 0x00000020ff2d7803 */ /* 0x000fe20000000000 */
[----:B------:R-:W-:-:S02]  /*1790*/  IMAD R39, R39, 0x4, R6 ;  /* 0x0000000427277824 */ /* 0x000fc400078e0206 */
[----:B------:R-:W-:Y:S01]  /*17a0*/  IMAD R41, R41, 0x4, R6 ;  /* 0x0000000429297824 */ /* 0x000fe200078e0206 */
[----:B------:R1:W-:Y:S04]  /*17b0*/  ATOMS.POPC.INC.32 RZ, [R35+URZ] ;  /* 0x0000000023ff7f8c */ /* 0x0003e8000d8000ff */
[----:B------:R1:W-:Y:S04]  /*17c0*/  ATOMS.POPC.INC.32 RZ, [R37+URZ] ;  /* 0x0000000025ff7f8c */ /* 0x0003e8000d8000ff */
[----:B------:R1:W-:Y:S04]  /*17d0*/  ATOMS.POPC.INC.32 RZ, [R39+URZ] ;  /* 0x0000000027ff7f8c */ /* 0x0003e8000d8000ff */
[----:B------:R1:W-:Y:S01]  /*17e0*/  ATOMS.POPC.INC.32 RZ, [R41+URZ] ;  /* 0x0000000029ff7f8c */ /* 0x0003e2000d8000ff */
[----:B------:R-:W-:Y:S06]  /*17f0*/  BAR.SYNC.DEFER_BLOCKING 0x0 ;  /* 0x0000000000007b1d */ /* 0x000fec0000010000 */
[----:B0-----:R-:W-:Y:S05]  /*1800*/  @P5 BRA `(.L_x_13) ;  /* 0x00000000008c5947 */ /* 0x001fea0003800000 */
[----:B-1----:R-:W-:Y:S04]  /*1810*/  LDS R33, [R30] ;  /* 0x000000001e217984 */ /* 0x002fe80000000800 */
[----:B------:R-:W0:Y:S04]  /*1820*/  LDS R0, [R30+0x400] ;  /* 0x000400001e007984 */ /* 0x000e280000000800 */
[----:B------:R-:W1:Y:S04]  /*1830*/  LDS R32, [R30+0x800] ;  /* 0x000800001e207984 */ /* 0x000e680000000800 */
[----:B------:R-:W2:Y:S04]  /*1840*/  LDS R34, [R30+0xc00] ;  /* 0x000c00001e227984 */ /* 0x000ea80000000800 */
[----:B------:R-:W3:Y:S04]  /*1850*/  LDS R36, [R30+0x1000] ;  /* 0x001000001e247984 */ /* 0x000ee80000000800 */
[----:B------:R-:W4:Y:S04]  /*1860*/  LDS R38, [R30+0x1400] ;  /* 0x001400001e267984 */ /* 0x000f280000000800 */
[----:B------:R-:W5:Y:S04]  /*1870*/  LDS R40, [R30+0x1800] ;  /* 0x001800001e287984 */ /* 0x000f680000000800 */
[----:B------:R-:W5:Y:S04]  /*1880*/  LDS R42, [R30+0x1c00] ;  /* 0x001c00001e2a7984 */ /* 0x000f680000000800 */
[----:B------:R-:W5:Y:S04]  /*1890*/  LDS R44, [R30+0x2000] ;  /* 0x002000001e2c7984 */ /* 0x000f680000000800 */
[----:B------:R-:W5:Y:S04]  /*18a0*/  LDS R46, [R30+0x2400] ;  /* 0x002400001e2e7984 */ /* 0x000f680000000800 */
[----:B------:R-:W5:Y:S01]  /*18b0*/  LDS R48, [R30+0x2800] ;  /* 0x002800001e307984 */ /* 0x000f620000000800 */
[----:B0-----:R-:W-:-:S03]  /*18c0*/  IMAD.IADD R35, R33, 0x1, R0 ;  /* 0x0000000121237824 */ /* 0x001fc600078e0200 */
[----:B------:R-:W-:Y:S01]  /*18d0*/  STS [R30+0x400], R33 ;  /* 0x000400211e007388 */ /* 0x000fe20000000800 */
[----:B-1----:R-:W-:-:S03]  /*18e0*/  IMAD.IADD R37, R35, 0x1, R32 ;  /* 0x0000000123257824 */ /* 0x002fc600078e0220 */
[----:B------:R-:W0:Y:S01]  /*18f0*/  LDS R0, [R30+0x2c00] ;  /* 0x002c00001e007984 */ /* 0x000e220000000800 */
[----:B--2---:R-:W-:-:S03]  /*1900*/  IMAD.IADD R39, R37, 0x1, R34 ;  /* 0x0000000125277824 */ /* 0x004fc600078e0222 */
[----:B------:R2:W-:Y:S01]  /*1910*/  STS [R30+0x800], R35 ;  /* 0x000800231e007388 */ /* 0x0005e20000000800 */
[----:B---3--:R-:W-:-:S03]  /*1920*/  IMAD.IADD R41, R39, 0x1, R36 ;  /* 0x0000000127297824 */ /* 0x008fc600078e0224 */
[----:B------:R2:W-:Y:S01]  /*1930*/  STS [R30+0xc00], R37 ;  /* 0x000c00251e007388 */ /* 0x0005e20000000800 */
[----:B----4-:R-:W-:-:S03]  /*1940*/  IMAD.IADD R43, R41, 0x1, R38 ;  /* 0x00000001292b7824 */ /* 0x010fc600078e0226 */
[----:B------:R2:W-:Y:S01]  /*1950*/  STS [R30+0x1000], R39 ;  /* 0x001000271e007388 */ /* 0x0005e20000000800 */
[----:B-----5:R-:W-:-:S03]  /*1960*/  IMAD.IADD R47, R43, 0x1, R40 ;  /* 0x000000012b2f7824 */ /* 0x020fc600078e0228 */
[----:B------:R2:W-:Y:S01]  /*1970*/  STS [R30+0x1400], R41 ;  /* 0x001400291e007388 */ /* 0x0005e20000000800 */
[----:B------:R-:W-:-:S03]  /*1980*/  IMAD.IADD R49, R47, 0x1, R42 ;  /* 0x000000012f317824 */ /* 0x000fc600078e022a */
[----:B------:R2:W-:Y:S01]  /*1990*/  STS [R30+0x1800], R43 ;  /* 0x0018002b1e007388 */ /* 0x0005e20000000800 */
[----:B------:R-:W-:-:S03]  /*19a0*/  IMAD.IADD R51, R49, 0x1, R44 ;  /* 0x0000000131337824 */ /* 0x000fc600078e022c */
[----:B------:R2:W-:Y:S01]  /*19b0*/  STS [R30+0x1c00], R47 ;  /* 0x001c002f1e007388 */ /* 0x0005e20000000800 */
[----:B------:R-:W-:-:S03]  /*19c0*/  IMAD.IADD R53, R51, 0x1, R46 ;  /* 0x0000000133357824 */ /* 0x000fc600078e022e */
[----:B------:R2:W-:Y:S01]  /*19d0*/  STS [R30+0x2000], R49 ;  /* 0x002000311e007388 */ /* 0x0005e20000000800 */
[----:B------:R-:W-:-:S03]  /*19e0*/  IMAD.IADD R48, R53, 0x1, R48 ;  /* 0x0000000135307824 */ /* 0x000fc600078e0230 */
[----:B------:R2:W-:Y:S04]  /*19f0*/  STS [R30+0x2400], R51 ;  /* 0x002400331e007388 */ /* 0x0005e80000000800 */
[----:B------:R2:W-:Y:S04]  /*1a00*/  STS [R30+0x2800], R53 ;  /* 0x002800351e007388 */ /* 0x0005e80000000800 */
[----:B------:R2:W-:Y:S01]  /*1a10*/  STS [R30], RZ ;  /* 0x000000ff1e007388 */ /* 0x0005e20000000800 */
[----:B0-----:R-:W-:-:S03]  /*1a20*/  IMAD.IADD R0, R48, 0x1, R0 ;  /* 0x0000000130007824 */ /* 0x001fc600078e0200 */
[----:B------:R2:W-:Y:S04]  /*1a30*/  STS [R30+0x2c00], R48 ;  /* 0x002c00301e007388 */ /* 0x0005e80000000800 */
.L_x_13:
[----:B------:R-:W-:Y:S05]  /*1a40*/  BSYNC.RECONVERGENT B0 ;  /* 0x0000000000007941 */ /* 0x000fea0003800200 */
.L_x_12:
[----:B------:R-:W-:Y:S01]  /*1a50*/  ISETP.NE.AND P0, PT, R0, 0x1b00, PT ;  /* 0x00001b000000780c */ /* 0x000fe20003f05270 */
[----:B-1----:R-:W-:-:S03]  /*1a60*/  IMAD R33, R27, 0x100, R3 ;  /* 0x000001001b217824 */ /* 0x002fc600078e0203 */
[----:B------:R-:W-:Y:S01]  /*1a70*/  ISETP.LT.U32.AND P0, PT, R3, 0x100, !P0 ;  /* 0x000001000300780c */ /* 0x000fe20004701070 */
[----:B------:R-:W-:Y:S01]  /*1a80*/  IMAD.WIDE R4, R33, 0x4, R4 ;  /* 0x0000000421047825 */ /* 0x000fe200078e0204 */
[----:B------:R-:W-:-:S05]  /*1a90*/  @!P5 LOP3.LUT R33, R0, 0x40000000, RZ, 0xfc, !PT ;  /* 0x400000000021d812 */ /* 0x000fca00078efcff */
[----:B------:R0:W-:Y:S06]  /*1aa0*/  @!P5 STG.E.STRONG.SYS desc[UR6][R4.64], R33 ;  /* 0x000000210400d986 */ /* 0x0001ec000c115906 */
[----:B------:R-:W-:Y:S06]  /*1ab0*/  BAR.RED.OR.DEFER_BLOCKING 0x0, P0 ;  /* 0x0000000000007b1d */ /* 0x000fec0000014800 */
[----:B------:R-:W1:Y:S02]  /*1ac0*/  B2R.RESULT RZ, P0 ;  /* 0x0000000000ff731c */ /* 0x000e640000004000 */
[----:B01----:R-:W-:Y:S05]  /*1ad0*/  @!P0 BRA `(.L_x_14) ;  /* 0x0000000c00648947 */ /* 0x003fea0003800000 */
[C---:B------:R-:W-:Y:S01]  /*1ae0*/  ISETP.GT.U32.AND P0, PT, R3.reuse, R31, PT ;  /* 0x0000001f0300720c */ /* 0x040fe20003f04070 */
[----:B------:R-:W-:Y:S01]  /*1af0*/  BSSY B1, `(.L_x_15) ;  /* 0x000002e000017945 */ /* 0x000fe20003800000 */
[----:B--2---:R-:W-:Y:S02]  /*1b00*/  IMAD R37, R3, 0x8, R29 ;  /* 0x0000000803257824 */ /* 0x004fe400078e021d */
[----:B------:R-:W-:Y:S01]  /*1b10*/  SEL R35, RZ, 0x1b00, !P0 ;  /* 0x00001b00ff237807 */ /* 0x000fe20004000000 */
[----:B------:R-:W-:Y:S08]  /*1b20*/  @P5 BRA `(.L_x_16) ;  /* 0x0000000000a85947 */ /* 0x000ff00003800000 */
[----:B------:R-:W0:Y:S02]  /*1b30*/  LDC.64 R6, c[0x0][0x398] ;  /* 0x0000e600ff067b82 */ /* 0x000e240000000a00 */
[----:B0-----:R-:W-:-:S06]  /*1b40*/  IMAD.WIDE.U32 R32, R3, 0x8, R6 ;  /* 0x0000000803207825 */ /* 0x001fcc00078e0006 */
[----:B------:R-:W2:Y:S01]  /*1b50*/  LDG.E.64 R32, desc[UR6][R32.64] ;  /* 0x0000000620207981 */ /* 0x000ea2000c1e1b00 */
[----:B------:R-:W-:Y:S01]  /*1b60*/  IMAD.MOV.U32 R29, RZ, RZ, R0 ;  /* 0x000000ffff1d7224 */ /* 0x000fe200078e0000 */
[----:B--2---:R-:W-:-:S04]  /*1b70*/  IADD3 R6, P0, PT, -R35, R32, RZ ;  /* 0x0000002023067210 */ /* 0x004fc80007f1e1ff */
[----:B------:R-:W-:Y:S02]  /*1b80*/  IADD3.X R7, PT, PT, R33, -0x1, RZ, P0, !PT ;  /* 0xffffffff21077810 */ /* 0x000fe400007fe4ff */
[----:B------:R-:W-:-:S03]  /*1b90*/  ISETP.GE.AND P0, PT, R27, 0x1, PT ;  /* 0x000000011b00780c */ /* 0x000fc60003f06270 */
[----:B------:R0:W-:Y:S10]  /*1ba0*/  STS.64 [R37+0x6c00], R6 ;  /* 0x006c000625007388 */ /* 0x0001f40000000a00 */
[----:B------:R-:W-:Y:S05]  /*1bb0*/  @!P0 BRA `(.L_x_17) ;  /* 0x00000000006c8947 */ /* 0x000fea0003800000 */
[----:B------:R-:W-:Y:S01]  /*1bc0*/  BSSY B0, `(.L_x_18) ;  /* 0x0000019000007945 */ /* 0x000fe20003800000 */
[----:B------:R-:W-:Y:S02]  /*1bd0*/  IMAD.MOV.U32 R26, RZ, RZ, -0x1 ;  /* 0xffffffffff1a7424 */ /* 0x000fe400078e00ff */
[----:B------:R-:W-:Y:S02]  /*1be0*/  IMAD.MOV.U32 R30, RZ, RZ, R27 ;  /* 0x000000ffff1e7224 */ /* 0x000fe400078e001b */
[----:B------:R-:W-:-:S07]  /*1bf0*/  IMAD.MOV.U32 R29, RZ, RZ, R0 ;  /* 0x000000ffff1d7224 */ /* 0x000fce00078e0000 */
.L_x_22:
[----:B0-----:R-:W0:Y:S01]  /*1c00*/  LDC.64 R6, c[0x0][0x380] ;  /* 0x0000e000ff067b82 */ /* 0x001e220000000a00 */
[----:B------:R-:W-:Y:S01]  /*1c10*/  VIADD R39, R30, 0xffffffff ;  /* 0xffffffff1e277836 */ /* 0x000fe20000000000 */
[----:B------:R-:W-:Y:S03]  /*1c20*/  BSSY B2, `(.L_x_19) ;  /* 0x0000008000027945 */ /* 0x000fe60003800000 */
[----:B------:R-:W-:-:S04]  /*1c30*/  IMAD R33, R39, 0x100, R3 ;  /* 0x0000010027217824 */ /* 0x000fc800078e0203 */
[----:B0-----:R-:W-:-:S07]  /*1c40*/  IMAD.WIDE R6, R33, 0x4, R6 ;  /* 0x0000000421067825 */ /* 0x001fce00078e0206 */
.L_x_20:
[----:B------:R-:W-:Y:S05]  /*1c50*/  YIELD ;  /* 0x0000000000007946 */ /* 0x000fea0003800000 */
[----:B------:R0:W-:Y:S06]  /*1c60*/  MEMBAR.SC.CTA ;  /* 0x0000000000007992 */ /* 0x0001ec0000000000 */
[----:B0-----:R-:W2:Y:S02]  /*1c70*/  LDG.E.STRONG.SYS R32, desc[UR6][R6.64] ;  /* 0x0000000606207981 */ /* 0x001ea4000c1f5900 */
[----:B--2---:R-:W-:-:S13]  /*1c80*/  ISETP.NE.AND P0, PT, R32, RZ, PT ;  /* 0x000000ff2000720c */ /* 0x004fda0003f05270 */
[----:B------:R-:W-:Y:S05]  /*1c90*/  @!P0 BRA `(.L_x_20) ;  /* 0xfffffffc00ec8947 */ /* 0x000fea000383ffff */
[----:B------:R-:W-:Y:S05]  /*1ca0*/  BSYNC B2 ;  /* 0x0000000000027941 */ /* 0x000fea0003800000 */
.L_x_19:
[----:B------:R-:W-:Y:S01]  /*1cb0*/  BSSY.RECONVERGENT B2, `(.L_x_21) ;  /* 0x0000006000027945 */ /* 0x000fe20003800200 */
[C---:B------:R-:W-:Y:S02]  /*1cc0*/  ISETP.GT.AND P0, PT, R32.reuse, -0x1, PT ;  /* 0xffffffff2000780c */ /* 0x040fe40003f04270 */
[----:B------:R-:W-:Y:S01]  /*1cd0*/  LOP3.LUT R32, R32, 0x3fffffff, RZ, 0xc0, !PT ;  /* 0x3fffffff20207812 */ /* 0x000fe200078ec0ff */
[----:B------:R-:W-:Y:S05]  /*1ce0*/  WARPSYNC.EXCLUSIVE R26 ;  /* 0x000000001a007348 */ /* 0x000fea0003a00000 */
[----:B------:R-:W-:-:S05]  /*1cf0*/  IMAD.IADD R29, R32, 0x1, R29 ;  /* 0x00000001201d7824 */ /* 0x000fca00078e021d */
[----:B------:R-:W-:-:S07]  /*1d00*/  VOTE.ANY R26, PT, P0 ;  /* 0x00000000001a7806 */ /* 0x000fce00000e0100 */
[----:B------:R-:W-:Y:S05]  /*1d10*/  BSYNC.RECONVERGENT B2 ;  /* 0x0000000000027941 */ /* 0x000fea0003800200 */
.L_x_21:
[----:B------:R-:W-:Y:S01]  /*1d20*/  ISETP.GT.U32.AND P1, PT, R30, 0x1, PT ;  /* 0x000000011e00780c */ /* 0x000fe20003f24070 */
[----:B------:R-:W-:-:S12]  /*1d30*/  IMAD.MOV.U32 R30, RZ, RZ, R39 ;  /* 0x000000ffff1e7224 */ /* 0x000fd800078e0027 */
[----:B------:R-:W-:Y:S05]  /*1d40*/  @P0 BRA P1, `(.L_x_22) ;  /* 0xfffffffc00ac0947 */ /* 0x000fea000083ffff */
[----:B------:R-:W-:Y:S05]  /*1d50*/  BSYNC B0 ;  /* 0x0000000000007941 */ /* 0x000fea0003800000 */
.L_x_18:
[----:B------:R1:W2:Y:S02]  /*1d60*/  LDS.64 R6, [R37+0x6c00] ;  /* 0x006c000025067984 */ /* 0x0002a40000000a00 */
.L_x_17:
[C---:B------:R-:W-:Y:S01]  /*1d70*/  IMAD.IADD R33, R29.reuse, 0x1, -R0 ;  /* 0x000000011d217824 */ /* 0x040fe200078e0a00 */
[----:B------:R-:W-:-:S04]  /*1d80*/  LOP3.LUT R29, R29, 0x80000000, RZ, 0xfc, !PT ;  /* 0x800000001d1d7812 */ /* 0x000fc800078efcff */
[C---:B0-2---:R-:W-:Y:S01]  /*1d90*/  IADD3 R6, P0, PT, R33.reuse, R6, RZ ;  /* 0x0000000621067210 */ /* 0x045fe20007f1e0ff */
[----:B------:R0:W-:Y:S03]  /*1da0*/  STG.E.STRONG.SYS desc[UR6][R4.64], R29 ;  /* 0x0000001d04007986 */ /* 0x0001e6000c115906 */
[----:B------:R-:W-:-:S05]  /*1db0*/  LEA.HI.X.SX32 R7, R33, R7, 0x1, P0 ;  /* 0x0000000721077211 */ /* 0x000fca00000f0eff */
[----:B------:R0:W-:Y:S04]  /*1dc0*/  STS.64 [R37+0x6c00], R6 ;  /* 0x006c000625007388 */ /* 0x0001e80000000a00 */
.L_x_16:
[----:B------:R-:W-:Y:S05]  /*1dd0*/  BSYNC B1 ;  /* 0x0000000000017941 */ /* 0x000fea0003800000 */
.L_x_15:
[----:B0-----:R-:W0:Y:S01]  /*1de0*/  LDC R29, c[0x0][0x3c0] ;  /* 0x0000f000ff1d7b82 */ /* 0x001e220000000800 */
[----:B------:R-:W-:Y:S01]  /*1df0*/  IMAD.MOV.U32 R26, RZ, RZ, -0x1 ;  /* 0xffffffffff1a7424 */ /* 0x000fe200078e00ff */
[----:B------:R-:W-:-:S04]  /*1e00*/  ISETP.GT.AND P2, PT, R24, -0x1, PT ;  /* 0xffffffff1800780c */ /* 0x000fc80003f44270 */
[----:B------:R-:W-:Y:S02]  /*1e10*/  SEL R33, R26, 0x80000000, P2 ;  /* 0x800000001a217807 */ /* 0x000fe40001000000 */
[----:B------:R-:W2:Y:S01]  /*1e20*/  LDC.64 R4, c[0x0][0x390] ;  /* 0x0000e400ff047b82 */ /* 0x000ea20000000a00 */
[----:B0-----:R-:W-:Y:S02]  /*1e30*/  ISETP.GE.AND P0, PT, R28, R29, PT ;  /* 0x0000001d1c00720c */ /* 0x001fe40003f06270 */
[----:B--2---:R-:W-:-:S04]  /*1e40*/  ISETP.EQ.U32.AND P1, PT, R4, RZ, PT ;  /* 0x000000ff0400720c */ /* 0x004fc80003f22070 */
[----:B------:R-:W-:Y:S02]  /*1e50*/  ISETP.EQ.OR.EX P0, PT, R5, RZ, !P0, P1 ;  /* 0x000000ff0500720c */ /* 0x000fe40004702710 */
[----:B------:R-:W-:Y:S02]  /*1e60*/  ISETP.GT.AND P1, PT, R25, -0x1, PT ;  /* 0xffffffff1900780c */ /* 0x000fe40003f24270 */
[----:B------:R-:W-:Y:S02]  /*1e70*/  ISETP.GT.U32.OR P0, PT, R3, 0xff, P0 ;  /* 0x000000ff0300780c */ /* 0x000fe40000704470 */
[----:B------:R-:W-:-:S11]  /*1e80*/  SEL R30, R26, 0x80000000, P1 ;  /* 0x800000001a1e7807 */ /* 0x000fd60000800000 */
[----:B------:R-:W-:Y:S05]  /*1e90*/  @P0 BRA `(.L_x_23) ;  /* 0x00000000001c0947 */ /* 0x000fea0003800000 */
[----:B------:R-:W0:Y:S01]  /*1ea0*/  LDS.64 R6, [R37+0x6c00] ;  /* 0x006c000025067984 */ /* 0x000e220000000a00 */
[C---:B------:R-:W-:Y:S02]  /*1eb0*/  LEA R4, P2, R3.reuse, R4, 0x3 ;  /* 0x0000000403047211 */ /* 0x040fe400078418ff */
[--C-:B------:R-:W-:Y:S02]  /*1ec0*/  SHF.R.S32.HI R39, RZ, 0x1f, R0.reuse ;  /* 0x0000001fff277819 */ /* 0x100fe40000011400 */
[----:B------:R-:W-:Y:S02]  /*1ed0*/  LEA.HI.X R5, R3, R5, RZ, 0x3, P2 ;  /* 0x0000000503057211 */ /* 0x000fe400010f1cff */
[----:B0-----:R-:W-:-:S04]  /*1ee0*/  IADD3 R6, P0, P1, R6, R35, R0 ;  /* 0x0000002306067210 */ /* 0x001fc8000791e000 */
[----:B------:R-:W-:-:S05]  /*1ef0*/  IADD3.X R7, PT, PT, R7, RZ, R39, P0, P1 ;  /* 0x000000ff07077210 */ /* 0x000fca00007e2427 */
[----:B------:R0:W-:Y:S04]  /*1f00*/  STG.E.64 desc[UR6][R4.64], R6 ;  /* 0x0000000604007986 */ /* 0x0001e8000c101b06 */
.L_x_23:
[----:B------:R-:W-:Y:S05]  /*1f10*/  WARPSYNC.ALL ;  /* 0x0000000000007948 */ /* 0x000fea0003800000 */
[----:B------:R-:W2:Y:S08]  /*1f20*/  S2UR UR5, SR_CgaCtaId ;  /* 0x00000000000579c3 */ /* 0x000eb00000008800 */
[----:B------:R-:W-:Y:S01]  /*1f30*/  BAR.SYNC.DEFER_BLOCKING 0x0 ;  /* 0x0000000000007b1d */ /* 0x000fe20000010000 */
[----:B------:R-:W-:-:S02]  /*1f40*/  ISETP.GT.AND P2, PT, R21, -0x1, PT ;  /* 0xffffffff1500780c */ /* 0x000fc40003f44270 */
[----:B------:R-:W-:Y:S02]  /*1f50*/  ISETP.GT.AND P1, PT, R22, -0x1, PT ;  /* 0xffffffff1600780c */ /* 0x000fe40003f24270 */
[----:B0-----:R-:W-:Y:S01]  /*1f60*/  SEL R4, R26, 0x80000000, P2 ;  /* 0x800000001a047807 */ /* 0x001fe20001000000 */
[----:B------:R-:W-:Y:S01]  /*1f70*/  UMOV UR4, 0x400 ;  /* 0x0000040000047882 */ /* 0x000fe20000000000 */
[----:B------:R-:W-:Y:S02]  /*1f80*/  ISETP.GT.AND P2, PT, R17, -0x1, PT ;  /* 0xffffffff1100780c */ /* 0x000fe40003f44270 */
[----:B------:R-:W-:Y:S02]  /*1f90*/  LOP3.LUT R21, R4, R21, RZ, 0x3c, !PT ;  /* 0x0000001504157212 */ /* 0x000fe400078e3cff */
[C---:B------:R-:W-:Y:S02]  /*1fa0*/  SEL R5, R26.reuse, 0x80000000, P1 ;  /* 0x800000001a057807 */ /* 0x040fe40000800000 */
[----:B------:R-:W-:-:S02]  /*1fb0*/  SEL R4, R26, 0x80000000, P2 ;  /* 0x800000001a047807 */ /* 0x000fc40001000000 */
[----:B------:R-:W-:Y:S02]  /*1fc0*/  ISETP.GT.AND P1, PT, R18, -0x1, PT ;  /* 0xffffffff1200780c */ /* 0x000fe40003f24270 */
[----:B------:R-:W-:Y:S02]  /*1fd0*/  LOP3.LUT R22, R5, R22, RZ, 0x3c, !PT ;  /* 0x0000001605167212 */ /* 0x000fe400078e3cff */
[----:B------:R-:W-:Y:S02]  /*1fe0*/  LOP3.LUT R17, R4, R17, RZ, 0x3c, !PT ;  /* 0x0000001104117212 */ /* 0x000fe400078e3cff */
[----:B------:R-:W-:Y:S01]  /*1ff0*/  SEL R5, R26, 0x80000000, P1 ;  /* 0x800000001a057807 */ /* 0x000fe20000800000 */
[----:B--2---:R-:W-:Y:S01]  /*2000*/  ULEA UR4, UR5, UR4, 0x18 ;  /* 0x0000000405047291 */ /* 0x004fe2000f8ec0ff */
[----:B------:R-:W-:Y:S02]  /*2010*/  ISETP.GT.AND P0, PT, R23, -0x1, PT ;  /* 0xffffffff1700780c */ /* 0x000fe40003f04270 */
[----:B------:R-:W-:-:S02]  /*2020*/  LOP3.LUT R18, R5, R18, RZ, 0x3c, !PT ;  /* 0x0000001205127212 */ /* 0x000fc400078e3cff */
[----:B------:R-:W-:Y:S02]  /*2030*/  ISETP.GT.AND P3, PT, R20, -0x1, PT ;  /* 0xffffffff1400780c */ /* 0x000fe40003f64270 */
[----:B------:R-:W-:Y:S02]  /*2040*/  LEA R4, R31, UR4, 0x3 ;  /* 0x000000041f047c11 */ /* 0x000fe4000f8e18ff */
[C---:B------:R-:W-:Y:S02]  /*2050*/  SEL R0, R26.reuse, 0x80000000, P0 ;  /* 0x800000001a007807 */ /* 0x040fe40000000000 */
[----:B------:R-:W-:Y:S02]  /*2060*/  SEL R7, R26, 0x80000000, P3 ;  /* 0x800000001a077807 */ /* 0x000fe40001800000 */
[----:B------:R-:W0:Y:S01]  /*2070*/  LDS.64 R4, [R4+0x6c00] ;  /* 0x006c000004047984 */ /* 0x000e220000000a00 */
[----:B------:R-:W-:Y:S02]  /*2080*/  ISETP.GT.AND P0, PT, R19, -0x1, PT ;  /* 0xffffffff1300780c */ /* 0x000fe40003f04270 */
[----:B------:R-:W-:-:S02]  /*2090*/  ISETP.GT.AND P3, PT, R16, -0x1, PT ;  /* 0xffffffff1000780c */ /* 0x000fc40003f64270 */
[----:B------:R-:W-:Y:S02]  /*20a0*/  LOP3.LUT R23, R0, R23, RZ, 0x3c, !PT ;  /* 0x0000001700177212 */ /* 0x000fe400078e3cff */
[----:B------:R-:W-:Y:S02]  /*20b0*/  LOP3.LUT R20, R7, R20, RZ, 0x3c, !PT ;  /* 0x0000001407147212 */ /* 0x000fe400078e3cff */
[----:B------:R-:W-:Y:S02]  /*20c0*/  ISETP.GT.AND P4, PT, R28, R29, PT ;  /* 0x0000001d1c00720c */ /* 0x000fe40003f84270 */
[C---:B------:R-:W-:Y:S02]  /*20d0*/  SEL R0, R26.reuse, 0x80000000, P0 ;  /* 0x800000001a007807 */ /* 0x040fe40000000000 */
[----:B------:R-:W-:Y:S02]  /*20e0*/  SEL R7, R26, 0x80000000, P3 ;  /* 0x800000001a077807 */ /* 0x000fe40001800000 */
[----:B------:R-:W-:-:S02]  /*20f0*/  ISETP.GT.AND P0, PT, R15, -0x1, PT ;  /* 0xffffffff0f00780c */ /* 0x000fc40003f04270 */
[----:B------:R-:W-:Y:S02]  /*2100*/  ISETP.GT.AND P1, PT, R14, -0x1, PT ;  /* 0xffffffff0e00780c */ /* 0x000fe40003f24270 */
[----:B------:R-:W-:Y:S02]  /*2110*/  ISETP.GT.AND P2, PT, R13, -0x1, PT ;  /* 0xffffffff0d00780c */ /* 0x000fe40003f44270 */
[----:B------:R-:W-:Y:S02]  /*2120*/  ISETP.GT.AND P3, PT, R12, -0x1, PT ;  /* 0xffffffff0c00780c */ /* 0x000fe40003f64270 */
[----:B------:R-:W-:Y:S02]  /*2130*/  LOP3.LUT R19, R0, R19, RZ, 0x3c, !PT ;  /* 0x0000001300137212 */ /* 0x000fe400078e3cff */
[----:B------:R-:W-:Y:S02]  /*2140*/  LOP3.LUT R16, R7, R16, RZ, 0x3c, !PT ;  /* 0x0000001007107212 */ /* 0x000fe400078e3cff */
[----:B------:R-:W-:-:S02]  /*2150*/  SEL R0, R26, 0x80000000, P0 ;  /* 0x800000001a007807 */ /* 0x000fc40000000000 */
[C---:B------:R-:W-:Y:S02]  /*2160*/  SEL R7, R26.reuse, 0x80000000, P1 ;  /* 0x800000001a077807 */ /* 0x040fe40000800000 */
[C---:B------:R-:W-:Y:S02]  /*2170*/  SEL R6, R26.reuse, 0x80000000, P2 ;  /* 0x800000001a067807 */ /* 0x040fe40001000000 */
[----:B------:R-:W-:Y:S02]  /*2180*/  SEL R31, R26, 0x80000000, P3 ;  /* 0x800000001a1f7807 */ /* 0x000fe40001800000 */
[----:B------:R-:W-:Y:S02]  /*2190*/  ISETP.GT.AND P0, PT, R11, -0x1, PT ;  /* 0xffffffff0b00780c */ /* 0x000fe40003f04270 */
[----:B------:R-:W-:Y:S02]  /*21a0*/  ISETP.GT.AND P1, PT, R10, -0x1, PT ;  /* 0xffffffff0a00780c */ /* 0x000fe40003f24270 */
[----:B------:R-:W-:-:S02]  /*21b0*/  ISETP.GT.AND P2, PT, R9, -0x1, PT ;  /* 0xffffffff0900780c */ /* 0x000fc40003f44270 */
[----:B------:R-:W-:Y:S02]  /*21c0*/  ISETP.GT.AND P3, PT, R8, -0x1, PT ;  /* 0xffffffff0800780c */ /* 0x000fe40003f64270 */
[----:B------:R-:W-:Y:S02]  /*21d0*/  LOP3.LUT R15, R0, R15, RZ, 0x3c, !PT ;  /* 0x0000000f000f7212 */ /* 0x000fe400078e3cff */
[----:B------:R-:W-:Y:S02]  /*21e0*/  LOP3.LUT R14, R7, R14, RZ, 0x3c, !PT ;  /* 0x0000000e070e7212 */ /* 0x000fe400078e3cff */
[----:B------:R-:W-:Y:S02]  /*21f0*/  LOP3.LUT R13, R6, R13, RZ, 0x3c, !PT ;  /* 0x0000000d060d7212 */ /* 0x000fe400078e3cff */
[----:B------:R-:W-:Y:S02]  /*2200*/  LOP3.LUT R12, R31, R12, RZ, 0x3c, !PT ;  /* 0x0000000c1f0c7212 */ /* 0x000fe400078e3cff */
[----:B------:R-:W-:-:S02]  /*2210*/  SEL R0, R26, 0x80000000, P0 ;  /* 0x800000001a007807 */ /* 0x000fc40000000000 */
[C---:B------:R-:W-:Y:S02]  /*2220*/  SEL R7, R26.reuse, 0x80000000, P1 ;  /* 0x800000001a077807 */ /* 0x040fe40000800000 */
[C---:B------:R-:W-:Y:S02]  /*2230*/  SEL R6, R26.reuse, 0x80000000, P2 ;  /* 0x800000001a067807 */ /* 0x040fe40001000000 */
[----:B------:R-:W-:Y:S02]  /*2240*/  SEL R31, R26, 0x80000000, P3 ;  /* 0x800000001a1f7807 */ /* 0x000fe40001800000 */
[----:B------:R-:W-:Y:S02]  /*2250*/  LOP3.LUT R25, R30, R25, RZ, 0x3c, !PT ;  /* 0x000000191e197212 */ /* 0x000fe400078e3cff */
[----:B------:R-:W-:Y:S02]  /*2260*/  LOP3.LUT R24, R33, R24, RZ, 0x3c, !PT ;  /* 0x0000001821187212 */ /* 0x000fe400078e3cff */
[----:B------:R-:W-:-:S02]  /*2270*/  LOP3.LUT R11, R0, R11, RZ, 0x3c, !PT ;  /* 0x0000000b000b7212 */ /* 0x000fc400078e3cff */
[----:B------:R-:W-:Y:S02]  /*2280*/  LOP3.LUT R7, R7, R10, RZ, 0x3c, !PT ;  /* 0x0000000a07077212 */ /* 0x000fe400078e3cff */
[----:B------:R-:W-:Y:S02]  /*2290*/  LOP3.LUT R9, R6, R9, RZ, 0x3c, !PT ;  /* 0x0000000906097212 */ /* 0x000fe400078e3cff */
[----:B------:R-:W-:Y:S01]  /*22a0*/  LOP3.LUT R31, R31, R8, RZ, 0x3c, !PT ;  /* 0x000000081f1f7212 */ /* 0x000fe200078e3cff */
[----:B0-----:R-:W-:Y:S06]  /*22b0*/  @P4 BRA `(.L_x_24) ;  /* 0x00000000006c4947 */ /* 0x001fec0003800000 */
        /* <DEDUP_REMOVED lines=8> */
[----:B------:R-:W-:Y:S04]  /*2340*/  STG.E desc[UR6][R2.64], R25 ;  /* 0x0000001902007986 */ /* 0x000fe8000c101906 */
        /* <DEDUP_REMOVED lines=16> */
[----:B------:R-:W-:Y:S01]  /*2450*/  STG.E desc[UR6][R2.64+0x880], R31 ;  /* 0x0008801f02007986 */ /* 0x000fe2000c101906 */
[----:B------:R-:W-:Y:S05]  /*2460*/  EXIT ;  /* 0x000000000000794d */ /* 0x000fea0003800000 */
.L_x_24:
[----:B------:R-:W0:Y:S01]  /*2470*/  LDCU.64 UR4, c[0x0][0x3a0] ;  /* 0x00007400ff0477ac */ /* 0x000e220008000a00 */
[----:B------:R-:W-:Y:S01]  /*2480*/  LOP3.LUT R33, R3, 0x3e0, RZ, 0xc0, !PT ;  /* 0x000003e003217812 */ /* 0x000fe200078ec0ff */
[----:B------:R-:W-:Y:S01]  /*2490*/  IMAD R27, R27, -0x1b00, R29 ;  /* 0xffffe5001b1b7824 */ /* 0x000fe200078e021d */
[----:B------:R-:W-:-:S05]  /*24a0*/  LOP3.LUT R2, R3, 0x1f, RZ, 0xc0, !PT ;  /* 0x0000001f03027812 */ /* 0x000fca00078ec0ff */
[----:B------:R-:W-:-:S04]  /*24b0*/  IMAD R33, R33, 0x12, R2 ;  /* 0x0000001221217824 */ /* 0x000fc800078e0202 */
[C---:B------:R-:W-:Y:S01]  /*24c0*/  VIADD R2, R33.reuse, 0x20 ;  /* 0x0000002021027836 */ /* 0x040fe20000000000 */
[C---:B------:R-:W-:Y:S01]  /*24d0*/  IADD3 R0, P0, PT, R33.reuse, R4, RZ ;  /* 0x0000000421007210 */ /* 0x040fe20007f1e0ff */
[C---:B------:R-:W-:Y:S01]  /*24e0*/  VIADD R4, R33.reuse, 0x40 ;  /* 0x0000004021047836 */ /* 0x040fe20000000000 */
[CC--:B------:R-:W-:Y:S01]  /*24f0*/  ISETP.GE.AND P4, PT, R33.reuse, R27.reuse, PT ;  /* 0x0000001b2100720c */ /* 0x0c0fe20003f86270 */
[C---:B------:R-:W-:Y:S01]  /*2500*/  VIADD R6, R33.reuse, 0x60 ;  /* 0x0000006021067836 */ /* 0x040fe20000000000 */
[-C--:B------:R-:W-:Y:S01]  /*2510*/  ISETP.GE.AND P3, PT, R2, R27.reuse, PT ;  /* 0x0000001b0200720c */ /* 0x080fe20003f66270 */
[----:B------:R-:W-:Y:S01]  /*2520*/  IMAD.X R5, RZ, RZ, R5, P0 ;  /* 0x000000ffff057224 */ /* 0x000fe200000e0605 */
[----:B0-----:R-:W-:Y:S01]  /*2530*/  LEA R2, P0, R0, UR4, 0x2 ;  /* 0x0000000400027c11 */ /* 0x001fe2000f8010ff */
[C---:B------:R-:W-:Y:S01]  /*2540*/  VIADD R8, R33.reuse, 0xc0 ;  /* 0x000000c021087836 */ /* 0x040fe20000000000 */
[-C--:B------:R-:W-:Y:S01]  /*2550*/  ISETP.GE.AND P2, PT, R4, R27.reuse, PT ;  /* 0x0000001b0400720c */ /* 0x080fe20003f46270 */
[C---:B------:R-:W-:Y:S01]  /*2560*/  VIADD R4, R33.reuse, 0x80 ;  /* 0x0000008021047836 */ /* 0x040fe20000000000 */
[----:B------:R-:W-:Y:S01]  /*2570*/  LEA.HI.X R3, R0, UR5, R5, 0x2, P0 ;  /* 0x0000000500037c11 */ /* 0x000fe200080f1405 */
[C---:B------:R-:W-:Y:S01]  /*2580*/  VIADD R0, R33.reuse, 0xe0 ;  /* 0x000000e021007836 */ /* 0x040fe20000000000 */
[-C--:B------:R-:W-:Y:S01]  /*2590*/  ISETP.GE.AND P1, PT, R6, R27.reuse, PT ;  /* 0x0000001b0600720c */ /* 0x080fe20003f26270 */
[C---:B------:R-:W-:Y:S01]  /*25a0*/  VIADD R6, R33.reuse, 0xa0 ;  /* 0x000000a021067836 */ /* 0x040fe20000000000 */
[-C--:B------:R-:W-:Y:S01]  /*25b0*/  ISETP.GE.AND P0, PT, R4, R27.reuse, PT ;  /* 0x0000001b0400720c */ /* 0x080fe20003f06270 */
[----:B------:R0:W-:Y:S01]  /*25c0*/  @!P4 STG.E desc[UR6][R2.64], R25 ;  /* 0x000000190200c986 */ /* 0x0001e2000c101906 */
[C---:B------:R-:W-:Y:S01]  /*25d0*/  VIADD R4, R33.reuse, 0x100 ;  /* 0x0000010021047836 */ /* 0x040fe20000000000 */
[-C--:B------:R-:W-:Y:S01]  /*25e0*/  ISETP.GE.AND P4, PT, R0, R27.reuse, PT ;  /* 0x0000001b0000720c */ /* 0x080fe20003f86270 */
[----:B------:R-:W-:Y:S01]  /*25f0*/  VIADD R0, R33, 0x120 ;  /* 0x0000012021007836 */ /* 0x000fe20000000000 */
[-C--:B------:R-:W-:Y:S01]  /*2600*/  ISETP.GE.AND P6, PT, R6, R27.reuse, PT ;  /* 0x0000001b0600720c */ /* 0x080fe20003fc6270 */
[----:B------:R0:W-:Y:S01]  /*2610*/  @!P3 STG.E desc[UR6][R2.64+0x80], R24 ;  /* 0x000080180200b986 */ /* 0x0001e2000c101906 */
[----:B------:R-:W-:-:S02]  /*2620*/  ISETP.GE.AND P5, PT, R8, R27, PT ;  /* 0x0000001b0800720c */ /* 0x000fc40003fa6270 */
[-C--:B------:R-:W-:Y:S01]  /*2630*/  ISETP.GE.AND P3, PT, R4, R27.reuse, PT ;  /* 0x0000001b0400720c */ /* 0x080fe20003f66270 */
[----:B------:R0:W-:Y:S01]  /*2640*/  @!P2 STG.E desc[UR6][R2.64+0x100], R23 ;  /* 0x000100170200a986 */ /* 0x0001e2000c101906 */
[C---:B------:R-:W-:Y:S01]  /*2650*/  VIADD R4, R33.reuse, 0x140 ;  /* 0x0000014021047836 */ /* 0x040fe20000000000 */
[-C--:B------:R-:W-:Y:S01]  /*2660*/  ISETP.GE.AND P2, PT, R0, R27.reuse, PT ;  /* 0x0000001b0000720c */ /* 0x080fe20003f46270 */
[C---:B------:R-:W-:Y:S01]  /*2670*/  VIADD R0, R33.reuse, 0x160 ;  /* 0x0000016021007836 */ /* 0x040fe20000000000 */
[----:B------:R0:W-:Y:S02]  /*2680*/  @!P1 STG.E desc[UR6][R2.64+0x180], R22 ;  /* 0x0001801602009986 */ /* 0x0001e4000c101906 */
[-C--:B------:R-:W-:Y:S01]  /*2690*/  ISETP.GE.AND P1, PT, R4, R27.reuse, PT ;  /* 0x0000001b0400720c */ /* 0x080fe20003f26270 */
[C---:B------:R-:W-:Y:S01]  /*26a0*/  VIADD R4, R33.reuse, 0x180 ;  /* 0x0000018021047836 */ /* 0x040fe20000000000 */
[----:B------:R0:W-:Y:S01]  /*26b0*/  @!P0 STG.E desc[UR6][R2.64+0x200], R21 ;  /* 0x0002001502008986 */ /* 0x0001e2000c101906 */
[----:B------:R-:W-:Y:S01]  /*26c0*/  ISETP.GE.AND P0, PT, R0, R27, PT ;  /* 0x0000001b0000720c */ /* 0x000fe20003f06270 */
[----:B------:R-:W-:-:S02]  /*26d0*/  VIADD R0, R33, 0x1a0 ;  /* 0x000001a021007836 */ /* 0x000fc40000000000 */
[----:B------:R0:W-:Y:S01]  /*26e0*/  @!P6 STG.E desc[UR6][R2.64+0x280], R20 ;  /* 0x000280140200e986 */ /* 0x0001e2000c101906 */
[-C--:B------:R-:W-:Y:S01]  /*26f0*/  ISETP.GE.AND P6, PT, R4, R27.reuse, PT ;  /* 0x0000001b0400720c */ /* 0x080fe20003fc6270 */
[C---:B------:R-:W-:Y:S02]  /*2700*/  VIADD R4, R33.reuse, 0x1c0 ;  /* 0x000001c021047836 */ /* 0x040fe40000000000 */
[----:B------:R0:W-:Y:S01]  /*2710*/  @!P5 STG.E desc[UR6][R2.64+0x300], R19 ;  /* 0x000300130200d986 */ /* 0x0001e2000c101906 */
[-C--:B------:R-:W-:Y:S01]  /*2720*/  ISETP.GE.AND P5, PT, R0, R27.reuse, PT ;  /* 0x0000001b0000720c */ /* 0x080fe20003fa6270 */
[C---:B------:R-:W-:Y:S02]  /*2730*/  VIADD R0, R33.reuse, 0x1e0 ;  /* 0x000001e021007836 */ /* 0x040fe40000000000 */
[----:B------:R0:W-:Y:S01]  /*2740*/  @!P4 STG.E desc[UR6][R2.64+0x380], R18 ;  /* 0x000380120200c986 */ /* 0x0001e2000c101906 */
[----:B------:R-:W-:Y:S01]  /*2750*/  ISETP.GE.AND P4, PT, R4, R27, PT ;  /* 0x0000001b0400720c */ /* 0x000fe20003f86270 */
[----:B------:R-:W-:-:S02]  /*2760*/  VIADD R4, R33, 0x200 ;  /* 0x0000020021047836 */ /* 0x000fc40000000000 */
[----:B------:R0:W-:Y:S01]  /*2770*/  @!P3 STG.E desc[UR6][R2.64+0x400], R17 ;  /* 0x000400110200b986 */ /* 0x0001e2000c101906 */
[-C--:B------:R-:W-:Y:S01]  /*2780*/  ISETP.GE.AND P3, PT, R0, R27.reuse, PT ;  /* 0x0000001b0000720c */ /* 0x080fe20003f66270 */
[----:B------:R-:W-:Y:S02]  /*2790*/  VIADD R0, R33, 0x220 ;  /* 0x0000022021007836 */ /* 0x000fe40000000000 */
[----:B------:R0:W-:Y:S01]  /*27a0*/  @!P2 STG.E desc[UR6][R2.64+0x480], R16 ;  /* 0x000480100200a986 */ /* 0x0001e2000c101906 */
[----:B------:R-:W-:-:S03]  /*27b0*/  ISETP.GE.AND P2, PT, R4, R27, PT ;  /* 0x0000001b0400720c */ /* 0x000fc60003f46270 */
[----:B------:R0:W-:Y:S01]  /*27c0*/  @!P1 STG.E desc[UR6][R2.64+0x500], R15 ;  /* 0x0005000f02009986 */ /* 0x0001e2000c101906 */
[----:B------:R-:W-:-:S03]  /*27d0*/  ISETP.GE.AND P1, PT, R0, R27, PT ;  /* 0x0000001b0000720c */ /* 0x000fc60003f26270 */
[----:B------:R0:W-:Y:S04]  /*27e0*/  @!P0 STG.E desc[UR6][R2.64+0x580], R14 ;  /* 0x0005800e02008986 */ /* 0x0001e8000c101906 */
[----:B------:R0:W-:Y:S04]  /*27f0*/  @!P6 STG.E desc[UR6][R2.64+0x600], R13 ;  /* 0x0006000d0200e986 */ /* 0x0001e8000c101906 */
[----:B------:R0:W-:Y:S04]  /*2800*/  @!P5 STG.E desc[UR6][R2.64+0x680], R12 ;  /* 0x0006800c0200d986 */ /* 0x0001e8000c101906 */
[----:B------:R0:W-:Y:S04]  /*2810*/  @!P4 STG.E desc[UR6][R2.64+0x700], R11 ;  /* 0x0007000b0200c986 */ /* 0x0001e8000c101906 */
[----:B------:R0:W-:Y:S04]  /*2820*/  @!P3 STG.E desc[UR6][R2.64+0x780], R7 ;  /* 0x000780070200b986 */ /* 0x0001e8000c101906 */
[----:B------:R0:W-:Y:S01]  /*2830*/  @!P2 STG.E desc[UR6][R2.64+0x800], R9 ;  /* 0x000800090200a986 */ /* 0x0001e2000c101906 */
[----:B------:R-:W-:Y:S05]  /*2840*/  @P1 EXIT ;  /* 0x000000000000194d */ /* 0x000fea0003800000 */
[----:B------:R-:W-:Y:S01]  /*2850*/  STG.E desc[UR6][R2.64+0x880], R31 ;  /* 0x0008801f02007986 */ /* 0x000fe2000c101906 */
[----:B------:R-:W-:Y:S05]  /*2860*/  EXIT ;  /* 0x000000000000794d */ /* 0x000fea0003800000 */
.L_x_14:
[----:B------:R-:W-:Y:S01]  /*2870*/  IMAD.MOV.U32 R2, RZ, RZ, RZ ;  /* 0x000000ffff027224 */ /* 0x000fe200078e00ff */
[C---:B------:R-:W-:Y:S01]  /*2880*/  ISETP.GT.U32.AND P0, PT, R3.reuse, 0x1f, PT ;  /* 0x0000001f0300780c */ /* 0x040fe20003f04070 */
[----:B------:R-:W-:Y:S05]  /*2890*/  WARPSYNC.ALL ;  /* 0x0000000000007948 */ /* 0x000fea0003800000 */
[----:B------:R-:W-:-:S04]  /*28a0*/  IMAD.HI.U32 R4, R3, 0x15555556, R2 ;  /* 0x1555555603047827 */ /* 0x000fc800078e0002 */
[----:B------:R-:W-:-:S05]  /*28b0*/  IMAD R5, R4, 0x4, R29 ;  /* 0x0000000404057824 */ /* 0x000fca00078e021d */
[----:B------:R0:W-:Y:S01]  /*28c0*/  STS [R5+0x3410], R0 ;  /* 0x0034100005007388 */ /* 0x0001e20000000800 */
[----:B------:R-:W-:Y:S06]  /*28d0*/  BAR.SYNC.DEFER_BLOCKING 0x0 ;  /* 0x0000000000007b1d */ /* 0x000fec0000010000 */
[----:B------:R-:W-:Y:S05]  /*28e0*/  @P0 BRA `(.L_x_25) ;  /* 0x0000000000e00947 */ /* 0x000fea0003800000 */
[C-C-:B------:R-:W-:Y:S01]  /*28f0*/  IMAD R40, R3.reuse, 0x34, R29.reuse ;  /* 0x0000003403287824 */ /* 0x140fe200078e021d */
[----:B------:R-:W-:Y:S01]  /*2900*/  UMOV UR4, 0xffffffff ;  /* 0xffffffff00047882 */ /* 0x000fe20000000000 */
[----:B------:R-:W-:-:S03]  /*2910*/  IMAD R4, R3, 0x34, R29 ;  /* 0x0000003403047824 */ /* 0x000fc600078e021d */
[----:B------:R-:W-:Y:S04]  /*2920*/  LDS R32, [R40+0x3410] ;  /* 0x0034100028207984 */ /* 0x000fe80000000800 */
[----:B0-----:R-:W-:Y:S04]  /*2930*/  LDS R5, [R40+0x3414] ;  /* 0x0034140028057984 */ /* 0x001fe80000000800 */
[----:B--2---:R-:W0:Y:S04]  /*2940*/  LDS R30, [R40+0x3418] ;  /* 0x00341800281e7984 */ /* 0x004e280000000800 */
[----:B------:R-:W-:Y:S04]  /*2950*/  LDS R28, [R40+0x341c] ;  /* 0x00341c00281c7984 */ /* 0x000fe80000000800 */
[----:B------:R-:W1:Y:S04]  /*2960*/  LDS R35, [R40+0x3420] ;  /* 0x0034200028237984 */ /* 0x000e680000000800 */
[----:B------:R-:W-:Y:S04]  /*2970*/  LDS R37, [R4+0x3424] ;  /* 0x0034240004257984 */ /* 0x000fe80000000800 */
[----:B------:R-:W2:Y:S04]  /*2980*/  LDS R36, [R4+0x3428] ;  /* 0x0034280004247984 */ /* 0x000ea80000000800 */
[----:B------:R-:W-:Y:S04]  /*2990*/  LDS R33, [R4+0x342c] ;  /* 0x00342c0004217984 */ /* 0x000fe80000000800 */
[----:B------:R-:W3:Y:S04]  /*29a0*/  LDS R38, [R4+0x3430] ;  /* 0x0034300004267984 */ /* 0x000ee80000000800 */
[----:B------:R-:W-:Y:S04]  /*29b0*/  LDS R39, [R4+0x3434] ;  /* 0x0034340004277984 */ /* 0x000fe80000000800 */
[----:B------:R-:W4:Y:S04]  /*29c0*/  LDS R34, [R4+0x3438] ;  /* 0x0034380004227984 */ /* 0x000f280000000800 */
[----:B------:R-:W5:Y:S01]  /*29d0*/  LDS R41, [R4+0x343c] ;  /* 0x00343c0004297984 */ /* 0x000f620000000800 */
[----:B0-----:R-:W-:-:S04]  /*29e0*/  IADD3 R42, PT, PT, R30, R5, R32 ;  /* 0x000000051e2a7210 */ /* 0x001fc80007ffe020 */
[----:B-1----:R-:W-:-:S04]  /*29f0*/  IADD3 R42, PT, PT, R35, R42, R28 ;  /* 0x0000002a232a7210 */ /* 0x002fc80007ffe01c */
[----:B--2---:R-:W-:-:S04]  /*2a00*/  IADD3 R42, PT, PT, R36, R42, R37 ;  /* 0x0000002a242a7210 */ /* 0x004fc80007ffe025 */
[----:B---3--:R-:W-:-:S04]  /*2a10*/  IADD3 R42, PT, PT, R38, R42, R33 ;  /* 0x0000002a262a7210 */ /* 0x008fc80007ffe021 */
[----:B----4-:R-:W-:-:S05]  /*2a20*/  IADD3 R42, PT, PT, R34, R42, R39 ;  /* 0x0000002a222a7210 */ /* 0x010fca0007ffe027 */
[----:B-----5:R-:W-:Y:S01]  /*2a30*/  IMAD.IADD R41, R41, 0x1, R42 ;  /* 0x0000000129297824 */ /* 0x020fe200078e022a */
[----:B------:R-:W-:Y:S06]  /*2a40*/  BRA.DIV UR4, `(.L_x_26) ;  /* 0x0000006604dc7947 */ /* 0x000fec000b800000 */
[----:B------:R-:W0:Y:S02]  /*2a50*/  SHFL.UP P0, R40, R41, 0x1, RZ ;  /* 0x0420000029287989 */ /* 0x000e2400000000ff */
[----:B0-----:R-:W-:-:S05]  /*2a60*/  @P0 IMAD.IADD R40, R41, 0x1, R40 ;  /* 0x0000000129280824 */ /* 0x001fca00078e0228 */
[----:B------:R-:W0:Y:S02]  /*2a70*/  SHFL.UP P0, R43, R40, 0x2, RZ ;  /* 0x04400000282b7989 */ /* 0x000e2400000000ff */
[----:B0-----:R-:W-:-:S05]  /*2a80*/  @P0 IMAD.IADD R43, R40, 0x1, R43 ;  /* 0x00000001282b0824 */ /* 0x001fca00078e022b */
[----:B------:R-:W0:Y:S02]  /*2a90*/  SHFL.UP P0, R42, R43, 0x4, RZ ;  /* 0x048000002b2a7989 */ /* 0x000e2400000000ff */
[----:B0-----:R-:W-:-:S05]  /*2aa0*/  @P0 IMAD.IADD R42, R43, 0x1, R42 ;  /* 0x000000012b2a0824 */ /* 0x001fca00078e022a */
[----:B------:R-:W0:Y:S02]  /*2ab0*/  SHFL.UP P0, R47, R42, 0x8, RZ ;  /* 0x050000002a2f7989 */ /* 0x000e2400000000ff */
[----:B0-----:R-:W-:-:S05]  /*2ac0*/  @P0 IMAD.IADD R47, R42, 0x1, R47 ;  /* 0x000000012a2f0824 */ /* 0x001fca00078e022f */
[----:B------:R0:W1:Y:S02]  /*2ad0*/  SHFL.UP P0, R44, R47, 0x10, RZ ;  /* 0x060000002f2c7989 */ /* 0x00006400000000ff */
.L_x_116:
[----:B-1----:R-:W-:-:S04]  /*2ae0*/  @P0 IMAD.IADD R44, R47, 0x1, R44 ;  /* 0x000000012f2c0824 */ /* 0x002fc800078e022c */
[----:B------:R-:W-:-:S04]  /*2af0*/  IMAD.IADD R41, R44, 0x1, -R41 ;  /* 0x000000012c297824 */ /* 0x000fc800078e0a29 */
[----:B------:R-:W-:Y:S01]  /*2b00*/  IMAD.IADD R32, R32, 0x1, R41 ;  /* 0x0000000120207824 */ /* 0x000fe200078e0229 */
[----:B------:R1:W-:Y:S03]  /*2b10*/  STS [R4+0x3410], R41 ;  /* 0x0034102904007388 */ /* 0x0003e60000000800 */
        /* <DEDUP_REMOVED lines=18> */
[----:B0-----:R-:W-:Y:S01]  /*2c40*/  IMAD.IADD R47, R34, 0x1, R39 ;  /* 0x00000001222f7824 */ /* 0x001fe200078e0227 */
[----:B------:R1:W-:Y:S04]  /*2c50*/  STS [R4+0x3438], R39 ;  /* 0x0034382704007388 */ /* 0x0003e80000000800 */
[----:B------:R1:W-:Y:S02]  /*2c60*/  STS [R4+0x343c], R47 ;  /* 0x00343c2f04007388 */ /* 0x0003e40000000800 */
.L_x_25:
[----:B------:R-:W-:Y:S05]  /*2c70*/  WARPSYNC.ALL ;  /* 0x0000000000007948 */ /* 0x000fea0003800000 */
[----:B------:R-:W-:Y:S01]  /*2c80*/  BAR.SYNC.DEFER_BLOCKING 0x0 ;  /* 0x0000000000007b1d */ /* 0x000fe20000010000 */
[----:B-1----:R-:W-:Y:S01]  /*2c90*/  IMAD.MOV.U32 R4, RZ, RZ, RZ ;  /* 0x000000ffff047224 */ /* 0x002fe200078e00ff */
[----:B------:R-:W-:Y:S01]  /*2ca0*/  ISETP.NE.AND P0, PT, R45, RZ, PT ;  /* 0x000000ff2d00720c */ /* 0x000fe20003f05270 */
[----:B0-----:R-:W-:-:S03]  /*2cb0*/  IMAD.MOV.U32 R5, RZ, RZ, R3 ;  /* 0x000000ffff057224 */ /* 0x001fc600078e0003 */
[----:B------:R-:W-:Y:S01]  /*2cc0*/  BSSY.RECONVERGENT B0, `(.L_x_27) ;  /* 0x000002a000007945 */ /* 0x000fe20003800200 */
[----:B------:R-:W-:-:S04]  /*2cd0*/  IMAD.HI.U32 R4, R3, 0x15555556, R4 ;  /* 0x1555555603047827 */ /* 0x000fc800078e0004 */
[----:B------:R-:W-:-:S05]  /*2ce0*/  IMAD R4, R4, 0x4, R29 ;  /* 0x0000000404047824 */ /* 0x000fca00078e021d */
[----:B------:R0:W1:Y:S01]  /*2cf0*/  LDS R5, [R4+0x3410] ;  /* 0x0034100004057984 */ /* 0x0000620000000800 */
[----:B------:R-:W-:Y:S05]  /*2d00*/  @P0 BRA `(.L_x_28) ;  /* 0x0000000000940947 */ /* 0x000fea0003800000 */
[----:B0-----:R-:W-:-:S05]  /*2d10*/  IMAD R4, R3, 0x4, R29 ;  /* 0x0000000403047824 */ /* 0x001fca00078e021d */
[----:B------:R-:W1:Y:S04]  /*2d20*/  LDS R28, [R4] ;  /* 0x00000000041c7984 */ /* 0x000e680000000800 */
[----:B--2---:R-:W0:Y:S04]  /*2d30*/  LDS R30, [R4+0x400] ;  /* 0x00040000041e7984 */ /* 0x004e280000000800 */
[----:B------:R-:W2:Y:S04]  /*2d40*/  LDS R32, [R4+0x800] ;  /* 0x0008000004207984 */ /* 0x000ea80000000800 */
[----:B------:R-:W3:Y:S04]  /*2d50*/  LDS R34, [R4+0xc00] ;  /* 0x000c000004227984 */ /* 0x000ee80000000800 */
[----:B------:R-:W4:Y:S04]  /*2d60*/  LDS R36, [R4+0x1000] ;  /* 0x0010000004247984 */ /* 0x000f280000000800 */
[----:B------:R-:W5:Y:S04]  /*2d70*/  LDS R38, [R4+0x1400] ;  /* 0x0014000004267984 */ /* 0x000f680000000800 */
[----:B------:R-:W5:Y:S04]  /*2d80*/  LDS R40, [R4+0x1800] ;  /* 0x0018000004287984 */ /* 0x000f680000000800 */
[----:B------:R-:W5:Y:S04]  /*2d90*/  LDS R42, [R4+0x1c00] ;  /* 0x001c0000042a7984 */ /* 0x000f680000000800 */
[----:B------:R-:W5:Y:S04]  /*2da0*/  LDS R44, [R4+0x2000] ;  /* 0x00200000042c7984 */ /* 0x000f680000000800 */
[----:B------:R-:W5:Y:S04]  /*2db0*/  LDS R46, [R4+0x2400] ;  /* 0x00240000042e7984 */ /* 0x000f680000000800 */
[----:B------:R-:W5:Y:S01]  /*2dc0*/  LDS R48, [R4+0x2800] ;  /* 0x0028000004307984 */ /* 0x000f620000000800 */
[----:B-1----:R-:W-:-:S03]  /*2dd0*/  IMAD.IADD R33, R5, 0x1, R28 ;  /* 0x0000000105217824 */ /* 0x002fc600078e021c */
[----:B------:R-:W1:Y:S01]  /*2de0*/  LDS R50, [R4+0x2c00] ;  /* 0x002c000004327984 */ /* 0x000e620000000800 */
[----:B0-----:R-:W-:-:S03]  /*2df0*/  IMAD.IADD R35, R5, 0x1, R30 ;  /* 0x0000000105237824 */ /* 0x001fc600078e021e */
[----:B------:R0:W-:Y:S01]  /*2e00*/  STS [R4], R33 ;  /* 0x0000002104007388 */ /* 0x0001e20000000800 */
[----:B--2---:R-:W-:-:S03]  /*2e10*/  IMAD.IADD R37, R5, 0x1, R32 ;  /* 0x0000000105257824 */ /* 0x004fc600078e0220 */
[----:B------:R2:W-:Y:S01]  /*2e20*/  STS [R4+0x400], R35 ;  /* 0x0004002304007388 */ /* 0x0005e20000000800 */
[C---:B---3--:R-:W-:Y:S02]  /*2e30*/  IMAD.IADD R39, R5.reuse, 0x1, R34 ;  /* 0x0000000105277824 */ /* 0x048fe400078e0222 */
[C---:B----4-:R-:W-:Y:S01]  /*2e40*/  IMAD.IADD R41, R5.reuse, 0x1, R36 ;  /* 0x0000000105297824 */ /* 0x050fe200078e0224 */
[----:B------:R3:W-:Y:S01]  /*2e50*/  STS [R4+0x800], R37 ;  /* 0x0008002504007388 */ /* 0x0007e20000000800 */
[----:B-----5:R-:W-:-:S03]  /*2e60*/  IMAD.IADD R43, R5, 0x1, R38 ;  /* 0x00000001052b7824 */ /* 0x020fc600078e0226 */
[----:B------:R3:W-:Y:S01]  /*2e70*/  STS [R4+0xc00], R39 ;  /* 0x000c002704007388 */ /* 0x0007e20000000800 */
[----:B------:R-:W-:-:S03]  /*2e80*/  IMAD.IADD R47, R5, 0x1, R40 ;  /* 0x00000001052f7824 */ /* 0x000fc600078e0228 */
[----:B------:R3:W-:Y:S01]  /*2e90*/  STS [R4+0x1000], R41 ;  /* 0x0010002904007388 */ /* 0x0007e20000000800 */
[----:B0-----:R-:W-:-:S03]  /*2ea0*/  IMAD.IADD R33, R5, 0x1, R42 ;  /* 0x0000000105217824 */ /* 0x001fc600078e022a */
[----:B------:R3:W-:Y:S01]  /*2eb0*/  STS [R4+0x1400], R43 ;  /* 0x0014002b04007388 */ /* 0x0007e20000000800 */
[----:B--2---:R-:W-:-:S03]  /*2ec0*/  IMAD.IADD R35, R5, 0x1, R44 ;  /* 0x0000000105237824 */ /* 0x004fc600078e022c */
[----:B------:R3:W-:Y:S01]  /*2ed0*/  STS [R4+0x1800], R47 ;  /* 0x0018002f04007388 */ /* 0x0007e20000000800 */
[----:B------:R-:W-:-:S03]  /*2ee0*/  IMAD.IADD R49, R5, 0x1, R46 ;  /* 0x0000000105317824 */ /* 0x000fc600078e022e */
[----:B------:R3:W-:Y:S01]  /*2ef0*/  STS [R4+0x1c00], R33 ;  /* 0x001c002104007388 */ /* 0x0007e20000000800 */
[----:B------:R-:W-:-:S03]  /*2f00*/  IMAD.IADD R51, R5, 0x1, R48 ;  /* 0x0000000105337824 */ /* 0x000fc600078e0230 */
[----:B------:R3:W-:Y:S01]  /*2f10*/  STS [R4+0x2000], R35 ;  /* 0x0020002304007388 */ /* 0x0007e20000000800 */
[----:B-1----:R-:W-:-:S03]  /*2f20*/  IMAD.IADD R53, R5, 0x1, R50 ;  /* 0x0000000105357824 */ /* 0x002fc600078e0232 */
[----:B------:R3:W-:Y:S04]  /*2f30*/  STS [R4+0x2400], R49 ;  /* 0x0024003104007388 */ /* 0x0007e80000000800 */
[----:B------:R3:W-:Y:S04]  /*2f40*/  STS [R4+0x2800], R51 ;  /* 0x0028003304007388 */ /* 0x0007e80000000800 */
[----:B------:R3:W-:Y:S02]  /*2f50*/  STS [R4+0x2c00], R53 ;  /* 0x002c003504007388 */ /* 0x0007e40000000800 */
.L_x_28:
[----:B------:R-:W-:Y:S05]  /*2f60*/  BSYNC.RECONVERGENT B0 ;  /* 0x0000000000007941 */ /* 0x000fea0003800200 */
.L_x_27:
[----:B------:R-:W-:Y:S01]  /*2f70*/  BAR.SYNC.DEFER_BLOCKING 0x0 ;  /* 0x0000000000007b1d */ /* 0x000fe20000010000 */
[----:B------:R-:W-:-:S05]  /*2f80*/  R2P PR, R31, 0x7f ;  /* 0x0000007f1f007804 */ /* 0x000fca0000000000 */
[----:B------:R-:W-:Y:S08]  /*2f90*/  BSSY.RECONVERGENT B0, `(.L_x_29) ;  /* 0x0000022000007945 */ /* 0x000ff00003800200 */
[----:B0--3--:R-:W-:Y:S02]  /*2fa0*/  VOTE.ANY R4, PT, P0 ;  /* 0x0000000000047806 */ /* 0x009fe400000e0100 */
[----:B------:R-:W-:-:S02]  /*2fb0*/  VOTE.ANY R33, PT, P1 ;  /* 0x0000000000217806 */ /* 0x000fc400008e0100 */
[----:B------:R-:W-:Y:S02]  /*2fc0*/  @!P0 LOP3.LUT R4, RZ, R4, RZ, 0x33, !PT ;  /* 0x00000004ff048212 */ /* 0x000fe400078e33ff */
[----:B--2---:R-:W-:Y:S02]  /*2fd0*/  VOTE.ANY R35, PT, P2 ;  /* 0x0000000000237806 */ /* 0x004fe400010e0100 */
[----:B------:R-:W-:Y:S02]  /*2fe0*/  @!P1 LOP3.LUT R33, RZ, R33, RZ, 0x33, !PT ;  /* 0x00000021ff219212 */ /* 0x000fe400078e33ff */
[----:B------:R-:W-:Y:S02]  /*2ff0*/  VOTE.ANY R37, PT, P3 ;  /* 0x0000000000257806 */ /* 0x000fe400018e0100 */
[----:B------:R-:W-:Y:S02]  /*3000*/  @!P2 LOP3.LUT R35, RZ, R35, RZ, 0x33, !PT ;  /* 0x00000023ff23a212 */ /* 0x000fe400078e33ff */
[----:B------:R-:W-:-:S02]  /*3010*/  LOP3.LUT R4, R33, R4, RZ, 0xc0, !PT ;  /* 0x0000000421047212 */ /* 0x000fc400078ec0ff */
[----:B------:R-:W-:Y:S02]  /*3020*/  @!P3 LOP3.LUT R37, RZ, R37, RZ, 0x33, !PT ;  /* 0x00000025ff25b212 */ /* 0x000fe400078e33ff */
[----:B------:R-:W-:Y:S02]  /*3030*/  LOP3.LUT R4, R35, R4, RZ, 0xc0, !PT ;  /* 0x0000000423047212 */ /* 0x000fe400078ec0ff */
[----:B------:R-:W-:Y:S02]  /*3040*/  VOTE.ANY R33, PT, P4 ;  /* 0x0000000000217806 */ /* 0x000fe400020e0100 */
[----:B------:R-:W-:Y:S02]  /*3050*/  LOP3.LUT R4, R37, R4, RZ, 0xc0, !PT ;  /* 0x0000000425047212 */ /* 0x000fe400078ec0ff */
[----:B------:R-:W-:Y:S02]  /*3060*/  @!P4 LOP3.LUT R33, RZ, R33, RZ, 0x33, !PT ;  /* 0x00000021ff21c212 */ /* 0x000fe400078e33ff */
[----:B------:R-:W-:-:S02]  /*3070*/  VOTE.ANY R35, PT, P5 ;  /* 0x0000000000237806 */ /* 0x000fc400028e0100 */
[----:B------:R-:W-:Y:S02]  /*3080*/  LOP3.LUT R4, R33, R4, RZ, 0xc0, !PT ;  /* 0x0000000421047212 */ /* 0x000fe400078ec0ff */
[----:B------:R-:W-:Y:S02]  /*3090*/  LOP3.LUT P0, RZ, R31, 0x80, RZ, 0xc0, !PT ;  /* 0x000000801fff7812 */ /* 0x000fe4000780c0ff */
[----:B------:R-:W-:Y:S02]  /*30a0*/  @!P5 LOP3.LUT R35, RZ, R35, RZ, 0x33, !PT ;  /* 0x00000023ff23d212 */ /* 0x000fe400078e33ff */
[----:B------:R-:W-:Y:S02]  /*30b0*/  VOTE.ANY R28, PT, P6 ;  /* 0x00000000001c7806 */ /* 0x000fe400030e0100 */
[----:B------:R-:W-:Y:S02]  /*30c0*/  LOP3.LUT R35, R35, R4, RZ, 0xc0, !PT ;  /* 0x0000000423237212 */ /* 0x000fe400078ec0ff */
[----:B------:R-:W0:Y:S01]  /*30d0*/  S2R R4, SR_LEMASK ;  /* 0x0000000000047919 */ /* 0x000e220000003a00 */
[----:B------:R-:W-:-:S04]  /*30e0*/  @!P6 LOP3.LUT R28, RZ, R28, RZ, 0x33, !PT ;  /* 0x0000001cff1ce212 */ /* 0x000fc800078e33ff */
[----:B------:R-:W-:Y:S02]  /*30f0*/  VOTE.ANY R30, PT, P0 ;  /* 0x00000000001e7806 */ /* 0x000fe400000e0100 */
[----:B------:R-:W-:Y:S02]  /*3100*/  LOP3.LUT R35, R28, R35, RZ, 0xc0, !PT ;  /* 0x000000231c237212 */ /* 0x000fe400078ec0ff */
[----:B------:R-:W-:-:S04]  /*3110*/  @!P0 LOP3.LUT R30, RZ, R30, RZ, 0x33, !PT ;  /* 0x0000001eff1e8212 */ /* 0x000fc800078e33ff */
[----:B------:R-:W-:Y:S01]  /*3120*/  LOP3.LUT R35, R30, R35, RZ, 0xc0, !PT ;  /* 0x000000231e237212 */ /* 0x000fe200078ec0ff */
[----:B------:R-:W-:-:S03]  /*3130*/  IMAD.MOV.U32 R30, RZ, RZ, RZ ;  /* 0x000000ffff1e7224 */ /* 0x000fc600078e00ff */
[----:B------:R-:W2:Y:S01]  /*3140*/  FLO.U32 R53, R35 ;  /* 0x0000002300357300 */ /* 0x000ea200000e0000 */
[----:B0-----:R-:W-:Y:S02]  /*3150*/  LOP3.LUT R32, R4, R35, RZ, 0xc0, !PT ;  /* 0x0000002304207212 */ /* 0x001fe400078ec0ff */
[----:B--2---:R-:W-:-:S05]  /*3160*/  ISETP.NE.AND P0, PT, R26, R53, PT ;  /* 0x000000351a00720c */ /* 0x004fca0003f05270 */
[----:B------:R-:W0:Y:S08]  /*3170*/  POPC R32, R32 ;  /* 0x0000002000207309 */ /* 0x000e300000000000 */
[----:B------:R-:W-:Y:S05]  /*3180*/  @P0 BRA `(.L_x_30) ;  /* 0x0000000000080947 */ /* 0x000fea0003800000 */
[----:B------:R-:W-:-:S05]  /*3190*/  IMAD R31, R31, 0x4, R6 ;  /* 0x000000041f1f7824 */ /* 0x000fca00078e0206 */
[----:B0-----:R2:W3:Y:S02]  /*31a0*/  ATOMS.ADD R30, [R31], R32 ;  /* 0x000000201f1e738c */ /* 0x0014e40000000000 */
.L_x_30:
[----:B------:R-:W-:Y:S05]  /*31b0*/  BSYNC.RECONVERGENT B0 ;  /* 0x0000000000007941 */ /* 0x000fea0003800200 */
.L_x_29:
[----:B------:R-:W4:Y:S01]  /*31c0*/  LDCU UR4, c[0x0][0x3c4] ;  /* 0x00007880ff0477ac */ /* 0x000f220008000800 */
[C---:B------:R-:W-:Y:S01]  /*31d0*/  ISETP.NE.AND P0, PT, R24.reuse, 0x7fffffff, PT ;  /* 0x7fffffff1800780c */ /* 0x040fe20003f05270 */
[----:B---3--:R3:W0:Y:S01]  /*31e0*/  SHFL.IDX PT, R53, R30, R53, 0x1f ;  /* 0x00001f351e357589 */ /* 0x00862200000e0000 */
[----:B------:R-:W-:Y:S02]  /*31f0*/  BSSY.RECONVERGENT B0, `(.L_x_31) ;  /* 0x0000029000007945 */ /* 0x000fe40003800200 */
[----:B------:R-:W-:-:S04]  /*3200*/  SEL R28, R24, 0x80000000, P0 ;  /* 0x80000000181c7807 */ /* 0x000fc80000000000 */
[----:B----4-:R-:W-:-:S04]  /*3210*/  SHF.R.U32.HI R28, RZ, UR4, R28 ;  /* 0x00000004ff1c7c19 */ /* 0x010fc8000801161c */
[----:B--2---:R-:W-:-:S04]  /*3220*/  LOP3.LUT R31, R28, R7, RZ, 0x30, !PT ;  /* 0x000000071c1f7212 */ /* 0x004fc800078e30ff */
[----:B------:R-:W-:-:S13]  /*3230*/  R2P PR, R31, 0x7f ;  /* 0x0000007f1f007804 */ /* 0x000fda0000000000 */
[----:B------:R-:W-:Y:S02]  /*3240*/  VOTE.ANY R28, PT, P0 ;  /* 0x00000000001c7806 */ /* 0x000fe400000e0100 */
[----:B------:R-:W-:Y:S02]  /*3250*/  VOTE.ANY R33, PT, P1 ;  /* 0x0000000000217806 */ /* 0x000fe400008e0100 */
[----:B------:R-:W-:Y:S02]  /*3260*/  @!P0 LOP3.LUT R28, RZ, R28, RZ, 0x33, !PT ;  /* 0x0000001cff1c8212 */ /* 0x000fe400078e33ff */
[----:B------:R-:W-:Y:S02]  /*3270*/  VOTE.ANY R35, PT, P2 ;  /* 0x0000000000237806 */ /* 0x000fe400010e0100 */
[----:B------:R-:W-:Y:S02]  /*3280*/  @!P1 LOP3.LUT R33, RZ, R33, RZ, 0x33, !PT ;  /* 0x00000021ff219212 */ /* 0x000fe400078e33ff */
[----:B------:R-:W-:-:S02]  /*3290*/  @!P2 LOP3.LUT R35, RZ, R35, RZ, 0x33, !PT ;  /* 0x00000023ff23a212 */ /* 0x000fc400078e33ff */
[----:B------:R-:W-:Y:S02]  /*32a0*/  LOP3.LUT R28, R33, R28, RZ, 0xc0, !PT ;  /* 0x0000001c211c7212 */ /* 0x000fe400078ec0ff */
[----:B------:R-:W-:Y:S02]  /*32b0*/  VOTE.ANY R33, PT, P3 ;  /* 0x0000000000217806 */ /* 0x000fe400018e0100 */
[----:B------:R-:W-:Y:S02]  /*32c0*/  LOP3.LUT R28, R35, R28, RZ, 0xc0, !PT ;  /* 0x0000001c231c7212 */ /* 0x000fe400078ec0ff */
[----:B------:R-:W-:Y:S02]  /*32d0*/  LOP3.LUT P0, RZ, R31, 0x80, RZ, 0xc0, !PT ;  /* 0x000000801fff7812 */ /* 0x000fe4000780c0ff */
[----:B------:R-:W-:Y:S02]  /*32e0*/  VOTE.ANY R35, PT, P4 ;  /* 0x0000000000237806 */ /* 0x000fe400020e0100 */
[----:B------:R-:W-:-:S02]  /*32f0*/  @!P3 LOP3.LUT R33, RZ, R33, RZ, 0x33, !PT ;  /* 0x00000021ff21b212 */ /* 0x000fc400078e33ff */
[----:B------:R-:W-:Y:S02]  /*3300*/  @!P4 LOP3.LUT R35, RZ, R35, RZ, 0x33, !PT ;  /* 0x00000023ff23c212 */ /* 0x000fe400078e33ff */
[----:B------:R-:W-:Y:S02]  /*3310*/  LOP3.LUT R28, R33, R28, RZ, 0xc0, !PT ;  /* 0x0000001c211c7212 */ /* 0x000fe400078ec0ff */
[----:B------:R-:W-:Y:S02]  /*3320*/  VOTE.ANY R33, PT, P5 ;  /* 0x0000000000217806 */ /* 0x000fe400028e0100 */
[----:B------:R-:W-:Y:S02]  /*3330*/  LOP3.LUT R28, R35, R28, RZ, 0xc0, !PT ;  /* 0x0000001c231c7212 */ /* 0x000fe400078ec0ff */
[----:B------:R-:W-:Y:S02]  /*3340*/  VOTE.ANY R35, PT, P6 ;  /* 0x0000000000237806 */ /* 0x000fe400030e0100 */
[----:B------:R-:W-:-:S02]  /*3350*/  @!P5 LOP3.LUT R33, RZ, R33, RZ, 0x33, !PT ;  /* 0x00000021ff21d212 */ /* 0x000fc400078e33ff */
[----:B------:R-:W-:Y:S02]  /*3360*/  VOTE.ANY R37, PT, P0 ;  /* 0x0000000000257806 */ /* 0x000fe400000e0100 */
[----:B------:R-:W-:Y:S02]  /*3370*/  @!P6 LOP3.LUT R35, RZ, R35, RZ, 0x33, !PT ;  /* 0x00000023ff23e212 */ /* 0x000fe400078e33ff */
[----:B------:R-:W-:Y:S02]  /*3380*/  LOP3.LUT R28, R33, R28, RZ, 0xc0, !PT ;  /* 0x0000001c211c7212 */ /* 0x000fe400078ec0ff */
[----:B------:R-:W-:Y:S02]  /*3390*/  @!P0 LOP3.LUT R37, RZ, R37, RZ, 0x33, !PT ;  /* 0x00000025ff258212 */ /* 0x000fe400078e33ff */
[----:B------:R-:W-:Y:S02]  /*33a0*/  LOP3.LUT R28, R35, R28, RZ, 0xc0, !PT ;  /* 0x0000001c231c7212 */ /* 0x000fe400078ec0ff */
[----:B------:R-:W-:-:S02]  /*33b0*/  ISETP.NE.AND P0, PT, R23, 0x7fffffff, PT ;  /* 0x7fffffff1700780c */ /* 0x000fc40003f05270 */
[----:B------:R-:W-:Y:S02]  /*33c0*/  LOP3.LUT R35, R37, R28, RZ, 0xc0, !PT ;  /* 0x0000001c25237212 */ /* 0x000fe400078ec0ff */
[----:B------:R-:W-:Y:S02]  /*33d0*/  SEL R28, R23, 0x80000000, P0 ;  /* 0x80000000171c7807 */ /* 0x000fe40000000000 */
[----:B------:R-:W2:Y:S01]  /*33e0*/  FLO.U32 R37, R35 ;  /* 0x0000002300257300 */ /* 0x000ea200000e0000 */
[----:B------:R-:W-:Y:S02]  /*33f0*/  LOP3.LUT R34, R4, R35, RZ, 0xc0, !PT ;  /* 0x0000002304227212 */ /* 0x000fe400078ec0ff */
[----:B------:R-:W-:Y:S01]  /*3400*/  SHF.R.U32.HI R36, RZ, UR4, R28 ;  /* 0x00000004ff247c19 */ /* 0x000fe2000801161c */
[----:B------:R-:W-:-:S03]  /*3410*/  IMAD.MOV.U32 R28, RZ, RZ, RZ ;  /* 0x000000ffff1c7224 */ /* 0x000fc600078e00ff */
[----:B------:R-:W-:Y:S01]  /*3420*/  LOP3.LUT R33, R36, R7, RZ, 0x30, !PT ;  /* 0x0000000724217212 */ /* 0x000fe200078e30ff */
[----:B------:R-:W4:Y:S01]  /*3430*/  POPC R34, R34 ;  /* 0x0000002200227309 */ /* 0x000f220000000000 */
[----:B--2---:R-:W-:-:S13]  /*3440*/  ISETP.NE.AND P0, PT, R26, R37, PT ;  /* 0x000000251a00720c */ /* 0x004fda0003f05270 */
[----:B0--34-:R-:W-:Y:S05]  /*3450*/  @P0 BRA `(.L_x_32) ;  /* 0x0000000000080947 */ /* 0x019fea0003800000 */
[----:B------:R-:W-:-:S05]  /*3460*/  IMAD R31, R31, 0x4, R6 ;  /* 0x000000041f1f7824 */ /* 0x000fca00078e0206 */
[----:B------:R0:W2:Y:S02]  /*3470*/  ATOMS.ADD R28, [R31], R34 ;  /* 0x000000221f1c738c */ /* 0x0000a40000000000 */
.L_x_32:
[----:B------:R-:W-:Y:S05]  /*3480*/  BSYNC.RECONVERGENT B0 ;  /* 0x0000000000007941 */ /* 0x000fea0003800200 */
.L_x_31:
[----:B------:R-:W-:Y:S01]  /*3490*/  R2P PR, R33, 0x7f ;  /* 0x0000007f21007804 */ /* 0x000fe20000000000 */
[----:B--2---:R2:W3:Y:S01]  /*34a0*/  SHFL.IDX PT, R37, R28, R37, 0x1f ;  /* 0x00001f251c257589 */ /* 0x0044e200000e0000 */
[----:B------:R-:W-:Y:S01]  /*34b0*/  BSSY.RECONVERGENT B0, `(.L_x_33) ;  /* 0x0000025000007945 */ /* 0x000fe20003800200 */
[----:B------:R-:W-:-:S10]  /*34c0*/  IMAD.MOV.U32 R36, RZ, RZ, RZ ;  /* 0x000000ffff247224 */ /* 0x000fd400078e00ff */
[----:B------:R-:W-:Y:S02]  /*34d0*/  VOTE.ANY R30, PT, P0 ;  /* 0x00000000001e7806 */ /* 0x000fe400000e0100 */
[----:B0-----:R-:W-:Y:S02]  /*34e0*/  VOTE.ANY R31, PT, P1 ;  /* 0x00000000001f7806 */ /* 0x001fe400008e0100 */
        /* <DEDUP_REMOVED lines=24> */
[----:B------:R-:W0:Y:S01]  /*3670*/  FLO.U32 R35, R39 ;  /* 0x0000002700237300 */ /* 0x000e2200000e0000 */
[----:B------:R-:W-:Y:S02]  /*3680*/  LOP3.LUT R51, R4, R39, RZ, 0xc0, !PT ;  /* 0x0000002704337212 */ /* 0x000fe400078ec0ff */
[----:B------:R-:W-:-:S04]  /*3690*/  SHF.R.U32.HI R30, RZ, UR4, R30 ;  /* 0x00000004ff1e7c19 */ /* 0x000fc8000801161e */
[----:B------:R-:W-:Y:S01]  /*36a0*/  LOP3.LUT R31, R30, R7, RZ, 0x30, !PT ;  /* 0x000000071e1f7212 */ /* 0x000fe200078e30ff */
[----:B------:R-:W4:Y:S01]  /*36b0*/  POPC R51, R51 ;  /* 0x0000003300337309 */ /* 0x000f220000000000 */
[----:B0-----:R-:W-:-:S13]  /*36c0*/  ISETP.NE.AND P0, PT, R26, R35, PT ;  /* 0x000000231a00720c */ /* 0x001fda0003f05270 */
[----:B--234-:R-:W-:Y:S05]  /*36d0*/  @P0 BRA `(.L_x_34) ;  /* 0x0000000000080947 */ /* 0x01cfea0003800000 */
[----:B------:R-:W-:-:S06]  /*36e0*/  IMAD R36, R33, 0x4, R6 ;  /* 0x0000000421247824 */ /* 0x000fcc00078e0206 */
[----:B------:R0:W2:Y:S02]  /*36f0*/  ATOMS.ADD R36, [R36], R51 ;  /* 0x000000332424738c */ /* 0x0000a40000000000 */
.L_x_34:
[----:B------:R-:W-:Y:S05]  /*3700*/  BSYNC.RECONVERGENT B0 ;  /* 0x0000000000007941 */ /* 0x000fea0003800200 */
.L_x_33:
[----:B------:R-:W-:Y:S01]  /*3710*/  R2P PR, R31, 0x7f ;  /* 0x0000007f1f007804 */ /* 0x000fe20000000000 */
[----:B--2---:R2:W3:Y:S01]  /*3720*/  SHFL.IDX PT, R36, R36, R35, 0x1f ;  /* 0x00001f2324247589 */ /* 0x0044e200000e0000 */
[----:B------:R-:W-:Y:S11]  /*3730*/  BSSY.RECONVERGENT B0, `(.L_x_35) ;  /* 0x0000025000007945 */ /* 0x000ff60003800200 */
[----:B------:R-:W-:-:S02]  /*3740*/  VOTE.ANY R28, PT, P0 ;  /* 0x00000000001c7806 */ /* 0x000fc400000e0100 */
[----:B------:R-:W-:Y:S02]  /*3750*/  VOTE.ANY R33, PT, P1 ;  /* 0x0000000000217806 */ /* 0x000fe400008e0100 */
[----:B------:R-:W-:Y:S02]  /*3760*/  @!P0 LOP3.LUT R28, RZ, R28, RZ, 0x33, !PT ;  /* 0x0000001cff1c8212 */ /* 0x000fe400078e33ff */
[----:B------:R-:W-:Y:S02]  /*3770*/  VOTE.ANY R39, PT, P2 ;  /* 0x0000000000277806 */ /* 0x000fe400010e0100 */
[----:B------:R-:W-:Y:S02]  /*3780*/  @!P1 LOP3.LUT R33, RZ, R33, RZ, 0x33, !PT ;  /* 0x00000021ff219212 */ /* 0x000fe400078e33ff */
[----:B------:R-:W-:Y:S02]  /*3790*/  @!P2 LOP3.LUT R39, RZ, R39, RZ, 0x33, !PT ;  /* 0x00000027ff27a212 */ /* 0x000fe400078e33ff */
[----:B------:R-:W-:-:S02]  /*37a0*/  LOP3.LUT R28, R33, R28, RZ, 0xc0, !PT ;  /* 0x0000001c211c7212 */ /* 0x000fc400078ec0ff */
[----:B------:R-:W-:Y:S02]  /*37b0*/  VOTE.ANY R33, PT, P3 ;  /* 0x0000000000217806 */ /* 0x000fe400018e0100 */
[----:B------:R-:W-:Y:S02]  /*37c0*/  LOP3.LUT R28, R39, R28, RZ, 0xc0, !PT ;  /* 0x0000001c271c7212 */ /* 0x000fe400078ec0ff */
[----:B------:R-:W-:Y:S02]  /*37d0*/  LOP3.LUT P0, RZ, R31, 0x80, RZ, 0xc0, !PT ;  /* 0x000000801fff7812 */ /* 0x000fe4000780c0ff */
[----:B------:R-:W-:Y:S02]  /*37e0*/  VOTE.ANY R39, PT, P4 ;  /* 0x0000000000277806 */ /* 0x000fe400020e0100 */
[----:B------:R-:W-:Y:S02]  /*37f0*/  @!P3 LOP3.LUT R33, RZ, R33, RZ, 0x33, !PT ;  /* 0x00000021ff21b212 */ /* 0x000fe400078e33ff */
[----:B------:R-:W-:-:S02]  /*3800*/  @!P4 LOP3.LUT R39, RZ, R39, RZ, 0x33, !PT ;  /* 0x00000027ff27c212 */ /* 0x000fc400078e33ff */
[----:B------:R-:W-:Y:S02]  /*3810*/  LOP3.LUT R28, R33, R28, RZ, 0xc0, !PT ;  /* 0x0000001c211c7212 */ /* 0x000fe400078ec0ff */
[----:B------:R-:W-:Y:S02]  /*3820*/  VOTE.ANY R33, PT, P5 ;  /* 0x0000000000217806 */ /* 0x000fe400028e0100 */
[----:B------:R-:W-:Y:S02]  /*3830*/  LOP3.LUT R28, R39, R28, RZ, 0xc0, !PT ;  /* 0x0000001c271c7212 */ /* 0x000fe400078ec0ff */
[----:B------:R-:W-:Y:S02]  /*3840*/  VOTE.ANY R39, PT, P6 ;  /* 0x0000000000277806 */ /* 0x000fe400030e0100 */
[----:B------:R-:W-:Y:S02]  /*3850*/  @!P5 LOP3.LUT R33, RZ, R33, RZ, 0x33, !PT ;  /* 0x00000021ff21d212 */ /* 0x000fe400078e33ff */
[----:B------:R-:W-:-:S02]  /*3860*/  VOTE.ANY R41, PT, P0 ;  /* 0x0000000000297806 */ /* 0x000fc400000e0100 */
[----:B------:R-:W-:Y:S02]  /*3870*/  @!P6 LOP3.LUT R39, RZ, R39, RZ, 0x33, !PT ;  /* 0x00000027ff27e212 */ /* 0x000fe400078e33ff */
[----:B------:R-:W-:Y:S02]  /*3880*/  LOP3.LUT R28, R33, R28, RZ, 0xc0, !PT ;  /* 0x0000001c211c7212 */ /* 0x000fe400078ec0ff */
[----:B------:R-:W-:Y:S02]  /*3890*/  @!P0 LOP3.LUT R41, RZ, R41, RZ, 0x33, !PT ;  /* 0x00000029ff298212 */ /* 0x000fe400078e33ff */
[----:B------:R-:W-:Y:S02]  /*38a0*/  LOP3.LUT R28, R39, R28, RZ, 0xc0, !PT ;  /* 0x0000001c271c7212 */ /* 0x000fe400078ec0ff */
[----:B------:R-:W-:Y:S02]  /*38b0*/  ISETP.NE.AND P0, PT, R21, 0x7fffffff, PT ;  /* 0x7fffffff1500780c */ /* 0x000fe40003f05270 */
[----:B------:R-:W-:-:S02]  /*38c0*/  LOP3.LUT R39, R41, R28, RZ, 0xc0, !PT ;  /* 0x0000001c29277212 */ /* 0x000fc400078ec0ff */
[----:B------:R-:W-:Y:S02]  /*38d0*/  SEL R28, R21, 0x80000000, P0 ;  /* 0x80000000151c7807 */ /* 0x000fe40000000000 */
[----:B------:R-:W4:Y:S01]  /*38e0*/  FLO.U32 R41, R39 ;  /* 0x0000002700297300 */ /* 0x000f2200000e0000 */
[----:B------:R-:W-:Y:S02]  /*38f0*/  LOP3.LUT R38, R4, R39, RZ, 0xc0, !PT ;  /* 0x0000002704267212 */ /* 0x000fe400078ec0ff */
[----:B------:R-:W-:Y:S01]  /*3900*/  SHF.R.U32.HI R30, RZ, UR4, R28 ;  /* 0x00000004ff1e7c19 */ /* 0x000fe2000801161c */
[----:B------:R-:W-:-:S03]  /*3910*/  IMAD.MOV.U32 R28, RZ, RZ, RZ ;  /* 0x000000ffff1c7224 */ /* 0x000fc600078e00ff */
[----:B------:R-:W-:Y:S01]  /*3920*/  LOP3.LUT R33, R30, R7, RZ, 0x30, !PT ;  /* 0x000000071e217212 */ /* 0x000fe200078e30ff */
[----:B------:R-:W0:Y:S01]  /*3930*/  POPC R38, R38 ;  /* 0x0000002600267309 */ /* 0x000e220000000000 */
[----:B----4-:R-:W-:-:S13]  /*3940*/  ISETP.NE.AND P0, PT, R26, R41, PT ;  /* 0x000000291a00720c */ /* 0x010fda0003f05270 */
[----:B0-23--:R-:W-:Y:S05]  /*3950*/  @P0 BRA `(.L_x_36) ;  /* 0x0000000000080947 */ /* 0x00dfea0003800000 */
[----:B------:R-:W-:-:S05]  /*3960*/  IMAD R31, R31, 0x4, R6 ;  /* 0x000000041f1f7824 */ /* 0x000fca00078e0206 */
[----:B------:R0:W2:Y:S02]  /*3970*/  ATOMS.ADD R28, [R31], R38 ;  /* 0x000000261f1c738c */ /* 0x0000a40000000000 */
.L_x_36:
[----:B------:R-:W-:Y:S05]  /*3980*/  BSYNC.RECONVERGENT B0 ;  /* 0x0000000000007941 */ /* 0x000fea0003800200 */
.L_x_35:
        /* <DEDUP_REMOVED lines=39> */
.L_x_38:
[----:B------:R-:W-:Y:S05]  /*3c00*/  BSYNC.RECONVERGENT B0 ;  /* 0x0000000000007941 */ /* 0x000fea0003800200 */
.L_x_37:
        /* <DEDUP_REMOVED lines=39> */
.L_x_40:
[----:B------:R-:W-:Y:S05]  /*3e80*/  BSYNC.RECONVERGENT B0 ;  /* 0x0000000000007941 */ /* 0x000fea0003800200 */
.L_x_39:
        /* <DEDUP_REMOVED lines=39> */
.L_x_42:
[----:B------:R-:W-:Y:S05]  /*4100*/  BSYNC.RECONVERGENT B0 ;  /* 0x0000000000007941 */ /* 0x000fea0003800200 */
.L_x_41:
[----:B------:R-:W-:Y:S01]  /*4110*/  R2P PR, R31, 0x7f ;  /* 0x0000007f1f007804 */ /* 0x000fe20000000000 */
[----:B--2---:R2:W3:Y:S01]  /*4120*/  SHFL.IDX PT, R52, R52, R35, 0x1f ;  /* 0x00001f2334347589 */ /* 0x0044e200000e0000 */
[----:B------:R-:W-:Y:S11]  /*4130*/  BSSY.RECONVERGENT B0, `(.L_x_43) ;  /* 0x0000025000007945 */ /* 0x000ff60003800200 */
[----:B------:R-:W-:-:S02]  /*4140*/  VOTE.ANY R28, PT, P0 ;  /* 0x00000000001c7806 */ /* 0x000fc400000e0100 */
[----:B------:R-:W-:Y:S02]  /*4150*/  VOTE.ANY R33, PT, P1 ;  /* 0x0000000000217806 */ /* 0x000fe400008e0100 */
[----:B------:R-:W-:Y:S02]  /*4160*/  @!P0 LOP3.LUT R28, RZ, R28, RZ, 0x33, !PT ;  /* 0x0000001cff1c8212 */ /* 0x000fe400078e33ff */
[----:B------:R-:W-:Y:S02]  /*4170*/  @!P1 LOP3.LUT R33, RZ, R33, RZ, 0x33, !PT ;  /* 0x00000021ff219212 */ /* 0x000fe400078e33ff */
[----:B------:R-:W-:Y:S02]  /*4180*/  VOTE.ANY R47, PT, P2 ;  /* 0x00000000002f7806 */ /* 0x000fe400010e0100 */
[----:B------:R-:W-:Y:S02]  /*4190*/  LOP3.LUT R28, R33, R28, RZ, 0xc0, !PT ;  /* 0x0000001c211c7212 */ /* 0x000fe400078ec0ff */
[----:B------:R-:W-:-:S02]  /*41a0*/  VOTE.ANY R33, PT, P3 ;  /* 0x0000000000217806 */ /* 0x000fc400018e0100 */
[----:B------:R-:W-:Y:S02]  /*41b0*/  @!P2 LOP3.LUT R47, RZ, R47, RZ, 0x33, !PT ;  /* 0x0000002fff2fa212 */ /* 0x000fe400078e33ff */
[----:B------:R-:W-:Y:S02]  /*41c0*/  @!P3 LOP3.LUT R33, RZ, R33, RZ, 0x33, !PT ;  /* 0x00000021ff21b212 */ /* 0x000fe400078e33ff */
[----:B------:R-:W-:Y:S02]  /*41d0*/  LOP3.LUT R28, R47, R28, RZ, 0xc0, !PT ;  /* 0x0000001c2f1c7212 */ /* 0x000fe400078ec0ff */
[----:B------:R-:W-:Y:S02]  /*41e0*/  LOP3.LUT P0, RZ, R31, 0x80, RZ, 0xc0, !PT ;  /* 0x000000801fff7812 */ /* 0x000fe4000780c0ff */
[----:B------:R-:W-:Y:S02]  /*41f0*/  VOTE.ANY R47, PT, P4 ;  /* 0x00000000002f7806 */ /* 0x000fe400020e0100 */
[----:B------:R-:W-:-:S02]  /*4200*/  LOP3.LUT R28, R33, R28, RZ, 0xc0, !PT ;  /* 0x0000001c211c7212 */ /* 0x000fc400078ec0ff */
[----:B------:R-:W-:Y:S02]  /*4210*/  VOTE.ANY R33, PT, P5 ;  /* 0x0000000000217806 */ /* 0x000fe400028e0100 */
[----:B------:R-:W-:Y:S02]  /*4220*/  @!P4 LOP3.LUT R47, RZ, R47, RZ, 0x33, !PT ;  /* 0x0000002fff2fc212 */ /* 0x000fe400078e33ff */
[----:B------:R-:W-:Y:S02]  /*4230*/  @!P5 LOP3.LUT R33, RZ, R33, RZ, 0x33, !PT ;  /* 0x00000021ff21d212 */ /* 0x000fe400078e33ff */
[----:B------:R-:W-:Y:S02]  /*4240*/  LOP3.LUT R28, R47, R28, RZ, 0xc0, !PT ;  /* 0x0000001c2f1c7212 */ /* 0x000fe400078ec0ff */
[----:B------:R-:W-:Y:S02]  /*4250*/  VOTE.ANY R47, PT, P6 ;  /* 0x00000000002f7806 */ /* 0x000fe400030e0100 */
[----:B------:R-:W-:-:S02]  /*4260*/  LOP3.LUT R28, R33, R28, RZ, 0xc0, !PT ;  /* 0x0000001c211c7212 */ /* 0x000fc400078ec0ff */
[----:B------:R-:W-:Y:S02]  /*4270*/  VOTE.ANY R33, PT, P0 ;  /* 0x0000000000217806 */ /* 0x000fe400000e0100 */
[----:B------:R-:W-:Y:S02]  /*4280*/  @!P6 LOP3.LUT R47, RZ, R47, RZ, 0x33, !PT ;  /* 0x0000002fff2fe212 */ /* 0x000fe400078e33ff */
        /* <DEDUP_REMOVED lines=13> */
[----:B------:R-:W-:-:S06]  /*4360*/  IMAD R30, R31, 0x4, R6 ;  /* 0x000000041f1e7824 */ /* 0x000fcc00078e0206 */
[----:B------:R0:W2:Y:S02]  /*4370*/  ATOMS.ADD R30, [R30], R47 ;  /* 0x0000002f1e1e738c */ /* 0x0000a40000000000 */
.L_x_44:
[----:B------:R-:W-:Y:S05]  /*4380*/  BSYNC.RECONVERGENT B0 ;  /* 0x0000000000007941 */ /* 0x000fea0003800200 */
.L_x_43:
[----:B------:R-:W-:Y:S01]  /*4390*/  R2P PR, R33, 0x7f ;  /* 0x0000007f21007804 */ /* 0x000fe20000000000 */
[----:B--2---:R2:W3:Y:S01]  /*43a0*/  SHFL.IDX PT, R50, R30, R50, 0x1f ;  /* 0x00001f321e327589 */ /* 0x0044e200000e0000 */
[----:B------:R-:W-:Y:S01]  /*43b0*/  BSSY.RECONVERGENT B0, `(.L_x_45) ;  /* 0x0000025000007945 */ /* 0x000fe20003800200 */
[----:B------:R-:W-:-:S10]  /*43c0*/  IMAD.MOV.U32 R48, RZ, RZ, RZ ;  /* 0x000000ffff307224 */ /* 0x000fd400078e00ff */
[----:B------:R-:W-:Y:S02]  /*43d0*/  VOTE.ANY R28, PT, P0 ;  /* 0x00000000001c7806 */ /* 0x000fe400000e0100 */
[----:B------:R-:W-:Y:S02]  /*43e0*/  VOTE.ANY R31, PT, P1 ;  /* 0x00000000001f7806 */ /* 0x000fe400008e0100 */
[----:B------:R-:W-:Y:S02]  /*43f0*/  @!P0 LOP3.LUT R28, RZ, R28, RZ, 0x33, !PT ;  /* 0x0000001cff1c8212 */ /* 0x000fe400078e33ff */
[----:B------:R-:W-:Y:S02]  /*4400*/  @!P1 LOP3.LUT R31, RZ, R31, RZ, 0x33, !PT ;  /* 0x0000001fff1f9212 */ /* 0x000fe400078e33ff */
[----:B------:R-:W-:Y:S02]  /*4410*/  LOP3.LUT P0, RZ, R33, 0x80, RZ, 0xc0, !PT ;  /* 0x0000008021ff7812 */ /* 0x000fe4000780c0ff */
[----:B------:R-:W-:-:S02]  /*4420*/  LOP3.LUT R28, R31, R28, RZ, 0xc0, !PT ;  /* 0x0000001c1f1c7212 */ /* 0x000fc400078ec0ff */
[----:B------:R-:W-:-:S04]  /*4430*/  VOTE.ANY R31, PT, P2 ;  /* 0x00000000001f7806 */ /* 0x000fc800010e0100 */
[----:B------:R-:W-:-:S04]  /*4440*/  @!P2 LOP3.LUT R31, RZ, R31, RZ, 0x33, !PT ;  /* 0x0000001fff1fa212 */ /* 0x000fc800078e33ff */
[----:B------:R-:W-:Y:S02]  /*4450*/  LOP3.LUT R28, R31, R28, RZ, 0xc0, !PT ;  /* 0x0000001c1f1c7212 */ /* 0x000fe400078ec0ff */
        /* <DEDUP_REMOVED lines=13> */
[----:B------:R-:W-:Y:S02]  /*4530*/  @!P0 LOP3.LUT R31, RZ, R31, RZ, 0x33, !PT ;  /* 0x0000001fff1f8212 */ /* 0x000fe400078e33ff */
[C---:B------:R-:W-:Y:S02]  /*4540*/  ISETP.NE.AND P0, PT, R16.reuse, 0x7fffffff, PT ;  /* 0x7fffffff1000780c */ /* 0x040fe40003f05270 */
[----:B------:R-:W-:Y:S02]  /*4550*/  LOP3.LUT R35, R31, R28, RZ, 0xc0, !PT ;  /* 0x0000001c1f237212 */ /* 0x000fe400078ec0ff */
[----:B------:R-:W-:Y:S02]  /*4560*/  SEL R28, R16, 0x80000000, P0 ;  /* 0x80000000101c7807 */ /* 0x000fe40000000000 */
[----:B------:R-:W4:Y:S02]  /*4570*/  FLO.U32 R31, R35 ;  /* 0x00000023001f7300 */ /* 0x000f2400000e0000 */
[----:B------:R-:W-:-:S02]  /*4580*/  SHF.R.U32.HI R40, RZ, UR4, R28 ;  /* 0x00000004ff287c19 */ /* 0x000fc4000801161c */
[----:B------:R-:W-:Y:S02]  /*4590*/  LOP3.LUT R28, R4, R35, RZ, 0xc0, !PT ;  /* 0x00000023041c7212 */ /* 0x000fe400078ec0ff */
[----:B------:R-:W-:-:S04]  /*45a0*/  LOP3.LUT R40, R40, R7, RZ, 0x30, !PT ;  /* 0x0000000728287212 */ /* 0x000fc800078e30ff */
[----:B------:R-:W0:Y:S01]  /*45b0*/  POPC R28, R28 ;  /* 0x0000001c001c7309 */ /* 0x000e220000000000 */
[----:B----4-:R-:W-:-:S13]  /*45c0*/  ISETP.NE.AND P0, PT, R26, R31, PT ;  /* 0x0000001f1a00720c */ /* 0x010fda0003f05270 */
[----:B0-23--:R-:W-:Y:S05]  /*45d0*/  @P0 BRA `(.L_x_46) ;  /* 0x0000000000080947 */ /* 0x00dfea0003800000 */
[----:B------:R-:W-:-:S05]  /*45e0*/  IMAD R33, R33, 0x4, R6 ;  /* 0x0000000421217824 */ /* 0x000fca00078e0206 */
[----:B------:R0:W2:Y:S02]  /*45f0*/  ATOMS.ADD R48, [R33], R28 ;  /* 0x0000001c2130738c */ /* 0x0000a40000000000 */
.L_x_46:
[----:B------:R-:W-:Y:S05]  /*4600*/  BSYNC.RECONVERGENT B0 ;  /* 0x0000000000007941 */ /* 0x000fea0003800200 */
.L_x_45:
[----:B------:R-:W-:Y:S01]  /*4610*/  R2P PR, R40, 0x7f ;  /* 0x0000007f28007804 */ /* 0x000fe20000000000 */
[----:B--2---:R2:W3:Y:S01]  /*4620*/  SHFL.IDX PT, R31, R48, R31, 0x1f ;  /* 0x00001f1f301f7589 */ /* 0x0044e200000e0000 */
[----:B------:R-:W-:Y:S11]  /*4630*/  BSSY.RECONVERGENT B0, `(.L_x_47) ;  /* 0x0000025000007945 */ /* 0x000ff60003800200 */
[----:B------:R-:W-:-:S02]  /*4640*/  VOTE.ANY R30, PT, P0 ;  /* 0x00000000001e7806 */ /* 0x000fc400000e0100 */
[----:B0-----:R-:W-:Y:S02]  /*4650*/  VOTE.ANY R33, PT, P1 ;  /* 0x0000000000217806 */ /* 0x001fe400008e0100 */
[----:B------:R-:W-:Y:S02]  /*4660*/  @!P0 LOP3.LUT R30, RZ, R30, RZ, 0x33, !PT ;  /* 0x0000001eff1e8212 */ /* 0x000fe400078e33ff */
[----:B------:R-:W-:Y:S02]  /*4670*/  @!P1 LOP3.LUT R33, RZ, R33, RZ, 0x33, !PT ;  /* 0x00000021ff219212 */ /* 0x000fe400078e33ff */
[----:B------:R-:W-:Y:S02]  /*4680*/  LOP3.LUT P0, RZ, R40, 0x80, RZ, 0xc0, !PT ;  /* 0x0000008028ff7812 */ /* 0x000fe4000780c0ff */
[----:B------:R-:W-:Y:S02]  /*4690*/  LOP3.LUT R30, R33, R30, RZ, 0xc0, !PT ;  /* 0x0000001e211e7212 */ /* 0x000fe400078ec0ff */
[----:B------:R-:W-:-:S04]  /*46a0*/  VOTE.ANY R33, PT, P2 ;  /* 0x0000000000217806 */ /* 0x000fc800010e0100 */
[----:B------:R-:W-:-:S04]  /*46b0*/  @!P2 LOP3.LUT R33, RZ, R33, RZ, 0x33, !PT ;  /* 0x00000021ff21a212 */ /* 0x000fc800078e33ff */
[----:B------:R-:W-:Y:S02]  /*46c0*/  LOP3.LUT R30, R33, R30, RZ, 0xc0, !PT ;  /* 0x0000001e211e7212 */ /* 0x000fe400078ec0ff */
[----:B------:R-:W-:Y:S02]  /*46d0*/  VOTE.ANY R33, PT, P3 ;  /* 0x0000000000217806 */ /* 0x000fe400018e0100 */
[----:B------:R-:W-:Y:S02]  /*46e0*/  VOTE.ANY R35, PT, P0 ;  /* 0x0000000000237806 */ /* 0x000fe400000e0100 */
[----:B------:R-:W-:Y:S02]  /*46f0*/  @!P3 LOP3.LUT R33, RZ, R33, RZ, 0x33, !PT ;  /* 0x00000021ff21b212 */ /* 0x000fe400078e33ff */
[----:B------:R-:W-:Y:S02]  /*4700*/  @!P0 LOP3.LUT R35, RZ, R35, RZ, 0x33, !PT ;  /* 0x00000023ff238212 */ /* 0x000fe400078e33ff */
[----:B------:R-:W-:-:S02]  /*4710*/  LOP3.LUT R30, R33, R30, RZ, 0xc0, !PT ;  /* 0x0000001e211e7212 */ /* 0x000fc400078ec0ff */
[----:B------:R-:W-:Y:S02]  /*4720*/  VOTE.ANY R33, PT, P4 ;  /* 0x0000000000217806 */ /* 0x000fe400020e0100 */
[----:B------:R-:W-:Y:S02]  /*4730*/  ISETP.NE.AND P0, PT, R15, 0x7fffffff, PT ;  /* 0x7fffffff0f00780c */ /* 0x000fe40003f05270 */
[----:B------:R-:W-:-:S04]  /*4740*/  @!P4 LOP3.LUT R33, RZ, R33, RZ, 0x33, !PT ;  /* 0x00000021ff21c212 */ /* 0x000fc800078e33ff */
[----:B------:R-:W-:Y:S02]  /*4750*/  LOP3.LUT R30, R33, R30, RZ, 0xc0, !PT ;  /* 0x0000001e211e7212 */ /* 0x000fe400078ec0ff */
[----:B------:R-:W-:-:S04]  /*4760*/  VOTE.ANY R33, PT, P5 ;  /* 0x0000000000217806 */ /* 0x000fc800028e0100 */
[----:B------:R-:W-:-:S04]  /*4770*/  @!P5 LOP3.LUT R33, RZ, R33, RZ, 0x33, !PT ;  /* 0x00000021ff21d212 */ /* 0x000fc800078e33ff */
[----:B------:R-:W-:Y:S02]  /*4780*/  LOP3.LUT R30, R33, R30, RZ, 0xc0, !PT ;  /* 0x0000001e211e7212 */ /* 0x000fe400078ec0ff */
[----:B------:R-:W-:-:S04]  /*4790*/  VOTE.ANY R33, PT, P6 ;  /* 0x0000000000217806 */ /* 0x000fc800030e0100 */
[----:B------:R-:W-:-:S04]  /*47a0*/  @!P6 LOP3.LUT R33, RZ, R33, RZ, 0x33, !PT ;  /* 0x00000021ff21e212 */ /* 0x000fc800078e33ff */
[----:B------:R-:W-:-:S04]  /*47b0*/  LOP3.LUT R30, R33, R30, RZ, 0xc0, !PT ;  /* 0x0000001e211e7212 */ /* 0x000fc800078ec0ff */
[----:B------:R-:W-:Y:S02]  /*47c0*/  LOP3.LUT R35, R35, R30, RZ, 0xc0, !PT ;  /* 0x0000001e23237212 */ /* 0x000fe400078ec0ff */
[----:B------:R-:W-:Y:S02]  /*47d0*/  SEL R30, R15, 0x80000000, P0 ;  /* 0x800000000f1e7807 */ /* 0x000fe40000000000 */
[----:B------:R0:W4:Y:S02]  /*47e0*/  FLO.U32 R33, R35 ;  /* 0x0000002300217300 */ /* 0x00012400000e0000 */
[----:B------:R-:W-:Y:S02]  /*47f0*/  SHF.R.U32.HI R46, RZ, UR4, R30 ;  /* 0x00000004ff2e7c19 */ /* 0x000fe4000801161e */
[----:B------:R-:W-:Y:S02]  /*4800*/  LOP3.LUT R30, R4, R35, RZ, 0xc0, !PT ;  /* 0x00000023041e7212 */ /* 0x000fe400078ec0ff */
[----:B------:R-:W-:Y:S01]  /*4810*/  LOP3.LUT R46, R46, R7, RZ, 0x30, !PT ;  /* 0x000000072e2e7212 */ /* 0x000fe200078e30ff */
[----:B0-----:R-:W-:-:S03]  /*4820*/  IMAD.MOV.U32 R35, RZ, RZ, RZ ;  /* 0x000000ffff237224 */ /* 0x001fc600078e00ff */
[----:B------:R-:W0:Y:S01]  /*4830*/  POPC R30, R30 ;  /* 0x0000001e001e7309 */ /* 0x000e220000000000 */
[----:B----4-:R-:W-:-:S13]  /*4840*/  ISETP.NE.AND P0, PT, R26, R33, PT ;  /* 0x000000211a00720c */ /* 0x010fda0003f05270 */
[----:B0-23--:R-:W-:Y:S05]  /*4850*/  @P0 BRA `(.L_x_48) ;  /* 0x0000000000080947 */ /* 0x00dfea0003800000 */
[----:B------:R-:W-:-:S06]  /*4860*/  IMAD R35, R40, 0x4, R6 ;  /* 0x0000000428237824 */ /* 0x000fcc00078e0206 */
[----:B------:R0:W2:Y:S02]  /*4870*/  ATOMS.ADD R35, [R35], R30 ;  /* 0x0000001e2323738c */ /* 0x0000a40000000000 */
.L_x_48:
[----:B------:R-:W-:Y:S05]  /*4880*/  BSYNC.RECONVERGENT B0 ;  /* 0x0000000000007941 */ /* 0x000fea0003800200 */
.L_x_47:
[----:B------:R-:W-:Y:S01]  /*4890*/  R2P PR, R46, 0x7f ;  /* 0x0000007f2e007804 */ /* 0x000fe20000000000 */
[----:B------:R-:W-:Y:S01]  /*48a0*/  IMAD.IADD R32, R32, 0x1, R53 ;  /* 0x0000000120207824 */ /* 0x000fe200078e0235 */
[----:B--2---:R2:W3:Y:S01]  /*48b0*/  SHFL.IDX PT, R33, R35, R33, 0x1f ;  /* 0x00001f2123217589 */ /* 0x0044e200000e0000 */
[----:B------:R-:W-:Y:S01]  /*48c0*/  IMAD.IADD R34, R34, 0x1, R37 ;  /* 0x0000000122227824 */ /* 0x000fe200078e0225 */
[----:B------:R-:W-:Y:S09]  /*48d0*/  BSSY.RECONVERGENT B0, `(.L_x_49) ;  /* 0x0000025000007945 */ /* 0x000ff20003800200 */
[----:B------:R-:W-:-:S02]  /*48e0*/  VOTE.ANY R40, PT, P0 ;  /* 0x0000000000287806 */ /* 0x000fc400000e0100 */
[----:B------:R-:W-:Y:S02]  /*48f0*/  VOTE.ANY R53, PT, P1 ;  /* 0x0000000000357806 */ /* 0x000fe400008e0100 */
[----:B------:R-:W-:Y:S02]  /*4900*/  @!P0 LOP3.LUT R40, RZ, R40, RZ, 0x33, !PT ;  /* 0x00000028ff288212 */ /* 0x000fe400078e33ff */
[----:B------:R-:W-:Y:S02]  /*4910*/  @!P1 LOP3.LUT R53, RZ, R53, RZ, 0x33, !PT ;  /* 0x00000035ff359212 */ /* 0x000fe400078e33ff */
[----:B------:R-:W-:Y:S02]  /*4920*/  LOP3.LUT P0, RZ, R46, 0x80, RZ, 0xc0, !PT ;  /* 0x000000802eff7812 */ /* 0x000fe4000780c0ff */
        /* <DEDUP_REMOVED lines=21> */
[----:B------:R4:W5:Y:S02]  /*4a80*/  FLO.U32 R40, R48 ;  /* 0x0000003000287300 */ /* 0x00096400000e0000 */
[----:B------:R-:W-:-:S04]  /*4a90*/  SHF.R.U32.HI R37, RZ, UR4, R37 ;  /* 0x00000004ff257c19 */ /* 0x000fc80008011625 */
[----:B------:R-:W-:Y:S01]  /*4aa0*/  LOP3.LUT R53, R37, R7, RZ, 0x30, !PT ;  /* 0x0000000725357212 */ /* 0x000fe200078e30ff */
[----:B------:R-:W-:Y:S01]  /*4ab0*/  IMAD.MOV.U32 R37, RZ, RZ, RZ ;  /* 0x000000ffff257224 */ /* 0x000fe200078e00ff */
[----:B----4-:R-:W-:-:S04]  /*4ac0*/  LOP3.LUT R48, R4, R48, RZ, 0xc0, !PT ;  /* 0x0000003004307212 */ /* 0x010fc800078ec0ff */
[----:B--2---:R2:W4:Y:S01]  /*4ad0*/  POPC R35, R48 ;  /* 0x0000003000237309 */ /* 0x0045220000000000 */
[----:B-----5:R-:W-:-:S13]  /*4ae0*/  ISETP.NE.AND P0, PT, R26, R40, PT ;  /* 0x000000281a00720c */ /* 0x020fda0003f05270 */
[----:B--234-:R-:W-:Y:S05]  /*4af0*/  @P0 BRA `(.L_x_50) ;  /* 0x0000000000080947 */ /* 0x01cfea0003800000 */
[----:B------:R-:W-:-:S05]  /*4b00*/  IMAD R46, R46, 0x4, R6 ;  /* 0x000000042e2e7824 */ /* 0x000fca00078e0206 */
[----:B------:R2:W3:Y:S02]  /*4b10*/  ATOMS.ADD R37, [R46], R35 ;  /* 0x000000232e25738c */ /* 0x0004e40000000000 */
.L_x_50:
[----:B------:R-:W-:Y:S05]  /*4b20*/  BSYNC.RECONVERGENT B0 ;  /* 0x0000000000007941 */ /* 0x000fea0003800200 */
.L_x_49:
[----:B------:R-:W-:Y:S01]  /*4b30*/  R2P PR, R53, 0x7f ;  /* 0x0000007f35007804 */ /* 0x000fe20000000000 */
[----:B------:R-:W-:Y:S01]  /*4b40*/  IMAD.IADD R36, R51, 0x1, R36 ;  /* 0x0000000133247824 */ /* 0x000fe200078e0224 */
[----:B---3--:R3:W4:Y:S01]  /*4b50*/  SHFL.IDX PT, R40, R37, R40, 0x1f ;  /* 0x00001f2825287589 */ /* 0x00872200000e0000 */
[----:B------:R-:W-:Y:S01]  /*4b60*/  IMAD.IADD R38, R38, 0x1, R41 ;  /* 0x0000000126267824 */ /* 0x000fe200078e0229 */
[----:B------:R-:W-:Y:S09]  /*4b70*/  BSSY.RECONVERGENT B0, `(.L_x_51) ;  /* 0x0000025000007945 */ /* 0x000ff20003800200 */
[----:B--2---:R-:W-:-:S02]  /*4b80*/  VOTE.ANY R46, PT, P0 ;  /* 0x00000000002e7806 */ /* 0x004fc400000e0100 */
        /* <DEDUP_REMOVED lines=22> */
[----:B------:R-:W-:Y:S02]  /*4cf0*/  ISETP.NE.AND P0, PT, R13, 0x7fffffff, PT ;  /* 0x7fffffff0d00780c */ /* 0x000fe40003f05270 */
[----:B------:R-:W-:Y:S02]  /*4d00*/  LOP3.LUT R48, R51, R46, RZ, 0xc0, !PT ;  /* 0x0000002e33307212 */ /* 0x000fe400078ec0ff */
[----:B------:R-:W-:Y:S02]  /*4d10*/  SEL R41, R13, 0x80000000, P0 ;  /* 0x800000000d297807 */ /* 0x000fe40000000000 */
[----:B------:R2:W5:Y:S02]  /*4d20*/  FLO.U32 R46, R48 ;  /* 0x00000030002e7300 */ /* 0x00056400000e0000 */
[----:B------:R-:W-:-:S04]  /*4d30*/  SHF.R.U32.HI R41, RZ, UR4, R41 ;  /* 0x00000004ff297c19 */ /* 0x000fc80008011629 */
[----:B------:R-:W-:Y:S01]  /*4d40*/  LOP3.LUT R51, R41, R7, RZ, 0x30, !PT ;  /* 0x0000000729337212 */ /* 0x000fe200078e30ff */
[----:B------:R-:W-:Y:S01]  /*4d50*/  IMAD.MOV.U32 R41, RZ, RZ, RZ ;  /* 0x000000ffff297224 */ /* 0x000fe200078e00ff */
[----:B--2---:R-:W-:-:S04]  /*4d60*/  LOP3.LUT R48, R4, R48, RZ, 0xc0, !PT ;  /* 0x0000003004307212 */ /* 0x004fc800078ec0ff */
[----:B---3--:R2:W3:Y:S01]  /*4d70*/  POPC R37, R48 ;  /* 0x0000003000257309 */ /* 0x0084e20000000000 */
[----:B-----5:R-:W-:-:S13]  /*4d80*/  ISETP.NE.AND P0, PT, R26, R46, PT ;  /* 0x0000002e1a00720c */ /* 0x020fda0003f05270 */
[----:B--234-:R-:W-:Y:S05]  /*4d90*/  @P0 BRA `(.L_x_52) ;  /* 0x0000000000080947 */ /* 0x01cfea0003800000 */
[----:B------:R-:W-:-:S05]  /*4da0*/  IMAD R48, R53, 0x4, R6 ;  /* 0x0000000435307824 */ /* 0x000fca00078e0206 */
[----:B------:R2:W3:Y:S02]  /*4db0*/  ATOMS.ADD R41, [R48], R37 ;  /* 0x000000253029738c */ /* 0x0004e40000000000 */
.L_x_52:
[----:B------:R-:W-:Y:S05]  /*4dc0*/  BSYNC.RECONVERGENT B0 ;  /* 0x0000000000007941 */ /* 0x000fea0003800200 */
.L_x_51:
        /* <DEDUP_REMOVED lines=31> */
[----:B------:R-:W2:Y:S02]  /*4fc0*/  FLO.U32 R39, R53 ;  /* 0x0000003500277300 */ /* 0x000ea400000e0000 */
[----:B------:R-:W-:-:S02]  /*4fd0*/  SHF.R.U32.HI R48, RZ, UR4, R43 ;  /* 0x00000004ff307c19 */ /* 0x000fc4000801162b */
[----:B------:R-:W-:Y:S02]  /*4fe0*/  LOP3.LUT R43, R4, R53, RZ, 0xc0, !PT ;  /* 0x00000035042b7212 */ /* 0x000fe400078ec0ff */
[----:B---3--:R-:W-:Y:S01]  /*4ff0*/  LOP3.LUT R41, R48, R7, RZ, 0x30, !PT ;  /* 0x0000000730297212 */ /* 0x008fe200078e30ff */
[----:B------:R-:W-:-:S03]  /*5000*/  IMAD.MOV.U32 R48, RZ, RZ, RZ ;  /* 0x000000ffff307224 */ /* 0x000fc600078e00ff */
[----:B------:R-:W3:Y:S01]  /*5010*/  POPC R43, R43 ;  /* 0x0000002b002b7309 */ /* 0x000ee20000000000 */
[----:B--2---:R-:W-:-:S13]  /*5020*/  ISETP.NE.AND P0, PT, R26, R39, PT ;  /* 0x000000271a00720c */ /* 0x004fda0003f05270 */
[----:B---34-:R-:W-:Y:S05]  /*5030*/  @P0 BRA `(.L_x_54) ;  /* 0x0000000000080947 */ /* 0x018fea0003800000 */
[----:B------:R-:W-:-:S06]  /*5040*/  IMAD R48, R51, 0x4, R6 ;  /* 0x0000000433307824 */ /* 0x000fcc00078e0206 */
[----:B------:R2:W3:Y:S02]  /*5050*/  ATOMS.ADD R48, [R48], R43 ;  /* 0x0000002b3030738c */ /* 0x0004e40000000000 */
.L_x_54:
[----:B------:R-:W-:Y:S05]  /*5060*/  BSYNC.RECONVERGENT B0 ;  /* 0x0000000000007941 */ /* 0x000fea0003800200 */
.L_x_53:
[----:B------:R-:W-:Y:S01]  /*5070*/  R2P PR, R41, 0x7f ;  /* 0x0000007f29007804 */ /* 0x000fe20000000000 */
[----:B------:R-:W-:Y:S01]  /*5080*/  IMAD.IADD R52, R49, 0x1, R52 ;  /* 0x0000000131347824 */ /* 0x000fe200078e0234 */
[----:B---3--:R3:W4:Y:S01]  /*5090*/  SHFL.IDX PT, R48, R48, R39, 0x1f ;  /* 0x00001f2730307589 */ /* 0x00872200000e0000 */
        /* <DEDUP_REMOVED lines=28> */
[----:B------:R5:W0:Y:S01]  /*5260*/  FLO.U32 R49, R51 ;  /* 0x0000003300317300 */ /* 0x000a2200000e0000 */
[----:B------:R-:W-:Y:S02]  /*5270*/  LOP3.LUT R53, R4, R51, RZ, 0xc0, !PT ;  /* 0x0000003304357212 */ /* 0x000fe400078ec0ff */
[----:B------:R-:W-:-:S05]  /*5280*/  SHF.R.U32.HI R47, RZ, UR4, R47 ;  /* 0x00000004ff2f7c19 */ /* 0x000fca000801162f */
[----:B------:R-:W1:Y:S01]  /*5290*/  POPC R53, R53 ;  /* 0x0000003500357309 */ /* 0x000e620000000000 */
[----:B-----5:R-:W-:Y:S01]  /*52a0*/  LOP3.LUT R51, R47, R7, RZ, 0x30, !PT ;  /* 0x000000072f337212 */ /* 0x020fe200078e30ff */
[----:B------:R-:W-:Y:S01]  /*52b0*/  IMAD.MOV.U32 R47, RZ, RZ, RZ ;  /* 0x000000ffff2f7224 */ /* 0x000fe200078e00ff */
[----:B0-----:R-:W-:-:S13]  /*52c0*/  ISETP.NE.AND P0, PT, R26, R49, PT ;  /* 0x000000311a00720c */ /* 0x001fda0003f05270 */
[----:B-1-34-:R-:W-:Y:S05]  /*52d0*/  @P0 BRA `(.L_x_56) ;  /* 0x0000000000080947 */ /* 0x01afea0003800000 */
[----:B------:R-:W-:-:S05]  /*52e0*/  IMAD R41, R41, 0x4, R6 ;  /* 0x0000000429297824 */ /* 0x000fca00078e0206 */
[----:B------:R0:W1:Y:S02]  /*52f0*/  ATOMS.ADD R47, [R41], R53 ;  /* 0x00000035292f738c */ /* 0x0000640000000000 */
.L_x_56:
[----:B------:R-:W-:Y:S05]  /*5300*/  BSYNC.RECONVERGENT B0 ;  /* 0x0000000000007941 */ /* 0x000fea0003800200 */
.L_x_55:
[----:B------:R-:W-:Y:S01]  /*5310*/  R2P PR, R51, 0x7f ;  /* 0x0000007f33007804 */ /* 0x000fe20000000000 */
[----:B------:R-:W-:Y:S01]  /*5320*/  IMAD.IADD R28, R28, 0x1, R31 ;  /* 0x000000011c1c7824 */ /* 0x000fe200078e021f */
[----:B-1----:R1:W3:Y:S01]  /*5330*/  SHFL.IDX PT, R47, R47, R49, 0x1f ;  /* 0x00001f312f2f7589 */ /* 0x0022e200000e0000 */
        /* <DEDUP_REMOVED lines=28> */
[----:B------:R4:W5:Y:S01]  /*5500*/  FLO.U32 R31, R39 ;  /* 0x00000027001f7300 */ /* 0x00096200000e0000 */
[----:B0-----:R-:W-:Y:S02]  /*5510*/  LOP3.LUT R41, R4, R39, RZ, 0xc0, !PT ;  /* 0x0000002704297212 */ /* 0x001fe400078ec0ff */
[----:B------:R-:W-:-:S05]  /*5520*/  SHF.R.U32.HI R33, RZ, UR4, R33 ;  /* 0x00000004ff217c19 */ /* 0x000fca0008011621 */
[----:B------:R-:W0:Y:S01]  /*5530*/  POPC R41, R41 ;  /* 0x0000002900297309 */ /* 0x000e220000000000 */
[----:B----4-:R-:W-:Y:S01]  /*5540*/  LOP3.LUT R39, R33, R7, RZ, 0x30, !PT ;  /* 0x0000000721277212 */ /* 0x010fe200078e30ff */
[----:B------:R-:W-:Y:S01]  /*5550*/  IMAD.MOV.U32 R33, RZ, RZ, RZ ;  /* 0x000000ffff217224 */ /* 0x000fe200078e00ff */
[----:B-----5:R-:W-:-:S13]  /*5560*/  ISETP.NE.AND P0, PT, R26, R31, PT ;  /* 0x0000001f1a00720c */ /* 0x020fda0003f05270 */
[----:B01-3--:R-:W-:Y:S05]  /*5570*/  @P0 BRA `(.L_x_58) ;  /* 0x0000000000080947 */ /* 0x00bfea0003800000 */
[----:B------:R-:W-:-:S06]  /*5580*/  IMAD R33, R51, 0x4, R6 ;  /* 0x0000000433217824 */ /* 0x000fcc00078e0206 */
[----:B------:R0:W1:Y:S02]  /*5590*/  ATOMS.ADD R33, [R33], R41 ;  /* 0x000000292121738c */ /* 0x0000640000000000 */
.L_x_58:
[----:B------:R-:W-:Y:S05]  /*55a0*/  BSYNC.RECONVERGENT B0 ;  /* 0x0000000000007941 */ /* 0x000fea0003800200 */
.L_x_57:
        /* <DEDUP_REMOVED lines=31> */
[----:B------:R4:W5:Y:S01]  /*57a0*/  FLO.U32 R35, R49 ;  /* 0x0000003100237300 */ /* 0x00096200000e0000 */
[----:B------:R-:W-:Y:S02]  /*57b0*/  LOP3.LUT R51, R4, R49, RZ, 0xc0, !PT ;  /* 0x0000003104337212 */ /* 0x000fe400078ec0ff */
        /* <DEDUP_REMOVED lines=8> */
.L_x_60:
[----:B------:R-:W-:Y:S05]  /*5840*/  BSYNC.RECONVERGENT B0 ;  /* 0x0000000000007941 */ /* 0x000fea0003800200 */
.L_x_59:
        /* <DEDUP_REMOVED lines=30> */
[----:B--2---:R-:W-:Y:S02]  /*5a30*/  SEL R43, R8, 0x80000000, P0 ;  /* 0x80000000082b7807 */ /* 0x004fe40000000000 */
[----:B------:R2:W4:Y:S02]  /*5a40*/  FLO.U32 R31, R39 ;  /* 0x00000027001f7300 */ /* 0x00052400000e0000 */
[----:B------:R-:W-:-:S02]  /*5a50*/  SHF.R.U32.HI R53, RZ, UR4, R43 ;  /* 0x00000004ff357c19 */ /* 0x000fc4000801162b */
[----:B------:R-:W-:Y:S02]  /*5a60*/  LOP3.LUT R43, R4, R39, RZ, 0xc0, !PT ;  /* 0x00000027042b7212 */ /* 0x000fe400078ec0ff */
[----:B------:R-:W-:Y:S01]  /*5a70*/  LOP3.LUT R53, R53, R7, RZ, 0x30, !PT ;  /* 0x0000000735357212 */ /* 0x000fe200078e30ff */
[----:B--2---:R-:W-:-:S03]  /*5a80*/  IMAD.MOV.U32 R39, RZ, RZ, RZ ;  /* 0x000000ffff277224 */ /* 0x004fc600078e00ff */
[----:B------:R-:W2:Y:S01]  /*5a90*/  POPC R43, R43 ;  /* 0x0000002b002b7309 */ /* 0x000ea20000000000 */
[----:B----4-:R-:W-:-:S13]  /*5aa0*/  ISETP.NE.AND P0, PT, R26, R31, PT ;  /* 0x0000001f1a00720c */ /* 0x010fda0003f05270 */
[----:B-123--:R-:W-:Y:S05]  /*5ab0*/  @P0 BRA `(.L_x_62) ;  /* 0x0000000000080947 */ /* 0x00efea0003800000 */
[----:B------:R-:W-:-:S06]  /*5ac0*/  IMAD R39, R49, 0x4, R6 ;  /* 0x0000000431277824 */ /* 0x000fcc00078e0206 */
[----:B------:R1:W2:Y:S02]  /*5ad0*/  ATOMS.ADD R39, [R39], R43 ;  /* 0x0000002b2727738c */ /* 0x0002a40000000000 */
.L_x_62:
[----:B------:R-:W-:Y:S05]  /*5ae0*/  BSYNC.RECONVERGENT B0 ;  /* 0x0000000000007941 */ /* 0x000fea0003800200 */
.L_x_61:
[----:B------:R-:W-:Y:S01]  /*5af0*/  R2P PR, R53, 0x7f ;  /* 0x0000007f35007804 */ /* 0x000fe20000000000 */
[----:B--2---:R2:W3:Y:S01]  /*5b00*/  SHFL.IDX PT, R31, R39, R31, 0x1f ;  /* 0x00001f1f271f7589 */ /* 0x0044e200000e0000 */
[----:B------:R-:W-:Y:S11]  /*5b10*/  BSSY.RECONVERGENT B0, `(.L_x_63) ;  /* 0x0000021000007945 */ /* 0x000ff60003800200 */
[----:B------:R-:W-:-:S02]  /*5b20*/  VOTE.ANY R35, PT, P0 ;  /* 0x0000000000237806 */ /* 0x000fc400000e0100 */
[----:B------:R-:W-:Y:S02]  /*5b30*/  VOTE.ANY R49, PT, P1 ;  /* 0x0000000000317806 */ /* 0x000fe400008e0100 */
[----:B------:R-:W-:Y:S02]  /*5b40*/  @!P0 LOP3.LUT R35, RZ, R35, RZ, 0x33, !PT ;  /* 0x00000023ff238212 */ /* 0x000fe400078e33ff */
[----:B------:R-:W-:Y:S02]  /*5b50*/  @!P1 LOP3.LUT R49, RZ, R49, RZ, 0x33, !PT ;  /* 0x00000031ff319212 */ /* 0x000fe400078e33ff */
[----:B--2---:R-:W-:Y:S02]  /*5b60*/  VOTE.ANY R39, PT, P5 ;  /* 0x0000000000277806 */ /* 0x004fe400028e0100 */
[----:B------:R-:W-:Y:S02]  /*5b70*/  LOP3.LUT R35, R49, R35, RZ, 0xc0, !PT ;  /* 0x0000002331237212 */ /* 0x000fe400078ec0ff */
[----:B------:R-:W-:-:S02]  /*5b80*/  VOTE.ANY R49, PT, P2 ;  /* 0x0000000000317806 */ /* 0x000fc400010e0100 */
        /* <DEDUP_REMOVED lines=9> */
[----:B------:R-:W-:Y:S01]  /*5c20*/  LOP3.LUT R35, R49, R35, RZ, 0xc0, !PT ;  /* 0x0000002331237212 */ /* 0x000fe200078ec0ff */
[----:B------:R-:W-:-:S03]  /*5c30*/  IMAD.MOV.U32 R49, RZ, RZ, RZ ;  /* 0x000000ffff317224 */ /* 0x000fc600078e00ff */
[----:B------:R-:W-:Y:S02]  /*5c40*/  LOP3.LUT R35, R39, R35, RZ, 0xc0, !PT ;  /* 0x0000002327237212 */ /* 0x000fe400078ec0ff */
[----:B------:R-:W-:-:S04]  /*5c50*/  VOTE.ANY R39, PT, P6 ;  /* 0x0000000000277806 */ /* 0x000fc800030e0100 */
[----:B------:R-:W-:-:S04]  /*5c60*/  @!P6 LOP3.LUT R39, RZ, R39, RZ, 0x33, !PT ;  /* 0x00000027ff27e212 */ /* 0x000fc800078e33ff */
[----:B------:R-:W-:Y:S02]  /*5c70*/  LOP3.LUT R35, R39, R35, RZ, 0xc0, !PT ;  /* 0x0000002327237212 */ /* 0x000fe400078ec0ff */
[----:B------:R-:W-:-:S04]  /*5c80*/  VOTE.ANY R39, PT, P0 ;  /* 0x0000000000277806 */ /* 0x000fc800000e0100 */
[----:B------:R-:W-:-:S04]  /*5c90*/  @!P0 LOP3.LUT R39, RZ, R39, RZ, 0x33, !PT ;  /* 0x00000027ff278212 */ /* 0x000fc800078e33ff */
[----:B------:R-:W-:-:S04]  /*5ca0*/  LOP3.LUT R39, R39, R35, RZ, 0xc0, !PT ;  /* 0x0000002327277212 */ /* 0x000fc800078ec0ff */
[----:B------:R-:W2:Y:S01]  /*5cb0*/  FLO.U32 R35, R39 ;  /* 0x0000002700237300 */ /* 0x000ea200000e0000 */
[----:B------:R-:W-:-:S07]  /*5cc0*/  LOP3.LUT R4, R4, R39, RZ, 0xc0, !PT ;  /* 0x0000002704047212 */ /* 0x000fce00078ec0ff */
[----:B------:R-:W4:Y:S01]  /*5cd0*/  POPC R4, R4 ;  /* 0x0000000400047309 */ /* 0x000f220000000000 */
[----:B--2---:R-:W-:-:S13]  /*5ce0*/  ISETP.NE.AND P0, PT, R26, R35, PT ;  /* 0x000000231a00720c */ /* 0x004fda0003f05270 */
[----:B---34-:R-:W-:Y:S05]  /*5cf0*/  @P0 BRA `(.L_x_64) ;  /* 0x0000000000080947 */ /* 0x018fea0003800000 */
[----:B------:R-:W-:-:S06]  /*5d00*/  IMAD R49, R53, 0x4, R6 ;  /* 0x0000000435317824 */ /* 0x000fcc00078e0206 */
[----:B------:R2:W3:Y:S02]  /*5d10*/  ATOMS.ADD R49, [R49], R4 ;  /* 0x000000043131738c */ /* 0x0004e40000000000 */
.L_x_64:
[----:B------:R-:W-:Y:S05]  /*5d20*/  BSYNC.RECONVERGENT B0 ;  /* 0x0000000000007941 */ /* 0x000fea0003800200 */
.L_x_63:
[----:B------:R-:W-:Y:S01]  /*5d30*/  BAR.SYNC.DEFER_BLOCKING 0x0 ;  /* 0x0000000000007b1d */ /* 0x000fe20000010000 */
[----:B------:R-:W-:Y:S01]  /*5d40*/  IMAD.IADD R6, R41, 0x1, R33 ;  /* 0x0000000129067824 */ /* 0x000fe200078e0221 */
[----:B------:R-:W-:Y:S01]  /*5d50*/  ISETP.NE.AND P0, PT, R45, RZ, PT ;  /* 0x000000ff2d00720c */ /* 0x000fe20003f05270 */
[----:B------:R-:W-:Y:S02]  /*5d60*/  IMAD R33, R32, 0x4, R29 ;  /* 0x0000000420217824 */ /* 0x000fe400078e021d */
[----:B------:R-:W-:Y:S01]  /*5d70*/  IMAD.IADD R32, R43, 0x1, R31 ;  /* 0x000000012b207824 */ /* 0x000fe200078e021f */
[----:B------:R-:W-:Y:S01]  /*5d80*/  BSSY B1, `(.L_x_65) ;  /* 0x0000058000017945 */ /* 0x000fe20003800000 */
[--C-:B------:R-:W-:Y:S01]  /*5d90*/  IMAD R31, R34, 0x4, R29.reuse ;  /* 0x00000004221f7824 */ /* 0x100fe200078e021d */
[----:B---3--:R3:W2:Y:S01]  /*5da0*/  SHFL.IDX PT, R49, R49, R35, 0x1f ;  /* 0x00001f2331317589 */ /* 0x0086a200000e0000 */
[----:B------:R-:W-:Y:S02]  /*5db0*/  IMAD R36, R36, 0x4, R29 ;  /* 0x0000000424247824 */ /* 0x000fe400078e021d */
[----:B------:R-:W-:-:S02]  /*5dc0*/  IMAD.IADD R26, R51, 0x1, R37 ;  /* 0x00000001331a7824 */ /* 0x000fc400078e0225 */
[--C-:B------:R-:W-:Y:S02]  /*5dd0*/  IMAD R42, R42, 0x4, R29.reuse ;  /* 0x000000042a2a7824 */ /* 0x100fe400078e021d */
[--C-:B------:R-:W-:Y:S02]  /*5de0*/  IMAD R37, R44, 0x4, R29.reuse ;  /* 0x000000042c257824 */ /* 0x100fe400078e021d */
[--C-:B------:R-:W-:Y:S02]  /*5df0*/  IMAD R52, R52, 0x4, R29.reuse ;  /* 0x0000000434347824 */ /* 0x100fe400078e021d */
[--C-:B---3--:R-:W-:Y:S02]  /*5e00*/  IMAD R35, R38, 0x4, R29.reuse ;  /* 0x0000000426237824 */ /* 0x108fe400078e021d */
[--C-:B------:R-:W-:Y:S02]  /*5e10*/  IMAD R39, R50, 0x4, R29.reuse ;  /* 0x0000000432277824 */ /* 0x100fe400078e021d */
[--C-:B------:R-:W-:Y:S01]  /*5e20*/  IMAD R28, R28, 0x4, R29.reuse ;  /* 0x000000041c1c7824 */ /* 0x100fe200078e021d */
[----:B------:R3:W-:Y:S01]  /*5e30*/  STS [R33+-0x4], R25 ;  /* 0xfffffc1921007388 */ /* 0x0007e20000000800 */
[----:B------:R-:W-:-:S02]  /*5e40*/  IMAD R40, R40, 0x4, R29 ;  /* 0x0000000428287824 */ /* 0x000fc400078e021d */
[--C-:B------:R-:W-:Y:S01]  /*5e50*/  IMAD R48, R48, 0x4, R29.reuse ;  /* 0x0000000430307824 */ /* 0x100fe200078e021d */
[----:B------:R-:W-:Y:S01]  /*5e60*/  STS [R31+-0x4], R24 ;  /* 0xfffffc181f007388 */ /* 0x000fe20000000800 */
[--C-:B------:R-:W-:Y:S02]  /*5e70*/  IMAD R47, R47, 0x4, R29.reuse ;  /* 0x000000042f2f7824 */ /* 0x100fe400078e021d */
[----:B------:R-:W-:Y:S01]  /*5e80*/  IMAD R6, R6, 0x4, R29 ;  /* 0x0000000406067824 */ /* 0x000fe200078e021d */
[----:B------:R4:W-:Y:S01]  /*5e90*/  STS [R36+-0x4], R23 ;  /* 0xfffffc1724007388 */ /* 0x0009e20000000800 */
[----:B--2---:R-:W-:Y:S02]  /*5ea0*/  IMAD.IADD R4, R4, 0x1, R49 ;  /* 0x0000000104047824 */ /* 0x004fe400078e0231 */
[--C-:B---3--:R-:W-:Y:S01]  /*5eb0*/  IMAD R25, R46, 0x4, R29.reuse ;  /* 0x000000042e197824 */ /* 0x108fe200078e021d */
[----:B------:R-:W-:Y:S01]  /*5ec0*/  STS [R35+-0x4], R22 ;  /* 0xfffffc1623007388 */ /* 0x000fe20000000800 */
[----:B------:R-:W-:-:S03]  /*5ed0*/  IMAD R32, R32, 0x4, R29 ;  /* 0x0000000420207824 */ /* 0x000fc600078e021d */
[----:B------:R2:W-:Y:S01]  /*5ee0*/  STS [R42+-0x4], R21 ;  /* 0xfffffc152a007388 */ /* 0x0005e20000000800 */
[----:B----4-:R-:W-:-:S03]  /*5ef0*/  IMAD R23, R30, 0x4, R29 ;  /* 0x000000041e177824 */ /* 0x010fc600078e021d */
[----:B------:R-:W-:Y:S04]  /*5f00*/  STS [R37+-0x4], R20 ;  /* 0xfffffc1425007388 */ /* 0x000fe80000000800 */
[----:B------:R3:W-:Y:S01]  /*5f10*/  STS [R52+-0x4], R19 ;  /* 0xfffffc1334007388 */ /* 0x0007e20000000800 */
[----:B--2---:R-:W-:-:S03]  /*5f20*/  IMAD R21, R4, 0x4, R29 ;  /* 0x0000000404157824 */ /* 0x004fc600078e021d */
[----:B------:R-:W-:Y:S04]  /*5f30*/  STS [R39+-0x4], R18 ;  /* 0xfffffc1227007388 */ /* 0x000fe80000000800 */
[----:B------:R2:W-:Y:S01]  /*5f40*/  STS [R28+-0x4], R17 ;  /* 0xfffffc111c007388 */ /* 0x0005e20000000800 */
[----:B---3--:R-:W-:-:S03]  /*5f50*/  IMAD R19, R26, 0x4, R29 ;  /* 0x000000041a137824 */ /* 0x008fc600078e021d */
[----:B------:R3:W-:Y:S04]  /*5f60*/  STS [R23+-0x4], R16 ;  /* 0xfffffc1017007388 */ /* 0x0007e80000000800 */
[----:B------:R3:W-:Y:S01]  /*5f70*/  STS [R40+-0x4], R15 ;  /* 0xfffffc0f28007388 */ /* 0x0007e20000000800 */
[----:B--2---:R-:W-:-:S03]  /*5f80*/  IMAD R17, R3, 0x8, R29 ;  /* 0x0000000803117824 */ /* 0x004fc600078e021d */
[----:B------:R3:W-:Y:S04]  /*5f90*/  STS [R25+-0x4], R14 ;  /* 0xfffffc0e19007388 */ /* 0x0007e80000000800 */
[----:B------:R3:W-:Y:S04]  /*5fa0*/  STS [R48+-0x4], R13 ;  /* 0xfffffc0d30007388 */ /* 0x0007e80000000800 */
[----:B------:R3:W-:Y:S04]  /*5fb0*/  STS [R47+-0x4], R12 ;  /* 0xfffffc0c2f007388 */ /* 0x0007e80000000800 */
[----:B------:R3:W-:Y:S04]  /*5fc0*/  STS [R6+-0x4], R11 ;  /* 0xfffffc0b06007388 */ /* 0x0007e80000000800 */
[----:B------:R3:W-:Y:S04]  /*5fd0*/  STS [R19+-0x4], R10 ;  /* 0xfffffc0a13007388 */ /* 0x0007e80000000800 */
[----:B------:R3:W-:Y:S04]  /*5fe0*/  STS [R32+-0x4], R9 ;  /* 0xfffffc0920007388 */ /* 0x0007e80000000800 */
[----:B------:R3:W-:Y:S01]  /*5ff0*/  STS [R21+-0x4], R8 ;  /* 0xfffffc0815007388 */ /* 0x0007e20000000800 */
[----:B------:R-:W-:Y:S05]  /*6000*/  @P0 BRA `(.L_x_66) ;  /* 0x0000000000bc0947 */ /* 0x000fea0003800000 */
[----:B------:R-:W3:Y:S02]  /*6010*/  LDCU.64 UR4, c[0x0][0x398] ;  /* 0x00007300ff0477ac */ /* 0x000ee40008000a00 */
[----:B---3--:R-:W-:-:S04]  /*6020*/  LEA R10, P0, R3, UR4, 0x3 ;  /* 0x00000004030a7c11 */ /* 0x008fc8000f8018ff */
[----:B------:R-:W-:-:S05]  /*6030*/  LEA.HI.X R11, R3, UR5, RZ, 0x3, P0 ;  /* 0x00000005030b7c11 */ /* 0x000fca00080f1cff */
[----:B------:R-:W2:Y:S01]  /*6040*/  LDG.E.64 R8, desc[UR6][R10.64] ;  /* 0x000000060a087981 */ /* 0x000ea2000c1e1b00 */
[----:B------:R-:W-:Y:S02]  /*6050*/  SHF.R.S32.HI R13, RZ, 0x1f, R5 ;  /* 0x0000001fff0d7819 */ /* 0x000fe40000011405 */
[----:B--2---:R-:W-:-:S05]  /*6060*/  IADD3 R8, P0, PT, -R5, R8, RZ ;  /* 0x0000000805087210 */ /* 0x004fca0007f1e1ff */
[----:B------:R-:W-:Y:S01]  /*6070*/  IMAD.X R9, R9, 0x1, ~R13, P0 ;  /* 0x0000000109097824 */ /* 0x000fe200000e0e0d */
[----:B------:R-:W-:Y:S01]  /*6080*/  ISETP.GE.AND P0, PT, R27, 0x1, PT ;  /* 0x000000011b00780c */ /* 0x000fe20003f06270 */
[----:B------:R-:W-:-:S03]  /*6090*/  IMAD.MOV.U32 R13, RZ, RZ, R0 ;  /* 0x000000ffff0d7224 */ /* 0x000fc600078e0000 */
[----:B------:R2:W-:Y:S09]  /*60a0*/  STS.64 [R17+0x6c00], R8 ;  /* 0x006c000811007388 */ /* 0x0005f20000000a00 */
[----:B------:R-:W-:Y:S05]  /*60b0*/  @!P0 BRA `(.L_x_67) ;  /* 0x00000000006c8947 */ /* 0x000fea0003800000 */
[----:B------:R-:W-:Y:S01]  /*60c0*/  BSSY B0, `(.L_x_68) ;  /* 0x0000019000007945 */ /* 0x000fe20003800000 */
[----:B------:R-:W-:Y:S02]  /*60d0*/  IMAD.MOV.U32 R4, RZ, RZ, -0x1 ;  /* 0xffffffffff047424 */ /* 0x000fe400078e00ff */
[----:B------:R-:W-:Y:S02]  /*60e0*/  IMAD.MOV.U32 R6, RZ, RZ, R27 ;  /* 0x000000ffff067224 */ /* 0x000fe400078e001b */
[----:B------:R-:W-:-:S07]  /*60f0*/  IMAD.MOV.U32 R13, RZ, RZ, R0 ;  /* 0x000000ffff0d7224 */ /* 0x000fce00078e0000 */
.L_x_72:
[----:B--2---:R-:W2:Y:S01]  /*6100*/  LDC.64 R8, c[0x0][0x380] ;  /* 0x0000e000ff087b82 */ /* 0x004ea20000000a00 */
[----:B------:R-:W-:Y:S01]  /*6110*/  VIADD R15, R6, 0xffffffff ;  /* 0xffffffff060f7836 */ /* 0x000fe20000000000 */
[----:B------:R-:W-:Y:S03]  /*6120*/  BSSY B2, `(.L_x_69) ;  /* 0x0000008000027945 */ /* 0x000fe60003800000 */
[----:B------:R-:W-:-:S04]  /*6130*/  IMAD R11, R15, 0x100, R3 ;  /* 0x000001000f0b7824 */ /* 0x000fc800078e0203 */
[----:B--2---:R-:W-:-:S07]  /*6140*/  IMAD.WIDE R8, R11, 0x4, R8 ;  /* 0x000000040b087825 */ /* 0x004fce00078e0208 */
.L_x_70:
[----:B------:R-:W-:Y:S05]  /*6150*/  YIELD ;  /* 0x0000000000007946 */ /* 0x000fea0003800000 */
[----:B------:R2:W-:Y:S06]  /*6160*/  MEMBAR.SC.CTA ;  /* 0x0000000000007992 */ /* 0x0005ec0000000000 */
[----:B--2---:R-:W2:Y:S02]  /*6170*/  LDG.E.STRONG.SYS R10, desc[UR6][R8.64] ;  /* 0x00000006080a7981 */ /* 0x004ea4000c1f5900 */
[----:B--2---:R-:W-:-:S13]  /*6180*/  ISETP.NE.AND P0, PT, R10, RZ, PT ;  /* 0x000000ff0a00720c */ /* 0x004fda0003f05270 */
[----:B------:R-:W-:Y:S05]  /*6190*/  @!P0 BRA `(.L_x_70) ;  /* 0xfffffffc00ec8947 */ /* 0x000fea000383ffff */
[----:B------:R-:W-:Y:S05]  /*61a0*/  BSYNC B2 ;  /* 0x0000000000027941 */ /* 0x000fea0003800000 */
.L_x_69:
[----:B------:R-:W-:Y:S01]  /*61b0*/  BSSY.RECONVERGENT B2, `(.L_x_71) ;  /* 0x0000006000027945 */ /* 0x000fe20003800200 */
[C---:B------:R-:W-:Y:S02]  /*61c0*/  ISETP.GT.AND P0, PT, R10.reuse, -0x1, PT ;  /* 0xffffffff0a00780c */ /* 0x040fe40003f04270 */
[----:B------:R-:W-:Y:S01]  /*61d0*/  LOP3.LUT R10, R10, 0x3fffffff, RZ, 0xc0, !PT ;  /* 0x3fffffff0a0a7812 */ /* 0x000fe200078ec0ff */
[----:B------:R-:W-:Y:S05]  /*61e0*/  WARPSYNC.EXCLUSIVE R4 ;  /* 0x0000000004007348 */ /* 0x000fea0003a00000 */
[----:B------:R-:W-:-:S05]  /*61f0*/  IMAD.IADD R13, R10, 0x1, R13 ;  /* 0x000000010a0d7824 */ /* 0x000fca00078e020d */
[----:B------:R-:W-:-:S07]  /*6200*/  VOTE.ANY R4, PT, P0 ;  /* 0x0000000000047806 */ /* 0x000fce00000e0100 */
[----:B------:R-:W-:Y:S05]  /*6210*/  BSYNC.RECONVERGENT B2 ;  /* 0x0000000000027941 */ /* 0x000fea0003800200 */
.L_x_71:
[----:B------:R-:W-:Y:S01]  /*6220*/  ISETP.GT.U32.AND P1, PT, R6, 0x1, PT ;  /* 0x000000010600780c */ /* 0x000fe20003f24070 */
[----:B------:R-:W-:-:S12]  /*6230*/  IMAD.MOV.U32 R6, RZ, RZ, R15 ;  /* 0x000000ffff067224 */ /* 0x000fd800078e000f */
[----:B------:R-:W-:Y:S05]  /*6240*/  @P0 BRA P1, `(.L_x_72) ;  /* 0xfffffffc00ac0947 */ /* 0x000fea000083ffff */
[----:B------:R-:W-:Y:S05]  /*6250*/  BSYNC B0 ;  /* 0x0000000000007941 */ /* 0x000fea0003800000 */
.L_x_68:
[----:B------:R3:W4:Y:S02]  /*6260*/  LDS.64 R8, [R17+0x6c00] ;  /* 0x006c000011087984 */ /* 0x0007240000000a00 */
.L_x_67:
[----:B------:R-:W5:Y:S01]  /*6270*/  LDC.64 R10, c[0x0][0x380] ;  /* 0x0000e000ff0a7b82 */ /* 0x000f620000000a00 */
[C---:B------:R-:W-:Y:S01]  /*6280*/  IMAD.IADD R15, R13.reuse, 0x1, -R0 ;  /* 0x000000010d0f7824 */ /* 0x040fe200078e0a00 */
[----:B------:R-:W-:Y:S01]  /*6290*/  LOP3.LUT R13, R13, 0x80000000, RZ, 0xfc, !PT ;  /* 0x800000000d0d7812 */ /* 0x000fe200078efcff */
[----:B------:R-:W-:-:S03]  /*62a0*/  IMAD R19, R27, 0x100, R3 ;  /* 0x000001001b137824 */ /* 0x000fc600078e0203 */
[----:B--2-4-:R-:W-:-:S04]  /*62b0*/  IADD3 R8, P0, PT, R15, R8, RZ ;  /* 0x000000080f087210 */ /* 0x014fc80007f1e0ff */
[----:B------:R-:W-:-:S05]  /*62c0*/  LEA.HI.X.SX32 R9, R15, R9, 0x1, P0 ;  /* 0x000000090f097211 */ /* 0x000fca00000f0eff */
[----:B------:R2:W-:Y:S01]  /*62d0*/  STS.64 [R17+0x6c00], R8 ;  /* 0x006c000811007388 */ /* 0x0005e20000000a00 */
[----:B-----5:R-:W-:-:S05]  /*62e0*/  IMAD.WIDE R10, R19, 0x4, R10 ;  /* 0x00000004130a7825 */ /* 0x020fca00078e020a */
[----:B------:R2:W-:Y:S02]  /*62f0*/  STG.E.STRONG.SYS desc[UR6][R10.64], R13 ;  /* 0x0000000d0a007986 */ /* 0x0005e4000c115906 */
.L_x_66:
[----:B------:R-:W-:Y:S05]  /*6300*/  BSYNC B1 ;  /* 0x0000000000017941 */ /* 0x000fea0003800000 */
.L_x_65:
[----:B--23--:R-:W2:Y:S01]  /*6310*/  LDC.64 R10, c[0x0][0x390] ;  /* 0x0000e400ff0a7b82 */ /* 0x00cea20000000a00 */
[----:B------:R-:W-:-:S04]  /*6320*/  IMAD R4, R27, 0x1b00, RZ ;  /* 0x00001b001b047824 */ /* 0x000fc800078e02ff */
[----:B------:R-:W-:-:S03]  /*6330*/  VIADD R4, R4, 0x1b00 ;  /* 0x00001b0004047836 */ /* 0x000fc60000000000 */
[----:B------:R-:W3:Y:S01]  /*6340*/  LDC R13, c[0x0][0x3c0] ;  /* 0x0000f000ff0d7b82 */ /* 0x000ee20000000800 */
[----:B--2---:R-:W-:Y:S02]  /*6350*/  ISETP.EQ.U32.AND P1, PT, R10, RZ, PT ;  /* 0x000000ff0a00720c */ /* 0x004fe40003f22070 */
[CC--:B---3--:R-:W-:Y:S02]  /*6360*/  ISETP.GE.AND P0, PT, R4.reuse, R13.reuse, PT ;  /* 0x0000000d0400720c */ /* 0x0c8fe40003f06270 */
[----:B------:R-:W-:Y:S01]  /*6370*/  ISETP.GT.AND P3, PT, R4, R13, PT ;  /* 0x0000000d0400720c */ /* 0x000fe20003f64270 */
[----:B------:R-:W-:Y:S01]  /*6380*/  IMAD R4, R3, 0x4, R29 ;  /* 0x0000000403047824 */ /* 0x000fe200078e021d */
[----:B------:R-:W-:-:S04]  /*6390*/  ISETP.EQ.OR.EX P0, PT, R11, RZ, !P0, P1 ;  /* 0x000000ff0b00720c */ /* 0x000fc80004702710 */
[----:B------:R-:W-:-:S13]  /*63a0*/  ISETP.GT.U32.OR P0, PT, R3, 0xff, P0 ;  /* 0x000000ff0300780c */ /* 0x000fda0000704470 */
[----:B------:R-:W-:Y:S05]  /*63b0*/  @P0 BRA `(.L_x_73) ;  /* 0x0000000000200947 */ /* 0x000fea0003800000 */
[----:B------:R-:W2:Y:S01]  /*63c0*/  LDS.64 R8, [R17+0x6c00] ;  /* 0x006c000011087984 */ /* 0x000ea20000000a00 */
[C---:B------:R-:W-:Y:S02]  /*63d0*/  LEA R10, P2, R3.reuse, R10, 0x3 ;  /* 0x0000000a030a7211 */ /* 0x040fe400078418ff */
[--C-:B------:R-:W-:Y:S02]  /*63e0*/  SHF.R.S32.HI R15, RZ, 0x1f, R0.reuse ;  /* 0x0000001fff0f7819 */ /* 0x100fe40000011400 */
[----:B------:R-:W-:Y:S02]  /*63f0*/  LEA.HI.X R11, R3, R11, RZ, 0x3, P2 ;  /* 0x0000000b030b7211 */ /* 0x000fe400010f1cff */
[----:B--2---:R-:W-:Y:S02]  /*6400*/  IADD3 R8, P0, P1, R8, R5, R0 ;  /* 0x0000000508087210 */ /* 0x004fe4000791e000 */
[----:B------:R-:W-:-:S04]  /*6410*/  SHF.R.S32.HI R5, RZ, 0x1f, R5 ;  /* 0x0000001fff057819 */ /* 0x000fc80000011405 */
[----:B------:R-:W-:-:S05]  /*6420*/  IADD3.X R9, PT, PT, R9, R5, R15, P0, P1 ;  /* 0x0000000509097210 */ /* 0x000fca00007e240f */
[----:B------:R2:W-:Y:S02]  /*6430*/  STG.E.64 desc[UR6][R10.64], R8 ;  /* 0x000000080a007986 */ /* 0x0005e4000c101b06 */
.L_x_73:
[----:B------:R-:W-:Y:S05]  /*6440*/  WARPSYNC.ALL ;  /* 0x0000000000007948 */ /* 0x000fea0003800000 */
[----:B------:R-:W-:Y:S06]  /*6450*/  BAR.SYNC.DEFER_BLOCKING 0x0 ;  /* 0x0000000000007b1d */ /* 0x000fec0000010000 */
[----:B------:R-:W-:Y:S05]  /*6460*/  @P3 BRA `(.L_x_74) ;  /* 0x0000001000903947 */ /* 0x000fea0003800000 */
[----:B------:R-:W3:Y:S01]  /*6470*/  LDS R2, [R4] ;  /* 0x0000000004027984 */ /* 0x000ee20000000800 */
[----:B------:R-:W4:Y:S01]  /*6480*/  LDCU UR4, c[0x0][0x3c4] ;  /* 0x00007880ff0477ac */ /* 0x000f220008000800 */
[----:B------:R-:W5:Y:S01]  /*6490*/  LDCU.64 UR8, c[0x0][0x3a0] ;  /* 0x00007400ff0877ac */ /* 0x000f620008000a00 */
[----:B---3--:R-:W-:-:S04]  /*64a0*/  ISETP.NE.AND P0, PT, R2, 0x7fffffff, PT ;  /* 0x7fffffff0200780c */ /* 0x008fc80003f05270 */
[C---:B------:R-:W-:Y:S02]  /*64b0*/  SEL R0, R2.reuse, 0x80000000, P0 ;  /* 0x8000000002007807 */ /* 0x040fe40000000000 */
[----:B------:R-:W-:Y:S02]  /*64c0*/  ISETP.GT.AND P0, PT, R2, -0x1, PT ;  /* 0xffffffff0200780c */ /* 0x000fe40003f04270 */
[----:B----4-:R-:W-:-:S04]  /*64d0*/  SHF.R.U32.HI R0, RZ, UR4, R0 ;  /* 0x00000004ff007c19 */ /* 0x010fc80008011600 */
[----:B------:R-:W-:-:S05]  /*64e0*/  LOP3.LUT R0, R0, R7, RZ, 0x30, !PT ;  /* 0x0000000700007212 */ /* 0x000fca00078e30ff */
[----:B--2---:R-:W-:Y:S02]  /*64f0*/  IMAD R8, R0, 0x8, R29 ;  /* 0x0000000800087824 */ /* 0x004fe400078e021d */
[----:B------:R-:W-:-:S04]  /*6500*/  IMAD.MOV.U32 R0, RZ, RZ, -0x1 ;  /* 0xffffffffff007424 */ /* 0x000fc800078e00ff */
[----:B------:R-:W2:Y:S01]  /*6510*/  LDS.64 R8, [R8+0x6c00] ;  /* 0x006c000008087984 */ /* 0x000ea20000000a00 */
[----:B------:R-:W-:-:S04]  /*6520*/  SEL R5, R0, 0x80000000, P0 ;  /* 0x8000000000057807 */ /* 0x000fc80000000000 */
[----:B------:R-:W-:Y:S02]  /*6530*/  LOP3.LUT R5, R5, R2, RZ, 0x3c, !PT ;  /* 0x0000000205057212 */ /* 0x000fe400078e3cff */
[----:B--2---:R-:W-:-:S05]  /*6540*/  IADD3 R6, P1, PT, R8, R3, RZ ;  /* 0x0000000308067210 */ /* 0x004fca0007f3e0ff */
[----:B------:R-:W-:Y:S01]  /*6550*/  IMAD.X R9, RZ, RZ, R9, P1 ;  /* 0x000000ffff097224 */ /* 0x000fe200008e0609 */
[----:B-----5:R-:W-:-:S04]  /*6560*/  LEA R10, P1, R6, UR8, 0x2 ;  /* 0x00000008060a7c11 */ /* 0x020fc8000f8210ff */
[----:B------:R-:W-:-:S05]  /*6570*/  LEA.HI.X R11, R6, UR9, R9, 0x2, P1 ;  /* 0x00000009060b7c11 */ /* 0x000fca00088f1409 */
[----:B------:R-:W-:Y:S01]  /*6580*/  STG.E desc[UR6][R10.64], R5 ;  /* 0x000000050a007986 */ /* 0x000fe2000c101906 */
[----:B------:R-:W-:-:S03]  /*6590*/  NOP ;  /* 0x0000000000007918 */ /* 0x000fc60000000000 */
[----:B------:R-:W2:Y:S02]  /*65a0*/  LDS R2, [R4+0x600] ;  /* 0x0006000004027984 */ /* 0x000ea40000000800 */
[----:B--2---:R-:W-:-:S04]  /*65b0*/  ISETP.NE.AND P0, PT, R2, 0x7fffffff, PT ;  /* 0x7fffffff0200780c */ /* 0x004fc80003f05270 */
[C---:B------:R-:W-:Y:S02]  /*65c0*/  SEL R6, R2.reuse, 0x80000000, P0 ;  /* 0x8000000002067807 */ /* 0x040fe40000000000 */
[----:B------:R-:W-:Y:S02]  /*65d0*/  ISETP.GT.AND P0, PT, R2, -0x1, PT ;  /* 0xffffffff0200780c */ /* 0x000fe40003f04270 */
[----:B------:R-:W-:Y:S02]  /*65e0*/  SHF.R.U32.HI R6, RZ, UR4, R6 ;  /* 0x00000004ff067c19 */ /* 0x000fe40008011606 */
[----:B------:R-:W-:Y:S02]  /*65f0*/  SEL R5, R0, 0x80000000, P0 ;  /* 0x8000000000057807 */ /* 0x000fe40000000000 */
[----:B------:R-:W-:Y:S02]  /*6600*/  LOP3.LUT R6, R6, R7, RZ, 0x30, !PT ;  /* 0x0000000706067212 */ /* 0x000fe400078e30ff */
[----:B------:R-:W-:-:S03]  /*6610*/  LOP3.LUT R5, R5, R2, RZ, 0x3c, !PT ;  /* 0x0000000205057212 */ /* 0x000fc600078e3cff */
[----:B------:R-:W-:-:S05]  /*6620*/  IMAD R6, R6, 0x8, R29 ;  /* 0x0000000806067824 */ /* 0x000fca00078e021d */
[----:B------:R-:W2:Y:S02]  /*6630*/  LDS.64 R8, [R6+0x6c00] ;  /* 0x006c000006087984 */ /* 0x000ea40000000a00 */
[----:B--2---:R-:W-:-:S05]  /*6640*/  IADD3 R8, P1, PT, R8, R3, RZ ;  /* 0x0000000308087210 */ /* 0x004fca0007f3e0ff */
[----:B------:R-:W-:Y:S01]  /*6650*/  IMAD.X R9, RZ, RZ, R9, P1 ;  /* 0x000000ffff097224 */ /* 0x000fe200008e0609 */
[----:B------:R-:W-:-:S04]  /*6660*/  LEA R10, P1, R8, UR8, 0x2 ;  /* 0x00000008080a7c11 */ /* 0x000fc8000f8210ff */
        /* <DEDUP_REMOVED lines=251> */
[----:B------:R-:W-:-:S06]  /*7620*/  IMAD R6, R2, 0x8, R29 ;  /* 0x0000000802067824 */ /* 0x000fcc00078e021d */
[----:B------:R-:W2:Y:S02]  /*7630*/  LDS.64 R6, [R6+0x6c00] ;  /* 0x006c000006067984 */ /* 0x000ea40000000a00 */
[----:B--2---:R-:W-:-:S05]  /*7640*/  IADD3 R3, P1, PT, R6, R3, RZ ;  /* 0x0000000306037210 */ /* 0x004fca0007f3e0ff */
[----:B------:R-:W-:Y:S01]  /*7650*/  IMAD.X R8, RZ, RZ, R7, P1 ;  /* 0x000000ffff087224 */ /* 0x000fe200008e0607 */
[----:B------:R-:W-:-:S04]  /*7660*/  LEA R2, P1, R3, UR8, 0x2 ;  /* 0x0000000803027c11 */ /* 0x000fc8000f8210ff */
[----:B------:R-:W-:-:S05]  /*7670*/  LEA.HI.X R3, R3, UR9, R8, 0x2, P1 ;  /* 0x0000000903037c11 */ /* 0x000fca00088f1408 */
[----:B------:R-:W-:Y:S01]  /*7680*/  STG.E desc[UR6][R2.64+0x6600], R5 ;  /* 0x0066000502007986 */ /* 0x000fe2000c101906 */
[----:B------:R-:W-:Y:S01]  /*7690*/  NOP ;  /* 0x0000000000007918 */ /* 0x000fe20000000000 */
[----:B------:R-:W-:Y:S05]  /*76a0*/  EXIT ;  /* 0x000000000000794d */ /* 0x000fea0003800000 */
.L_x_74:
[----:B------:R-:W-:Y:S01]  /*76b0*/  IMAD R27, R27, -0x1b00, R13 ;  /* 0xffffe5001b1b7824 */ /* 0x000fe200078e020d */
[----:B------:R-:W-:Y:S01]  /*76c0*/  BSSY.RECONVERGENT B0, `(.L_x_75) ;  /* 0x0000020000007945 */ /* 0x000fe20003800200 */
[C---:B------:R-:W-:Y:S02]  /*76d0*/  VIADD R0, R3.reuse, 0x180 ;  /* 0x0000018003007836 */ /* 0x040fe40000000000 */
[C---:B------:R-:W-:Y:S01]  /*76e0*/  VIADD R6, R3.reuse, 0x300 ;  /* 0x0000030003067836 */ /* 0x040fe20000000000 */
[CC--:B------:R-:W-:Y:S01]  /*76f0*/  ISETP.GE.AND P4, PT, R3.reuse, R27.reuse, PT ;  /* 0x0000001b0300720c */ /* 0x0c0fe20003f86270 */
[C---:B--2---:R-:W-:Y:S01]  /*7700*/  VIADD R8, R3.reuse, 0x480 ;  /* 0x0000048003087836 */ /* 0x044fe20000000000 */
[-C--:B------:R-:W-:Y:S01]  /*7710*/  ISETP.GE.AND P0, PT, R0, R27.reuse, PT ;  /* 0x0000001b0000720c */ /* 0x080fe20003f06270 */
[C---:B------:R-:W-:Y:S01]  /*7720*/  VIADD R0, R3.reuse, 0x600 ;  /* 0x0000060003007836 */ /* 0x040fe20000000000 */
[-C--:B------:R-:W-:Y:S01]  /*7730*/  ISETP.GE.AND P1, PT, R6, R27.reuse, PT ;  /* 0x0000001b0600720c */ /* 0x080fe20003f26270 */
[C---:B------:R-:W-:Y:S01]  /*7740*/  VIADD R6, R3.reuse, 0x780 ;  /* 0x0000078003067836 */ /* 0x040fe20000000000 */
[-C--:B------:R-:W-:Y:S01]  /*7750*/  ISETP.GE.AND P2, PT, R8, R27.reuse, PT ;  /* 0x0000001b0800720c */ /* 0x080fe20003f46270 */
[----:B------:R-:W-:Y:S01]  /*7760*/  VIADD R10, R3, 0x900 ;  /* 0x00000900030a7836 */ /* 0x000fe20000000000 */
[----:B------:R-:W-:-:S02]  /*7770*/  ISETP.GE.AND P3, PT, R0, R27, PT ;  /* 0x0000001b0000720c */ /* 0x000fc40003f66270 */
[----:B------:R-:W-:-:S03]  /*7780*/  ISETP.GE.AND P5, PT, R6, R27, PT ;  /* 0x0000001b0600720c */ /* 0x000fc60003fa6270 */
[----:B------:R-:W-:Y:S10]  /*7790*/  @P4 BRA `(.L_x_76) ;  /* 0x0000000000484947 */ /* 0x000ff40003800000 */
[----:B------:R-:W2:Y:S01]  /*77a0*/  LDS R0, [R4] ;  /* 0x0000000004007984 */ /* 0x000ea20000000800 */
[----:B------:R-:W3:Y:S01]  /*77b0*/  LDCU UR4, c[0x0][0x3c4] ;  /* 0x00007880ff0477ac */ /* 0x000ee20008000800 */
[----:B--2---:R-:W-:-:S04]  /*77c0*/  ISETP.NE.AND P4, PT, R0, 0x7fffffff, PT ;  /* 0x7fffffff0000780c */ /* 0x004fc80003f85270 */
[C---:B------:R-:W-:Y:S02]  /*77d0*/  SEL R5, R0.reuse, 0x80000000, P4 ;  /* 0x8000000000057807 */ /* 0x040fe40002000000 */
[----:B------:R-:W-:Y:S02]  /*77e0*/  ISETP.GT.AND P4, PT, R0, -0x1, PT ;  /* 0xffffffff0000780c */ /* 0x000fe40003f84270 */
[----:B---3--:R-:W-:Y:S01]  /*77f0*/  SHF.R.U32.HI R6, RZ, UR4, R5 ;  /* 0x00000004ff067c19 */ /* 0x008fe20008011605 */
[----:B------:R-:W2:Y:S01]  /*7800*/  LDCU.64 UR4, c[0x0][0x3a0] ;  /* 0x00007400ff0477ac */ /* 0x000ea20008000a00 */
[----:B------:R-:W-:Y:S02]  /*7810*/  IMAD.MOV.U32 R5, RZ, RZ, -0x1 ;  /* 0xffffffffff057424 */ /* 0x000fe400078e00ff */
[----:B------:R-:W-:-:S03]  /*7820*/  LOP3.LUT R6, R6, R7, RZ, 0x30, !PT ;  /* 0x0000000706067212 */ /* 0x000fc600078e30ff */
[----:B------:R-:W-:Y:S02]  /*7830*/  SEL R5, R5, 0x80000000, P4 ;  /* 0x8000000005057807 */ /* 0x000fe40002000000 */
[----:B------:R-:W-:Y:S02]  /*7840*/  IMAD R6, R6, 0x8, R29 ;  /* 0x0000000806067824 */ /* 0x000fe400078e021d */
[----:B------:R-:W-:-:S03]  /*7850*/  LOP3.LUT R5, R5, R0, RZ, 0x3c, !PT ;  /* 0x0000000005057212 */ /* 0x000fc600078e3cff */
[----:B------:R-:W3:Y:S02]  /*7860*/  LDS.64 R8, [R6+0x6c00] ;  /* 0x006c000006087984 */ /* 0x000ee40000000a00 */
[----:B---3--:R-:W-:-:S04]  /*7870*/  IADD3 R11, P6, PT, R8, R3, RZ ;  /* 0x00000003080b7210 */ /* 0x008fc80007fde0ff */
[----:B--2---:R-:W-:Y:S01]  /*7880*/  LEA R8, P4, R11, UR4, 0x2 ;  /* 0x000000040b087c11 */ /* 0x004fe2000f8810ff */
[----:B------:R-:W-:-:S05]  /*7890*/  IMAD.X R12, RZ, RZ, R9, P6 ;  /* 0x000000ffff0c7224 */ /* 0x000fca00030e0609 */
[----:B------:R-:W-:-:S05]  /*78a0*/  LEA.HI.X R9, R11, UR5, R12, 0x2, P4 ;  /* 0x000000050b097c11 */ /* 0x000fca000a0f140c */
[----:B------:R2:W-:Y:S02]  /*78b0*/  STG.E desc[UR6][R8.64], R5 ;  /* 0x0000000508007986 */ /* 0x0005e4000c101906 */
.L_x_76:
[----:B------:R-:W-:Y:S05]  /*78c0*/  BSYNC.RECONVERGENT B0 ;  /* 0x0000000000007941 */ /* 0x000fea0003800200 */
.L_x_75:
[----:B------:R-:W-:Y:S01]  /*78d0*/  NOP ;  /* 0x0000000000007918 */ /* 0x000fe20000000000 */
[----:B------:R-:W-:Y:S01]  /*78e0*/  BSSY.RECONVERGENT B0, `(.L_x_77) ;  /* 0x0000016000007945 */ /* 0x000fe20003800200 */
[----:B------:R-:W-:Y:S01]  /*78f0*/  ISETP.GE.AND P4, PT, R10, R27, PT ;  /* 0x0000001b0a00720c */ /* 0x000fe20003f86270 */
[----:B------:R-:W-:Y:S02]  /*7900*/  VIADD R10, R3, 0xa80 ;  /* 0x00000a80030a7836 */ /* 0x000fe40000000000 */
[----:B------:R-:W-:Y:S10]  /*7910*/  @P0 BRA `(.L_x_78) ;  /* 0x0000000000480947 */ /* 0x000ff40003800000 */
[----:B------:R-:W3:Y:S01]  /*7920*/  LDS R0, [R4+0x600] ;  /* 0x0006000004007984 */ /* 0x000ee20000000800 */
[----:B------:R-:W4:Y:S01]  /*7930*/  LDCU UR4, c[0x0][0x3c4] ;  /* 0x00007880ff0477ac */ /* 0x000f220008000800 */
[----:B---3--:R-:W-:-:S04]  /*7940*/  ISETP.NE.AND P0, PT, R0, 0x7fffffff, PT ;  /* 0x7fffffff0000780c */ /* 0x008fc80003f05270 */
[C---:B--2---:R-:W-:Y:S02]  /*7950*/  SEL R5, R0.reuse, 0x80000000, P0 ;  /* 0x8000000000057807 */ /* 0x044fe40000000000 */
[----:B------:R-:W-:Y:S02]  /*7960*/  ISETP.GT.AND P0, PT, R0, -0x1, PT ;  /* 0xffffffff0000780c */ /* 0x000fe40003f04270 */
[----:B----4-:R-:W-:Y:S01]  /*7970*/  SHF.R.U32.HI R6, RZ, UR4, R5 ;  /* 0x00000004ff067c19 */ /* 0x010fe20008011605 */
        /* <DEDUP_REMOVED lines=12> */
.L_x_78:
[----:B------:R-:W-:Y:S05]  /*7a40*/  BSYNC.RECONVERGENT B0 ;  /* 0x0000000000007941 */ /* 0x000fea0003800200 */
.L_x_77:
[----:B------:R-:W-:Y:S01]  /*7a50*/  NOP ;  /* 0x0000000000007918 */ /* 0x000fe20000000000 */
[----:B------:R-:W-:Y:S01]  /*7a60*/  BSSY.RECONVERGENT B0, `(.L_x_79) ;  /* 0x0000016000007945 */ /* 0x000fe20003800200 */
[----:B------:R-:W-:Y:S02]  /*7a70*/  ISETP.GE.AND P0, PT, R10, R27, PT ;  /* 0x0000001b0a00720c */ /* 0x000fe40003f06270 */
[----:B------:R-:W-:Y:S01]  /*7a80*/  LOP3.LUT R10, R3, 0xc00, RZ, 0xfc, !PT ;  /* 0x00000c00030a7812 */ /* 0x000fe200078efcff */
[----:B------:R-:W-:Y:S10]  /*7a90*/  @P1 BRA `(.L_x_80) ;  /* 0x0000000000481947 */ /* 0x000ff40003800000 */
[----:B------:R-:W4:Y:S01]  /*7aa0*/  LDS R0, [R4+0xc00] ;  /* 0x000c000004007984 */ /* 0x000f220000000800 */
[----:B------:R-:W5:Y:S01]  /*7ab0*/  LDCU UR4, c[0x0][0x3c4] ;  /* 0x00007880ff0477ac */ /* 0x000f620008000800 */
[----:B----4-:R-:W-:-:S04]  /*7ac0*/  ISETP.NE.AND P1, PT, R0, 0x7fffffff, PT ;  /* 0x7fffffff0000780c */ /* 0x010fc80003f25270 */
[C---:B--23--:R-:W-:Y:S02]  /*7ad0*/  SEL R5, R0.reuse, 0x80000000, P1 ;  /* 0x8000000000057807 */ /* 0x04cfe40000800000 */
[----:B------:R-:W-:Y:S02]  /*7ae0*/  ISETP.GT.AND P1, PT, R0, -0x1, PT ;  /* 0xffffffff0000780c */ /* 0x000fe40003f24270 */
[----:B-----5:R-:W-:Y:S01]  /*7af0*/  SHF.R.U32.HI R6, RZ, UR4, R5 ;  /* 0x00000004ff067c19 */ /* 0x020fe20008011605 */
        /* <DEDUP_REMOVED lines=12> */
.L_x_80:
[----:B------:R-:W-:Y:S05]  /*7bc0*/  BSYNC.RECONVERGENT B0 ;  /* 0x0000000000007941 */ /* 0x000fea0003800200 */
.L_x_79:
[----:B------:R-:W-:Y:S01]  /*7bd0*/  NOP ;  /* 0x0000000000007918 */ /* 0x000fe20000000000 */
[----:B------:R-:W-:Y:S01]  /*7be0*/  BSSY.RECONVERGENT B0, `(.L_x_81) ;  /* 0x0000016000007945 */ /* 0x000fe20003800200 */
[----:B------:R-:W-:Y:S01]  /*7bf0*/  ISETP.GE.AND P1, PT, R10, R27, PT ;  /* 0x0000001b0a00720c */ /* 0x000fe20003f26270 */
[----:B------:R-:W-:Y:S02]  /*7c00*/  VIADD R10, R3, 0xd80 ;  /* 0x00000d80030a7836 */ /* 0x000fe40000000000 */
[----:B------:R-:W-:Y:S10]  /*7c10*/  @P2 BRA `(.L_x_82) ;  /* 0x0000000000482947 */ /* 0x000ff40003800000 */
[----:B------:R-:W5:Y:S01]  /*7c20*/  LDS R0, [R4+0x1200] ;  /* 0x0012000004007984 */ /* 0x000f620000000800 */
[----:B------:R-:W0:Y:S01]  /*7c30*/  LDCU UR4, c[0x0][0x3c4] ;  /* 0x00007880ff0477ac */ /* 0x000e220008000800 */
[----:B-----5:R-:W-:-:S04]  /*7c40*/  ISETP.NE.AND P2, PT, R0, 0x7fffffff, PT ;  /* 0x7fffffff0000780c */ /* 0x020fc80003f45270 */
[C---:B--234-:R-:W-:Y:S02]  /*7c50*/  SEL R5, R0.reuse, 0x80000000, P2 ;  /* 0x8000000000057807 */ /* 0x05cfe40001000000 */
[----:B------:R-:W-:Y:S02]  /*7c60*/  ISETP.GT.AND P2, PT, R0, -0x1, PT ;  /* 0xffffffff0000780c */ /* 0x000fe40003f44270 */
[----:B0-----:R-:W-:Y:S01]  /*7c70*/  SHF.R.U32.HI R6, RZ, UR4, R5 ;  /* 0x00000004ff067c19 */ /* 0x001fe20008011605 */
[----:B------:R-:W0:Y:S01]  /*7c80*/  LDCU.64 UR4, c[0x0][0x3a0] ;  /* 0x00007400ff0477ac */ /* 0x000e220008000a00 */
[----:B------:R-:W-:Y:S02]  /*7c90*/  IMAD.MOV.U32 R5, RZ, RZ, -0x1 ;  /* 0xffffffffff057424 */ /* 0x000fe400078e00ff */
[----:B------:R-:W-:-:S03]  /*7ca0*/  LOP3.LUT R6, R6, R7, RZ, 0x30, !PT ;  /* 0x0000000706067212 */ /* 0x000fc600078e30ff */
[----:B------:R-:W-:Y:S02]  /*7cb0*/  SEL R5, R5, 0x80000000, P2 ;  /* 0x8000000005057807 */ /* 0x000fe40001000000 */
[----:B------:R-:W-:Y:S02]  /*7cc0*/  IMAD R6, R6, 0x8, R29 ;  /* 0x0000000806067824 */ /* 0x000fe400078e021d */
[----:B------:R-:W-:-:S03]  /*7cd0*/  LOP3.LUT R5, R5, R0, RZ, 0x3c, !PT ;  /* 0x0000000005057212 */ /* 0x000fc600078e3cff */
[----:B------:R-:W2:Y:S02]  /*7ce0*/  LDS.64 R8, [R6+0x6c00] ;  /* 0x006c000006087984 */ /* 0x000ea40000000a00 */
[----:B--2---:R-:W-:-:S04]  /*7cf0*/  IADD3 R11, P6, PT, R8, R3, RZ ;  /* 0x00000003080b7210 */ /* 0x004fc80007fde0ff */
[----:B0-----:R-:W-:Y:S01]  /*7d00*/  LEA R8, P2, R11, UR4, 0x2 ;  /* 0x000000040b087c11 */ /* 0x001fe2000f8410ff */
[----:B------:R-:W-:-:S05]  /*7d10*/  IMAD.X R12, RZ, RZ, R9, P6 ;  /* 0x000000ffff0c7224 */ /* 0x000fca00030e0609 */
[----:B------:R-:W-:-:S05]  /*7d20*/  LEA.HI.X R9, R11, UR5, R12, 0x2, P2 ;  /* 0x000000050b097c11 */ /* 0x000fca00090f140c */
[----:B------:R0:W-:Y:S02]  /*7d30*/  STG.E desc[UR6][R8.64+0x1200], R5 ;  /* 0x0012000508007986 */ /* 0x0001e4000c101906 */
.L_x_82:
[----:B------:R-:W-:Y:S05]  /*7d40*/  BSYNC.RECONVERGENT B0 ;  /* 0x0000000000007941 */ /* 0x000fea0003800200 */
.L_x_81:
[----:B------:R-:W-:Y:S01]  /*7d50*/  NOP ;  /* 0x0000000000007918 */ /* 0x000fe20000000000 */
[----:B------:R-:W-:Y:S01]  /*7d60*/  BSSY.RECONVERGENT B0, `(.L_x_83) ;  /* 0x0000016000007945 */ /* 0x000fe20003800200 */
[----:B------:R-:W-:Y:S01]  /*7d70*/  ISETP.GE.AND P2, PT, R10, R27, PT ;  /* 0x0000001b0a00720c */ /* 0x000fe20003f46270 */
[----:B------:R-:W-:Y:S02]  /*7d80*/  VIADD R10, R3, 0xf00 ;  /* 0x00000f00030a7836 */ /* 0x000fe40000000000 */
[----:B------:R-:W-:Y:S10]  /*7d90*/  @P3 BRA `(.L_x_84) ;  /* 0x0000000000483947 */ /* 0x000ff40003800000 */
[----:B------:R-:W5:Y:S01]  /*7da0*/  LDS R0, [R4+0x1800] ;  /* 0x0018000004007984 */ /* 0x000f620000000800 */
[----:B------:R-:W1:Y:S01]  /*7db0*/  LDCU UR4, c[0x0][0x3c4] ;  /* 0x00007880ff0477ac */ /* 0x000e620008000800 */
[----:B-----5:R-:W-:-:S04]  /*7dc0*/  ISETP.NE.AND P3, PT, R0, 0x7fffffff, PT ;  /* 0x7fffffff0000780c */ /* 0x020fc80003f65270 */
[C---:B0-234-:R-:W-:Y:S02]  /*7dd0*/  SEL R5, R0.reuse, 0x80000000, P3 ;  /* 0x8000000000057807 */ /* 0x05dfe40001800000 */
[----:B------:R-:W-:Y:S02]  /*7de0*/  ISETP.GT.AND P3, PT, R0, -0x1, PT ;  /* 0xffffffff0000780c */ /* 0x000fe40003f64270 */
[----:B-1----:R-:W-:Y:S01]  /*7df0*/  SHF.R.U32.HI R6, RZ, UR4, R5 ;  /* 0x00000004ff067c19 */ /* 0x002fe20008011605 */
[----:B------:R-:W0:Y:S01]  /*7e00*/  LDCU.64 UR4, c[0x0][0x3a0] ;  /* 0x00007400ff0477ac */ /* 0x000e220008000a00 */
[----:B------:R-:W-:Y:S02]  /*7e10*/  IMAD.MOV.U32 R5, RZ, RZ, -0x1 ;  /* 0xffffffffff057424 */ /* 0x000fe400078e00ff */
[----:B------:R-:W-:-:S03]  /*7e20*/  LOP3.LUT R6, R6, R7, RZ, 0x30, !PT ;  /* 0x0000000706067212 */ /* 0x000fc600078e30ff */
[----:B------:R-:W-:Y:S02]  /*7e30*/  SEL R5, R5, 0x80000000, P3 ;  /* 0x8000000005057807 */ /* 0x000fe40001800000 */
[----:B------:R-:W-:Y:S02]  /*7e40*/  IMAD R6, R6, 0x8, R29 ;  /* 0x0000000806067824 */ /* 0x000fe400078e021d */
[----:B------:R-:W-:-:S03]  /*7e50*/  LOP3.LUT R5, R5, R0, RZ, 0x3c, !PT ;  /* 0x0000000005057212 */ /* 0x000fc600078e3cff */
[----:B------:R-:W1:Y:S02]  /*7e60*/  LDS.64 R8, [R6+0x6c00] ;  /* 0x006c000006087984 */ /* 0x000e640000000a00 */
[----:B-1----:R-:W-:-:S04]  /*7e70*/  IADD3 R11, P6, PT, R8, R3, RZ ;  /* 0x00000003080b7210 */ /* 0x002fc80007fde0ff */
[----:B0-----:R-:W-:Y:S01]  /*7e80*/  LEA R8, P3, R11, UR4, 0x2 ;  /* 0x000000040b087c11 */ /* 0x001fe2000f8610ff */
[----:B------:R-:W-:-:S05]  /*7e90*/  IMAD.X R12, RZ, RZ, R9, P6 ;  /* 0x000000ffff0c7224 */ /* 0x000fca00030e0609 */
[----:B------:R-:W-:-:S05]  /*7ea0*/  LEA.HI.X R9, R11, UR5, R12, 0x2, P3 ;  /* 0x000000050b097c11 */ /* 0x000fca00098f140c */
[----:B------:R0:W-:Y:S02]  /*7eb0*/  STG.E desc[UR6][R8.64+0x1800], R5 ;  /* 0x0018000508007986 */ /* 0x0001e4000c101906 */
.L_x_84:
[----:B------:R-:W-:Y:S05]  /*7ec0*/  BSYNC.RECONVERGENT B0 ;  /* 0x0000000000007941 */ /* 0x000fea0003800200 */
.L_x_83:
        /* <DEDUP_REMOVED lines=23> */
.L_x_86:
[----:B------:R-:W-:Y:S05]  /*8040*/  BSYNC.RECONVERGENT B0 ;  /* 0x0000000000007941 */ /* 0x000fea0003800200 */
.L_x_85:
        /* <DEDUP_REMOVED lines=23> */
.L_x_88:
[----:B------:R-:W-:Y:S05]  /*81c0*/  BSYNC.RECONVERGENT B0 ;  /* 0x0000000000007941 */ /* 0x000fea0003800200 */
.L_x_87:
        /* <DEDUP_REMOVED lines=23> */
.L_x_90:
[----:B------:R-:W-:Y:S05]  /*8340*/  BSYNC.RECONVERGENT B0 ;  /* 0x0000000000007941 */ /* 0x000fea0003800200 */
.L_x_89:
        /* <DEDUP_REMOVED lines=23> */
.L_x_92:
[----:B------:R-:W-:Y:S05]  /*84c0*/  BSYNC.RECONVERGENT B0 ;  /* 0x0000000000007941 */ /* 0x000fea0003800200 */
.L_x_91:
        /* <DEDUP_REMOVED lines=23> */
.L_x_94:
[----:B------:R-:W-:Y:S05]  /*8640*/  BSYNC.RECONVERGENT B0 ;  /* 0x0000000000007941 */ /* 0x000fea0003800200 */
.L_x_93:
[----:B------:R-:W-:Y:S01]  /*8650*/  NOP ;  /* 0x0000000000007918 */ /* 0x000fe20000000000 */
[----:B------:R-:W-:Y:S01]  /*8660*/  BSSY.RECONVERGENT B0, `(.L_x_95) ;  /* 0x0000016000007945 */ /* 0x000fe20003800200 */
[----:B------:R-:W-:Y:S02]  /*8670*/  ISETP.GE.AND P2, PT, R10, R27, PT ;  /* 0x0000001b0a00720c */ /* 0x000fe40003f46270 */
[----:B------:R-:W-:Y:S01]  /*8680*/  LOP3.LUT R10, R3, 0x1800, RZ, 0xfc, !PT ;  /* 0x00001800030a7812 */ /* 0x000fe200078efcff */
        /* <DEDUP_REMOVED lines=19> */
.L_x_96:
[----:B------:R-:W-:Y:S05]  /*87c0*/  BSYNC.RECONVERGENT B0 ;  /* 0x0000000000007941 */ /* 0x000fea0003800200 */
.L_x_95:
[----:B------:R-:W-:Y:S01]  /*87d0*/  NOP ;  /* 0x0000000000007918 */ /* 0x000fe20000000000 */
[----:B------:R-:W-:Y:S01]  /*87e0*/  BSSY.RECONVERGENT B0, `(.L_x_97) ;  /* 0x0000015000007945 */ /* 0x000fe20003800200 */
[----:B------:R-:W-:-:S03]  /*87f0*/  ISETP.GE.AND P3, PT, R10, R27, PT ;  /* 0x0000001b0a00720c */ /* 0x000fc60003f66270 */
        /* <DEDUP_REMOVED lines=19> */
.L_x_98:
[----:B------:R-:W-:Y:S05]  /*8930*/  BSYNC.RECONVERGENT B0 ;  /* 0x0000000000007941 */ /* 0x000fea0003800200 */
.L_x_97:
[----:B------:R-:W-:Y:S01]  /*8940*/  NOP ;  /* 0x0000000000007918 */ /* 0x000fe20000000000 */
[----:B------:R-:W-:Y:S04]  /*8950*/  BSSY.RECONVERGENT B0, `(.L_x_99) ;  /* 0x0000014000007945 */ /* 0x000fe80003800200 */
[----:B------:R-:W-:Y:S05]  /*8960*/  @P4 BRA `(.L_x_100) ;  /* 0x0000000000484947 */ /* 0x000fea0003800000 */
        /* <DEDUP_REMOVED lines=13> */
[----:B-1----:R-:W-:-:S05]  /*8a40*/  IADD3 R10, P5, PT, R8, R3, RZ ;  /* 0x00000003080a7210 */ /* 0x002fca0007fbe0ff */
[----:B------:R-:W-:Y:S01]  /*8a50*/  IMAD.X R9, RZ, RZ, R9, P5 ;  /* 0x000000ffff097224 */ /* 0x000fe200028e0609 */
[----:B0-----:R-:W-:-:S04]  /*8a60*/  LEA R8, P5, R10, UR4, 0x2 ;  /* 0x000000040a087c11 */ /* 0x001fc8000f8a10ff */
[----:B------:R-:W-:-:S05]  /*8a70*/  LEA.HI.X R9, R10, UR5, R9, 0x2, P5 ;  /* 0x000000050a097c11 */ /* 0x000fca000a8f1409 */
[----:B------:R0:W-:Y:S04]  /*8a80*/  STG.E desc[UR6][R8.64+0x4800], R5 ;  /* 0x0048000508007986 */ /* 0x0001e8000c101906 */
.L_x_100:
[----:B------:R-:W-:Y:S05]  /*8a90*/  BSYNC.RECONVERGENT B0 ;  /* 0x0000000000007941 */ /* 0x000fea0003800200 */
.L_x_99:
        /* <DEDUP_REMOVED lines=21> */
.L_x_102:
[----:B------:R-:W-:Y:S05]  /*8bf0*/  BSYNC.RECONVERGENT B0 ;  /* 0x0000000000007941 */ /* 0x000fea0003800200 */
.L_x_101:
        /* <DEDUP_REMOVED lines=21> */
.L_x_104:
[----:B------:R-:W-:Y:S05]  /*8d50*/  BSYNC.RECONVERGENT B0 ;  /* 0x0000000000007941 */ /* 0x000fea0003800200 */
.L_x_103:
        /* <DEDUP_REMOVED lines=21> */
.L_x_106:
[----:B------:R-:W-:Y:S05]  /*8eb0*/  BSYNC.RECONVERGENT B0 ;  /* 0x0000000000007941 */ /* 0x000fea0003800200 */
.L_x_105:
        /* <DEDUP_REMOVED lines=21> */
.L_x_108:
[----:B------:R-:W-:Y:S05]  /*9010*/  BSYNC.RECONVERGENT B0 ;  /* 0x0000000000007941 */ /* 0x000fea0003800200 */
.L_x_107:
[----:B------:R-:W-:Y:S01]  /*9020*/  NOP ;  /* 0x0000000000007918 */ /* 0x000fe20000000000 */
[----:B------:R-:W5:Y:S01]  /*9030*/  LDS R4, [R4+0x6600] ;  /* 0x0066000004047984 */ /* 0x000f620000000800 */
[----:B------:R-:W1:Y:S01]  /*9040*/  LDCU UR4, c[0x0][0x3c4] ;  /* 0x00007880ff0477ac */ /* 0x000e620008000800 */
[----:B------:R-:W-:Y:S01]  /*9050*/  BSSY.RECONVERGENT B0, `(.L_x_109) ;  /* 0x0000014000007945 */ /* 0x000fe20003800200 */
[----:B-----5:R-:W-:-:S04]  /*9060*/  ISETP.NE.AND P0, PT, R4, 0x7fffffff, PT ;  /* 0x7fffffff0400780c */ /* 0x020fc80003f05270 */
[----:B------:R-:W-:-:S04]  /*9070*/  SEL R0, R4, 0x80000000, P0 ;  /* 0x8000000004007807 */ /* 0x000fc80000000000 */
[----:B-1----:R-:W-:-:S04]  /*9080*/  SHF.R.U32.HI R0, RZ, UR4, R0 ;  /* 0x00000004ff007c19 */ /* 0x002fc80008011600 */
[----:B------:R-:W-:-:S05]  /*9090*/  LOP3.LUT R0, R0, R7, RZ, 0x30, !PT ;  /* 0x0000000700007212 */ /* 0x000fca00078e30ff */
[----:B------:R-:W-:Y:S02]  /*90a0*/  IMAD R6, R0, 0x8, R29 ;  /* 0x0000000800067824 */ /* 0x000fe400078e021d */
[----:B------:R-:W-:-:S04]  /*90b0*/  VIADD R0, R3, 0x1980 ;  /* 0x0000198003007836 */ /* 0x000fc80000000000 */
[----:B------:R-:W1:Y:S01]  /*90c0*/  LDS.64 R6, [R6+0x6c00] ;  /* 0x006c000006067984 */ /* 0x000e620000000a00 */
[----:B------:R-:W-:Y:S02]  /*90d0*/  ISETP.GE.AND P0, PT, R0, R27, PT ;  /* 0x0000001b0000720c */ /* 0x000fe40003f06270 */
[----:B-1----:R-:W-:-:S05]  /*90e0*/  IADD3 R3, P1, PT, R6, R3, RZ ;  /* 0x0000000306037210 */ /* 0x002fca0007f3e0ff */
[----:B------:R-:W-:-:S06]  /*90f0*/  IMAD.X R0, RZ, RZ, R7, P1 ;  /* 0x000000ffff007224 */ /* 0x000fcc00008e0607 */
[----:B------:R-:W-:Y:S05]  /*9100*/  @P0 BRA `(.L_x_110) ;  /* 0x0000000000200947 */ /* 0x000fea0003800000 */
[----:B------:R-:W1:Y:S01]  /*9110*/  LDCU.64 UR4, c[0x0][0x3a0] ;  /* 0x00007400ff0477ac */ /* 0x000e620008000a00 */
[----:B0-234-:R-:W-:Y:S01]  /*9120*/  IMAD.MOV.U32 R5, RZ, RZ, -0x1 ;  /* 0xffffffffff057424 */ /* 0x01dfe200078e00ff */
[----:B------:R-:W-:-:S04]  /*9130*/  ISETP.GT.AND P0, PT, R4, -0x1, PT ;  /* 0xffffffff0400780c */ /* 0x000fc80003f04270 */
[----:B------:R-:W-:-:S04]  /*9140*/  SEL R5, R5, 0x80000000, P0 ;  /* 0x8000000005057807 */ /* 0x000fc80000000000 */
[----:B------:R-:W-:Y:S02]  /*9150*/  LOP3.LUT R5, R5, R4, RZ, 0x3c, !PT ;  /* 0x0000000405057212 */ /* 0x000fe400078e3cff */
[----:B-1----:R-:W-:-:S04]  /*9160*/  LEA R2, P1, R3, UR4, 0x2 ;  /* 0x0000000403027c11 */ /* 0x002fc8000f8210ff */
[----:B------:R-:W-:-:S05]  /*9170*/  LEA.HI.X R3, R3, UR5, R0, 0x2, P1 ;  /* 0x0000000503037c11 */ /* 0x000fca00088f1400 */
[----:B------:R1:W-:Y:S04]  /*9180*/  STG.E desc[UR6][R2.64+0x6600], R5 ;  /* 0x0066000502007986 */ /* 0x0003e8000c101906 */
.L_x_110:
[----:B------:R-:W-:Y:S05]  /*9190*/  BSYNC.RECONVERGENT B0 ;  /* 0x0000000000007941 */ /* 0x000fea0003800200 */
.L_x_109:
[----:B------:R-:W-:Y:S01]  /*91a0*/  NOP ;  /* 0x0000000000007918 */ /* 0x000fe20000000000 */
[----:B------:R-:W-:Y:S05]  /*91b0*/  EXIT ;  /* 0x000000000000794d */ /* 0x000fea0003800000 */
.L_x_26:
[----:B------:R-:W-:Y:S02]  /*91c0*/  IMAD.MOV.U32 R49, RZ, RZ, R41 ;  /* 0x000000ffff317224 */ /* 0x000fe400078e0029 */
[----:B------:R-:W-:Y:S02]  /*91d0*/  IMAD.MOV.U32 R48, RZ, RZ, 0x1 ;  /* 0x00000001ff307424 */ /* 0x000fe400078e00ff */
[----:B------:R-:W-:Y:S02]  /*91e0*/  IMAD.MOV.U32 R51, RZ, RZ, RZ ;  /* 0x000000ffff337224 */ /* 0x000fe400078e00ff */
[----:B------:R-:W-:-:S07]  /*91f0*/  IMAD.MOV.U32 R46, RZ, RZ, -0x1 ;  /* 0xffffffffff2e7424 */ /* 0x000fce00078e00ff */
[----:B------:R-:W-:Y:S05]  /*9200*/  WARPSYNC.COLLECTIVE R46, `(.L_x_111) ;  /* 0x000000002e087348 */ /* 0x000fea0003c00000 */
[----:B------:R0:W1:Y:S02]  /*9210*/  SHFL.UP P0, R44, R49, R48, R51 ;  /* 0x04000030312c7389 */ /* 0x0000640000000033 */
[----:B01----:R-:W-:Y:S05]  /*9220*/  ENDCOLLECTIVE ;  /* 0x000000000000791b */ /* 0x003fea0003800000 */
.L_x_111:
[----:B------:R-:W-:Y:S02]  /*9230*/  IMAD.MOV.U32 R48, RZ, RZ, 0x2 ;  /* 0x00000002ff307424 */ /* 0x000fe400078e00ff */
[----:B------:R-:W-:-:S04]  /*9240*/  IMAD.MOV.U32 R40, RZ, RZ, R44 ;  /* 0x000000ffff287224 */ /* 0x000fc800078e002c */
[----:B------:R-:W-:-:S04]  /*9250*/  @P0 IMAD.IADD R40, R41, 0x1, R40 ;  /* 0x0000000129280824 */ /* 0x000fc800078e0228 */
[----:B------:R-:W-:-:S07]  /*9260*/  IMAD.MOV.U32 R49, RZ, RZ, R40 ;  /* 0x000000ffff317224 */ /* 0x000fce00078e0028 */
[----:B------:R-:W-:Y:S05]  /*9270*/  WARPSYNC.COLLECTIVE R46, `(.L_x_112) ;  /* 0x000000002e087348 */ /* 0x000fea0003c00000 */
[----:B------:R0:W1:Y:S02]  /*9280*/  SHFL.UP P0, R44, R49, R48, R51 ;  /* 0x04000030312c7389 */ /* 0x0000640000000033 */
[----:B01----:R-:W-:Y:S05]  /*9290*/  ENDCOLLECTIVE ;  /* 0x000000000000791b */ /* 0x003fea0003800000 */
.L_x_112:
[----:B------:R-:W-:Y:S02]  /*92a0*/  IMAD.MOV.U32 R48, RZ, RZ, 0x4 ;  /* 0x00000004ff307424 */ /* 0x000fe400078e00ff */
[----:B------:R-:W-:-:S04]  /*92b0*/  IMAD.MOV.U32 R43, RZ, RZ, R44 ;  /* 0x000000ffff2b7224 */ /* 0x000fc800078e002c */
[----:B------:R-:W-:-:S04]  /*92c0*/  @P0 IMAD.IADD R43, R40, 0x1, R43 ;  /* 0x00000001282b0824 */ /* 0x000fc800078e022b */
[----:B------:R-:W-:-:S07]  /*92d0*/  IMAD.MOV.U32 R49, RZ, RZ, R43 ;  /* 0x000000ffff317224 */ /* 0x000fce00078e002b */
[----:B------:R-:W-:Y:S05]  /*92e0*/  WARPSYNC.COLLECTIVE R46, `(.L_x_113) ;  /* 0x000000002e087348 */ /* 0x000fea0003c00000 */
[----:B------:R0:W1:Y:S02]  /*92f0*/  SHFL.UP P0, R44, R49, R48, R51 ;  /* 0x04000030312c7389 */ /* 0x0000640000000033 */
[----:B01----:R-:W-:Y:S05]  /*9300*/  ENDCOLLECTIVE ;  /* 0x000000000000791b */ /* 0x003fea0003800000 */
.L_x_113:
[----:B------:R-:W-:Y:S02]  /*9310*/  IMAD.MOV.U32 R48, RZ, RZ, 0x8 ;  /* 0x00000008ff307424 */ /* 0x000fe400078e00ff */
[----:B------:R-:W-:-:S04]  /*9320*/  IMAD.MOV.U32 R42, RZ, RZ, R44 ;  /* 0x000000ffff2a7224 */ /* 0x000fc800078e002c */
[----:B------:R-:W-:-:S04]  /*9330*/  @P0 IMAD.IADD R42, R43, 0x1, R42 ;  /* 0x000000012b2a0824 */ /* 0x000fc800078e022a */
[----:B------:R-:W-:-:S07]  /*9340*/  IMAD.MOV.U32 R49, RZ, RZ, R42 ;  /* 0x000000ffff317224 */ /* 0x000fce00078e002a */
[----:B------:R-:W-:Y:S05]  /*9350*/  WARPSYNC.COLLECTIVE R46, `(.L_x_114) ;  /* 0x000000002e087348 */ /* 0x000fea0003c00000 */
[----:B------:R0:W1:Y:S02]  /*9360*/  SHFL.UP P0, R44, R49, R48, R51 ;  /* 0x04000030312c7389 */ /* 0x0000640000000033 */
[----:B01----:R-:W-:Y:S05]  /*9370*/  ENDCOLLECTIVE ;  /* 0x000000000000791b */ /* 0x003fea0003800000 */
.L_x_114:
[----:B------:R-:W-:Y:S02]  /*9380*/  IMAD.MOV.U32 R48, RZ, RZ, 0x10 ;  /* 0x00000010ff307424 */ /* 0x000fe400078e00ff */
[----:B------:R-:W-:-:S04]  /*9390*/  IMAD.MOV.U32 R47, RZ, RZ, R44 ;  /* 0x000000ffff2f7224 */ /* 0x000fc800078e002c */
[----:B------:R-:W-:-:S04]  /*93a0*/  @P0 IMAD.IADD R47, R42, 0x1, R47 ;  /* 0x000000012a2f0824 */ /* 0x000fc800078e022f */
[----:B------:R-:W-:-:S07]  /*93b0*/  IMAD.MOV.U32 R49, RZ, RZ, R47 ;  /* 0x000000ffff317224 */ /* 0x000fce00078e002f */
[----:B------:R-:W-:Y:S05]  /*93c0*/  WARPSYNC.COLLECTIVE R46, `(.L_x_115) ;  /* 0x000000002e087348 */ /* 0x000fea0003c00000 */
[----:B------:R0:W1:Y:S02]  /*93d0*/  SHFL.UP P0, R44, R49, R48, R51 ;  /* 0x04000030312c7389 */ /* 0x0000640000000033 */
[----:B01----:R-:W-:Y:S05]  /*93e0*/  ENDCOLLECTIVE ;  /* 0x000000000000791b */ /* 0x003fea0003800000 */
.L_x_115:
[----:B------:R-:W-:Y:S05]  /*93f0*/  BRA `(.L_x_116) ;  /* 0xffffff9400b87947 */ /* 0x000fea000383ffff */
.L_x_117:
[----:B------:R-:W-:-:S00]  /*9400*/  BRA `(.L_x_117) ;  /* 0xfffffffc00fc7947 */ /* 0x000fc0000383ffff */
[----:B------:R-:W-:-:S00]  /*9410*/  NOP ;  /* 0x0000000000007918 */ /* 0x000fc00000000000 */
        /* <DEDUP_REMOVED lines=14> */
.L_x_228:


//--------------------- .text._ZN3cub18CUB_300001_SM_10006detail10radix_sort33DeviceRadixSortExclusiveSumKernelINS1_5radix10policy_hubIfNS0_8NullTypeEyE10Policy1000EyEEvPT0_ --------------------------
	.section	.text._ZN3cub18CUB_300001_SM_10006detail10radix_sort33DeviceRadixSortExclusiveSumKernelINS1_5radix10policy_hubIfNS0_8NullTypeEyE10Policy1000EyEEvPT0_,"ax",@progbits
	.align	128
        .global         _ZN3cub18CUB_300001_SM_10006detail10radix_sort33DeviceRadixSortExclusiveSumKernelINS1_5radix10policy_hubIfNS0_8NullTypeEyE10Policy1000EyEEvPT0_
        .type           _ZN3cub18CUB_300001_SM_10006detail10radix_sort33DeviceRadixSortExclusiveSumKernelINS1_5radix10policy_hubIfNS0_8NullTypeEyE10Policy1000EyEEvPT0_,@function
        .size           _ZN3cub18CUB_300001_SM_10006detail10radix_sort33DeviceRadixSortExclusiveSumKernelINS1_5radix10policy_hubIfNS0_8NullTypeEyE10Policy1000EyEEvPT0_,(.L_x_229 - _ZN3cub18CUB_300001_SM_10006detail10radix_sort33DeviceRadixSortExclusiveSumKernelINS1_5radix10policy_hubIfNS0_8NullTypeEyE10Policy1000EyEEvPT0_)
        .other          _ZN3cub18CUB_300001_SM_10006detail10radix_sort33DeviceRadixSortExclusiveSumKernelINS1_5radix10policy_hubIfNS0_8NullTypeEyE10Policy1000EyEEvPT0_,@"STO_CUDA_ENTRY STV_DEFAULT"
_ZN3cub18CUB_300001_SM_10006detail10radix_sort33DeviceRadixSortExclusiveSumKernelINS1_5radix10policy_hubIfNS0_8NullTypeEyE10Policy1000EyEEvPT0_:
.text._ZN3cub18CUB_300001_SM_10006detail10radix_sort33DeviceRadixSortExclusiveSumKernelINS1_5radix10policy_hubIfNS0_8NullTypeEyE10Policy1000EyEEvPT0_:
[----:B------:R-:W-:Y:S01]  /*0000*/  LDC R1, c[0x0][0x37c] ;  /* 0x0000df00ff017b82 */ /* 0x000fe20000000800 */
[----:B------:R-:W0:Y:S07]  /*0010*/  S2R R18, SR_TID.X ;  /* 0x0000000000127919 */ /* 0x000e2e0000002100 */
[----:B------:R-:W1:Y:S01]  /*0020*/  LDC.64 R16, c[0x0][0x380] ;  /* 0x0000e000ff107b82 */ /* 0x000e620000000a00 */
[----:B------:R-:W2:Y:S01]  /*0030*/  LDCU.64 UR4, c[0x0][0x358] ;  /* 0x00006b00ff0477ac */ /* 0x000ea20008000a00 */
[----:B------:R-:W3:Y:S01]  /*0040*/  S2R R5, SR_CTAID.X ;  /* 0x0000000000057919 */ /* 0x000ee20000002500 */
[----:B0-----:R-:W-:Y:S01]  /*0050*/  ISETP.GT.U32.AND P1, PT, R18, 0xff, PT ;  /* 0x000000ff1200780c */ /* 0x001fe20003f24070 */
[----:B---3--:R-:W-:-:S04]  /*0060*/  IMAD R5, R5, 0x100, R18 ;  /* 0x0000010005057824 */ /* 0x008fc800078e0212 */
[----:B-1----:R-:W-:-:S08]  /*0070*/  IMAD.WIDE R16, R5, 0x8, R16 ;  /* 0x0000000805107825 */ /* 0x002fd000078e0210 */
[----:B--2---:R-:W2:Y:S01]  /*0080*/  @!P1 LDG.E.64 R2, desc[UR4][R16.64] ;  /* 0x0000000410029981 */ /* 0x004ea2000c1e1b00 */
[----:B------:R-:W-:Y:S02]  /*0090*/  MOV R0, 0x400 ;  /* 0x0000040000007802 */ /* 0x000fe40000000f00 */
[C---:B------:R-:W-:Y:S01]  /*00a0*/  ISETP.GT.U32.AND P0, PT, R18.reuse, 0x1f, PT ;  /* 0x0000001f1200780c */ /* 0x040fe20003f04070 */
[----:B------:R-:W0:Y:S02]  /*00b0*/  S2R R5, SR_CgaCtaId ;  /* 0x0000000000057919 */ /* 0x000e240000008800 */
[----:B0-----:R-:W-:Y:S02]  /*00c0*/  LEA R5, R5, R0, 0x18 ;  /* 0x0000000005057211 */ /* 0x001fe400078ec0ff */
[----:B------:R-:W-:-:S05]  /*00d0*/  LEA.HI R0, R18, R18, RZ, 0x1d ;  /* 0x0000001212007211 */ /* 0x000fca00078fe8ff */
[----:B------:R-:W-:-:S05]  /*00e0*/  IMAD R0, R0, 0x8, R5 ;  /* 0x0000000800007824 */ /* 0x000fca00078e0205 */
[----:B--2---:R0:W-:Y:S01]  /*00f0*/  STS.64 [R0+0x10], R2 ;  /* 0x0000100200007388 */ /* 0x0041e20000000a00 */
[----:B------:R-:W-:Y:S06]  /*0100*/  BAR.SYNC.DEFER_BLOCKING 0x0 ;  /* 0x0000000000007b1d */ /* 0x000fec0000010000 */
[----:B------:R-:W-:Y:S05]  /*0110*/  @P0 BRA `(.L_x_118) ;  /* 0x0000000400240947 */ /* 0x000fea0003800000 */
[----:B------:R-:W-:Y:S01]  /*0120*/  IMAD R18, R18, 0x48, R5 ;  /* 0x0000004812127824 */ /* 0x000fe200078e0205 */
[----:B------:R-:W-:-:S04]  /*0130*/  UMOV UR6, 0xffffffff ;  /* 0xffffffff00067882 */ /* 0x000fc80000000000 */
[----:B------:R-:W-:Y:S04]  /*0140*/  LDS.64 R14, [R18+0x10] ;  /* 0x00001000120e7984 */ /* 0x000fe80000000a00 */
[----:B------:R-:W-:Y:S04]  /*0150*/  LDS.64 R12, [R18+0x18] ;  /* 0x00001800120c7984 */ /* 0x000fe80000000a00 */
[----:B------:R-:W1:Y:S04]  /*0160*/  LDS.64 R10, [R18+0x20] ;  /* 0x00002000120a7984 */ /* 0x000e680000000a00 */
[----:B------:R-:W-:Y:S04]  /*0170*/  LDS.64 R8, [R18+0x28] ;  /* 0x0000280012087984 */ /* 0x000fe80000000a00 */
[----:B------:R-:W2:Y:S04]  /*0180*/  LDS.64 R6, [R18+0x30] ;  /* 0x0000300012067984 */ /* 0x000ea80000000a00 */
[----:B------:R-:W-:Y:S04]  /*0190*/  LDS.64 R4, [R18+0x38] ;  /* 0x0000380012047984 */ /* 0x000fe80000000a00 */
[----:B0-----:R-:W0:Y:S04]  /*01a0*/  LDS.64 R2, [R18+0x40] ;  /* 0x0000400012027984 */ /* 0x001e280000000a00 */
[----:B------:R-:W3:Y:S01]  /*01b0*/  LDS.64 R20, [R18+0x48] ;  /* 0x0000480012147984 */ /* 0x000ee20000000a00 */
[----:B-1----:R-:W-:-:S04]  /*01c0*/  IADD3 R19, P3, P4, R10, R12, R14 ;  /* 0x0000000c0a137210 */ /* 0x002fc80007c7e00e */
[----:B------:R-:W-:Y:S02]  /*01d0*/  IADD3.X R23, PT, PT, R11, R13, R15, P3, P4 ;  /* 0x0000000d0b177210 */ /* 0x000fe40001fe840f */
[----:B--2---:R-:W-:-:S04]  /*01e0*/  IADD3 R19, P0, P2, R6, R19, R8 ;  /* 0x0000001306137210 */ /* 0x004fc80007a1e008 */
[----:B------:R-:W-:Y:S02]  /*01f0*/  IADD3.X R23, PT, PT, R7, R23, R9, P0, P2 ;  /* 0x0000001707177210 */ /* 0x000fe400007e4409 */
[----:B0-----:R-:W-:-:S04]  /*0200*/  IADD3 R19, P3, P4, R2, R19, R4 ;  /* 0x0000001302137210 */ /* 0x001fc80007c7e004 */
[----:B---3--:R-:W-:Y:S02]  /*0210*/  IADD3 R20, P0, PT, R20, R19, RZ ;  /* 0x0000001314147210 */ /* 0x008fe40007f1e0ff */
[----:B------:R-:W-:-:S05]  /*0220*/  IADD3.X R19, PT, PT, R3, R23, R5, P3, P4 ;  /* 0x0000001703137210 */ /* 0x000fca0001fe8405 */
[----:B------:R-:W-:Y:S01]  /*0230*/  IMAD.X R19, R21, 0x1, R19, P0 ;  /* 0x0000000115137824 */ /* 0x000fe200000e0613 */
[----:B------:R-:W-:Y:S06]  /*0240*/  BRA.DIV UR6, `(.L_x_119) ;  /* 0x0000000206f07947 */ /* 0x000fec000b800000 */
[----:B------:R-:W0:Y:S04]  /*0250*/  SHFL.UP PT, R27, R20, 0x1, RZ ;  /* 0x04200000141b7989 */ /* 0x000e2800000e00ff */
[----:B------:R-:W1:Y:S01]  /*0260*/  SHFL.UP P0, R25, R19, 0x1, RZ ;  /* 0x0420000013197989 */ /* 0x000e6200000000ff */
[----:B0-----:R-:W-:-:S04]  /*0270*/  IADD3 R22, P2, PT, R27, R20, RZ ;  /* 0x000000141b167210 */ /* 0x001fc80007f5e0ff */
[----:B-1----:R-:W-:Y:S01]  /*0280*/  SEL R27, R22, R27, P0 ;  /* 0x0000001b161b7207 */ /* 0x002fe20000000000 */
[----:B------:R-:W-:-:S04]  /*0290*/  IMAD.X R26, R25, 0x1, R19, P2 ;  /* 0x00000001191a7824 */ /* 0x000fc800010e0613 */
[----:B------:R-:W0:Y:S01]  /*02a0*/  SHFL.UP PT, R28, R27, 0x2, RZ ;  /* 0x044000001b1c7989 */ /* 0x000e2200000e00ff */
[----:B------:R-:W-:-:S05]  /*02b0*/  SEL R26, R26, R25, P0 ;  /* 0x000000191a1a7207 */ /* 0x000fca0000000000 */
[----:B------:R-:W1:Y:S01]  /*02c0*/  SHFL.UP P0, R25, R26, 0x2, RZ ;  /* 0x044000001a197989 */ /* 0x000e6200000000ff */
[----:B0-----:R-:W-:-:S05]  /*02d0*/  IADD3 R21, P2, PT, R28, R27, RZ ;  /* 0x0000001b1c157210 */ /* 0x001fca0007f5e0ff */
[----:B-1----:R-:W-:Y:S01]  /*02e0*/  IMAD.X R22, R25, 0x1, R26, P2 ;  /* 0x0000000119167824 */ /* 0x002fe200010e061a */
[----:B------:R-:W-:-:S04]  /*02f0*/  SEL R28, R21, R28, P0 ;  /* 0x0000001c151c7207 */ /* 0x000fc80000000000 */
[----:B------:R-:W-:Y:S01]  /*0300*/  SEL R29, R22, R25, P0 ;  /* 0x00000019161d7207 */ /* 0x000fe20000000000 */
        /* <DEDUP_REMOVED lines=12> */
[----:B------:R0:W1:Y:S04]  /*03d0*/  SHFL.UP PT, R28, R27, 0x10, RZ ;  /* 0x060000001b1c7989 */ /* 0x00006800000e00ff */
[----:B------:R0:W2:Y:S02]  /*03e0*/  SHFL.UP P0, R25, R26, 0x10, RZ ;  /* 0x060000001a197989 */ /* 0x0000a400000000ff */
.L_x_130:
[----:B-1----:R-:W-:-:S04]  /*03f0*/  IADD3 R21, P2, PT, R28, R27, RZ ;  /* 0x0000001b1c157210 */ /* 0x002fc80007f5e0ff */
[----:B--2---:R-:W-:Y:S01]  /*0400*/  SEL R21, R21, R28, P0 ;  /* 0x0000001c15157207 */ /* 0x004fe20000000000 */
[----:B------:R-:W-:-:S05]  /*0410*/  IMAD.X R22, R25, 0x1, R26, P2 ;  /* 0x0000000119167824 */ /* 0x000fca00010e061a */
[----:B------:R-:W-:Y:S02]  /*0420*/  SEL R22, R22, R25, P0 ;  /* 0x0000001916167207 */ /* 0x000fe40000000000 */
[----:B------:R-:W-:-:S05]  /*0430*/  IADD3 R20, P0, PT, R21, -R20, RZ ;  /* 0x8000001415147210 */ /* 0x000fca0007f1e0ff */
[----:B------:R-:W-:Y:S01]  /*0440*/  IMAD.X R21, R22, 0x1, ~R19, P0 ;  /* 0x0000000116157824 */ /* 0x000fe200000e0e13 */
[----:B------:R-:W-:-:S04]  /*0450*/  IADD3 R14, P0, PT, R14, R20, RZ ;  /* 0x000000140e0e7210 */ /* 0x000fc80007f1e0ff */
[----:B------:R1:W-:Y:S01]  /*0460*/  STS.64 [R18+0x10], R20 ;  /* 0x0000101412007388 */ /* 0x0003e20000000a00 */
[----:B------:R-:W-:Y:S01]  /*0470*/  IMAD.X R15, R15, 0x1, R21, P0 ;  /* 0x000000010f0f7824 */ /* 0x000fe200000e0615 */
        /* <DEDUP_REMOVED lines=17> */
[----:B------:R-:W-:-:S05]  /*0590*/  IMAD.X R3, R3, 0x1, R5, P0 ;  /* 0x0000000103037824 */ /* 0x000fca00000e0605 */
[----:B------:R1:W-:Y:S03]  /*05a0*/  STS.64 [R18+0x48], R2 ;  /* 0x0000480212007388 */ /* 0x0003e60000000a00 */
.L_x_118:
[----:B------:R-:W-:Y:S05]  /*05b0*/  WARPSYNC.ALL ;  /* 0x0000000000007948 */ /* 0x000fea0003800000 */
[----:B------:R-:W-:Y:S06]  /*05c0*/  BAR.SYNC.DEFER_BLOCKING 0x0 ;  /* 0x0000000000007b1d */ /* 0x000fec0000010000 */
[----:B------:R-:W-:Y:S05]  /*05d0*/  @P1 EXIT ;  /* 0x000000000000194d */ /* 0x000fea0003800000 */
[----:B01----:R-:W0:Y:S04]  /*05e0*/  LDS.64 R2, [R0+0x10] ;  /* 0x0000100000027984 */ /* 0x003e280000000a00 */
[----:B0-----:R-:W-:Y:S01]  /*05f0*/  STG.E.64 desc[UR4][R16.64], R2 ;  /* 0x0000000210007986 */ /* 0x001fe2000c101b04 */
[----:B------:R-:W-:Y:S05]  /*0600*/  EXIT ;  /* 0x000000000000794d */ /* 0x000fea0003800000 */
.L_x_119:
[----:B------:R-:W-:Y:S02]  /*0610*/  IMAD.MOV.U32 R24, RZ, RZ, R20 ;  /* 0x000000ffff187224 */ /* 0x000fe400078e0014 */
[----:B------:R-:W-:Y:S02]  /*0620*/  IMAD.MOV.U32 R23, RZ, RZ, 0x1 ;  /* 0x00000001ff177424 */ /* 0x000fe400078e00ff */
[----:B------:R-:W-:Y:S02]  /*0630*/  IMAD.MOV.U32 R22, RZ, RZ, RZ ;  /* 0x000000ffff167224 */ /* 0x000fe400078e00ff */
[----:B------:R-:W-:-:S07]  /*0640*/  IMAD.MOV.U32 R21, RZ, RZ, -0x1 ;  /* 0xffffffffff157424 */ /* 0x000fce00078e00ff */
[----:B------:R-:W-:Y:S05]  /*0650*/  WARPSYNC.COLLECTIVE R21, `(.L_x_120) ;  /* 0x0000000015087348 */ /* 0x000fea0003c00000 */
[----:B------:R0:W1:Y:S02]  /*0660*/  SHFL.UP P0, R25, R24, R23, R22 ;  /* 0x0400001718197389 */ /* 0x0000640000000016 */
[----:B01----:R-:W-:Y:S05]  /*0670*/  ENDCOLLECTIVE ;  /* 0x000000000000791b */ /* 0x003fea0003800000 */
.L_x_120:
[----:B------:R-:W-:Y:S02]  /*0680*/  IMAD.MOV.U32 R24, RZ, RZ, R19 ;  /* 0x000000ffff187224 */ /* 0x000fe400078e0013 */
[----:B------:R-:W-:-:S07]  /*0690*/  IMAD.MOV.U32 R27, RZ, RZ, R25 ;  /* 0x000000ffff1b7224 */ /* 0x000fce00078e0019 */
[----:B------:R-:W-:Y:S05]  /*06a0*/  WARPSYNC.COLLECTIVE R21, `(.L_x_121) ;  /* 0x0000000015087348 */ /* 0x000fea0003c00000 */
[----:B------:R0:W1:Y:S02]  /*06b0*/  SHFL.UP P0, R25, R24, R23, R22 ;  /* 0x0400001718197389 */ /* 0x0000640000000016 */
[----:B01----:R-:W-:Y:S05]  /*06c0*/  ENDCOLLECTIVE ;  /* 0x000000000000791b */ /* 0x003fea0003800000 */
.L_x_121:
[----:B------:R-:W-:Y:S01]  /*06d0*/  IADD3 R26, P2, PT, R27, R20, RZ ;  /* 0x000000141b1a7210 */ /* 0x000fe20007f5e0ff */
[----:B------:R-:W-:-:S03]  /*06e0*/  IMAD.MOV.U32 R23, RZ, RZ, 0x2 ;  /* 0x00000002ff177424 */ /* 0x000fc600078e00ff */
[----:B------:R-:W-:Y:S01]  /*06f0*/  SEL R27, R26, R27, P0 ;  /* 0x0000001b1a1b7207 */ /* 0x000fe20000000000 */
[----:B------:R-:W-:-:S04]  /*0700*/  IMAD.X R26, R25, 0x1, R19, P2 ;  /* 0x00000001191a7824 */ /* 0x000fc800010e0613 */
[----:B------:R-:W-:Y:S01]  /*0710*/  IMAD.MOV.U32 R24, RZ, RZ, R27 ;  /* 0x000000ffff187224 */ /* 0x000fe200078e001b */
[----:B------:R-:W-:-:S07]  /*0720*/  SEL R26, R26, R25, P0 ;  /* 0x000000191a1a7207 */ /* 0x000fce0000000000 */
[----:B------:R-:W-:Y:S05]  /*0730*/  WARPSYNC.COLLECTIVE R21, `(.L_x_122) ;  /* 0x0000000015087348 */ /* 0x000fea0003c00000 */
[----:B------:R0:W1:Y:S02]  /*0740*/  SHFL.UP P0, R25, R24, R23, R22 ;  /* 0x0400001718197389 */ /* 0x0000640000000016 */
[----:B01----:R-:W-:Y:S05]  /*0750*/  ENDCOLLECTIVE ;  /* 0x000000000000791b */ /* 0x003fea0003800000 */
.L_x_122:
[----:B------:R-:W-:Y:S02]  /*0760*/  IMAD.MOV.U32 R24, RZ, RZ, R26 ;  /* 0x000000ffff187224 */ /* 0x000fe400078e001a */
[----:B------:R-:W-:-:S07]  /*0770*/  IMAD.MOV.U32 R28, RZ, RZ, R25 ;  /* 0x000000ffff1c7224 */ /* 0x000fce00078e0019 */
[----:B------:R-:W-:Y:S05]  /*0780*/  WARPSYNC.COLLECTIVE R21, `(.L_x_123) ;  /* 0x0000000015087348 */ /* 0x000fea0003c00000 */
[----:B------:R0:W1:Y:S02]  /*0790*/  SHFL.UP P0, R25, R24, R23, R22 ;  /* 0x0400001718197389 */ /* 0x0000640000000016 */
[----:B01----:R-:W-:Y:S05]  /*07a0*/  ENDCOLLECTIVE ;  /* 0x000000000000791b */ /* 0x003fea0003800000 */
.L_x_123:
        /* <DEDUP_REMOVED lines=9> */
.L_x_124:
[----:B------:R-:W-:Y:S02]  /*0840*/  IMAD.MOV.U32 R24, RZ, RZ, R29 ;  /* 0x000000ffff187224 */ /* 0x000fe400078e001d */
[----:B------:R-:W-:-:S07]  /*0850*/  IMAD.MOV.U32 R27, RZ, RZ, R25 ;  /* 0x000000ffff1b7224 */ /* 0x000fce00078e0019 */
[----:B------:R-:W-:Y:S05]  /*0860*/  WARPSYNC.COLLECTIVE R21, `(.L_x_125) ;  /* 0x0000000015087348 */ /* 0x000fea0003c00000 */
[----:B------:R0:W1:Y:S02]  /*0870*/  SHFL.UP P0, R25, R24, R23, R22 ;  /* 0x0400001718197389 */ /* 0x0000640000000016 */
[----:B01----:R-:W-:Y:S05]  /*0880*/  ENDCOLLECTIVE ;  /* 0x000000000000791b */ /* 0x003fea0003800000 */
.L_x_125:
        /* <DEDUP_REMOVED lines=9> */
.L_x_126:
[----:B------:R-:W-:Y:S02]  /*0920*/  IMAD.MOV.U32 R24, RZ, RZ, R29 ;  /* 0x000000ffff187224 */ /* 0x000fe400078e001d */
[----:B------:R-:W-:-:S07]  /*0930*/  IMAD.MOV.U32 R27, RZ, RZ, R25 ;  /* 0x000000ffff1b7224 */ /* 0x000fce00078e0019 */
[----:B------:R-:W-:Y:S05]  /*0940*/  WARPSYNC.COLLECTIVE R21, `(.L_x_127) ;  /* 0x0000000015087348 */ /* 0x000fea0003c00000 */
[----:B------:R0:W1:Y:S02]  /*0950*/  SHFL.UP P0, R25, R24, R23, R22 ;  /* 0x0400001718197389 */ /* 0x0000640000000016 */
[----:B01----:R-:W-:Y:S05]  /*0960*/  ENDCOLLECTIVE ;  /* 0x000000000000791b */ /* 0x003fea0003800000 */
.L_x_127:
        /* <DEDUP_REMOVED lines=9> */
.L_x_128:
[----:B------:R-:W-:Y:S02]  /*0a00*/  IMAD.MOV.U32 R24, RZ, RZ, R26 ;  /* 0x000000ffff187224 */ /* 0x000fe400078e001a */
[----:B------:R-:W-:-:S07]  /*0a10*/  IMAD.MOV.U32 R28, RZ, RZ, R25 ;  /* 0x000000ffff1c7224 */ /* 0x000fce00078e0019 */
[----:B------:R-:W-:Y:S05]  /*0a20*/  WARPSYNC.COLLECTIVE R21, `(.L_x_129) ;  /* 0x0000000015087348 */ /* 0x000fea0003c00000 */
[----:B------:R0:W1:Y:S02]  /*0a30*/  SHFL.UP P0, R25, R24, R23, R22 ;  /* 0x0400001718197389 */ /* 0x0000640000000016 */
[----:B01----:R-:W-:Y:S05]  /*0a40*/  ENDCOLLECTIVE ;  /* 0x000000000000791b */ /* 0x003fea0003800000 */
.L_x_129:
[----:B------:R-:W-:Y:S05]  /*0a50*/  BRA `(.L_x_130) ;  /* 0xfffffff800647947 */ /* 0x000fea000383ffff */
.L_x_131:
        /* <DEDUP_REMOVED lines=10> */
.L_x_229:


//--------------------- .text._ZN3cub18CUB_300001_SM_10006detail10radix_sort30DeviceRadixSortHistogramKernelINS1_5radix10policy_hubIfNS0_8NullTypeEyE10Policy1000ELNS0_9SortOrderE0EfyNS1_21identity_decomposer_tEEEvPT2_PKT1_SB_iiT3_ --------------------------
	.section	.text._ZN3cub18CUB_300001_SM_10006detail10radix_sort30DeviceRadixSortHistogramKernelINS1_5radix10policy_hubIfNS0_8NullTypeEyE10Policy1000ELNS0_9SortOrderE0EfyNS1_21identity_decomposer_tEEEvPT2_PKT1_SB_iiT3_,"ax",@progbits
	.align	128
        .global         _ZN3cub18CUB_300001_SM_10006detail10radix_sort30DeviceRadixSortHistogramKernelINS1_5radix10policy_hubIfNS0_8NullTypeEyE10Policy1000ELNS0_9SortOrderE0EfyNS1_21identity_decomposer_tEEEvPT2_PKT1_SB_iiT3_
        .type           _ZN3cub18CUB_300001_SM_10006detail10radix_sort30DeviceRadixSortHistogramKernelINS1_5radix10policy_hubIfNS0_8NullTypeEyE10Policy1000ELNS0_9SortOrderE0EfyNS1_21identity_decomposer_tEEEvPT2_PKT1_SB_iiT3_,@function
        .size           _ZN3cub18CUB_300001_SM_10006detail10radix_sort30DeviceRadixSortHistogramKernelINS1_5radix10policy_hubIfNS0_8NullTypeEyE10Policy1000ELNS0_9SortOrderE0EfyNS1_21identity_decomposer_tEEEvPT2_PKT1_SB_iiT3_,(.L_x_230 - _ZN3cub18CUB_300001_SM_10006detail10radix_sort30DeviceRadixSortHistogramKernelINS1_5radix10policy_hubIfNS0_8NullTypeEyE10Policy1000ELNS0_9SortOrderE0EfyNS1_21identity_decomposer_tEEEvPT2_PKT1_SB_iiT3_)
        .other          _ZN3cub18CUB_300001_SM_10006detail10radix_sort30DeviceRadixSortHistogramKernelINS1_5radix10policy_hubIfNS0_8NullTypeEyE10Policy1000ELNS0_9SortOrderE0EfyNS1_21identity_decomposer_tEEEvPT2_PKT1_SB_iiT3_,@"STO_CUDA_ENTRY STV_DEFAULT"
_ZN3cub18CUB_300001_SM_10006detail10radix_sort30DeviceRadixSortHistogramKernelINS1_5radix10policy_hubIfNS0_8NullTypeEyE10Policy1000ELNS0_9SortOrderE0EfyNS1_21identity_decomposer_tEEEvPT2_PKT1_SB_iiT3_:
.text._ZN3cub18CUB_300001_SM_10006detail10radix_sort30DeviceRadixSortHistogramKernelINS1_5radix10policy_hubIfNS0_8NullTypeEyE10Policy1000ELNS0_9SortOrderE0EfyNS1_21identity_decomposer_tEEEvPT2_PKT1_SB_iiT3_:
[----:B------:R-:W-:Y:S01]  /*0000*/  LDC R1, c[0x0][0x37c] ;  /* 0x0000df00ff017b82 */ /* 0x000fe20000000800 */
[----:B------:R-:W0:Y:S02]  /*0010*/  LDCU.64 UR6, c[0x0][0x390] ;  /* 0x00007200ff0677ac */ /* 0x000e240008000a00 */
[----:B0-----:R-:W-:-:S04]  /*0020*/  ISETP.NE.U32.AND P0, PT, RZ, UR6, PT ;  /* 0x00000006ff007c0c */ /* 0x001fc8000bf05070 */
[----:B------:R-:W-:-:S13]  /*0030*/  ISETP.NE.AND.EX P0, PT, RZ, UR7, PT, P0 ;  /* 0x00000007ff007c0c */ /* 0x000fda000bf05300 */
[----:B------:R-:W-:Y:S05]  /*0040*/  @!P0 EXIT ;  /* 0x000000000000894d */ /* 0x000fea0003800000 */
[----:B------:R-:W-:Y:S01]  /*0050*/  UIADD3 UR11, UP0, UPT, UR6, -0x1, URZ ;  /* 0xffffffff060b7890 */ /* 0x000fe2000ff1e0ff */
[----:B------:R-:W0:Y:S01]  /*0060*/  S2R R0, SR_TID.X ;  /* 0x0000000000007919 */ /* 0x000e220000002100 */
[----:B------:R-:W1:Y:S01]  /*0070*/  LDCU.64 UR4, c[0x0][0x398] ;  /* 0x00007300ff0477ac */ /* 0x000e620008000a00 */
[----:B------:R-:W2:Y:S01]  /*0080*/  S2UR UR8, SR_CTAID.X ;  /* 0x00000000000879c3 */ /* 0x000ea20000002500 */
[----:B------:R-:W-:Y:S01]  /*0090*/  UIADD3.X UR12, UPT, UPT, UR7, -0x1, URZ, UP0, !UPT ;  /* 0xffffffff070c7890 */ /* 0x000fe200087fe4ff */
[----:B------:R-:W3:Y:S03]  /*00a0*/  LDCU.64 UR20, c[0x0][0x358] ;  /* 0x00006b00ff1477ac */ /* 0x000ee60008000a00 */
[----:B------:R-:W-:Y:S01]  /*00b0*/  USHF.R.U64 UR11, UR11, 0x1e, UR12 ;  /* 0x0000001e0b0b7899 */ /* 0x000fe2000800120c */
[----:B------:R-:W4:Y:S03]  /*00c0*/  LDCU UR28, c[0x0][0x370] ;  /* 0x00006e00ff1c77ac */ /* 0x000f260008000800 */
[----:B------:R-:W-:-:S02]  /*00d0*/  UIADD3 UR11, UP0, UPT, UR11, 0x1, URZ ;  /* 0x000000010b0b7890 */ /* 0x000fc4000ff1e0ff */
[----:B-1----:R-:W-:Y:S02]  /*00e0*/  UIADD3 UR4, UPT, UPT, UR5, 0x7, -UR4 ;  /* 0x0000000705047890 */ /* 0x002fe4000fffe804 */
[----:B------:R-:W-:Y:S02]  /*00f0*/  ULEA.HI.X UR12, UR12, URZ, URZ, 0x2, UP0 ;  /* 0x000000ff0c0c7291 */ /* 0x000fe400080f14ff */
[----:B------:R-:W-:Y:S02]  /*0100*/  UISETP.LT.U32.AND UP0, UPT, UR11, UR6, UPT ;  /* 0x000000060b00728c */ /* 0x000fe4000bf01070 */
[----:B------:R-:W-:Y:S02]  /*0110*/  USHF.R.S32.HI UR5, URZ, 0x1f, UR4 ;  /* 0x0000001fff057899 */ /* 0x000fe40008011404 */
[----:B------:R-:W-:Y:S02]  /*0120*/  UISETP.LT.U32.AND.EX UP0, UPT, UR12, UR7, UPT, UP0 ;  /* 0x000000070c00728c */ /* 0x000fe4000bf01100 */
[----:B------:R-:W-:-:S02]  /*0130*/  ULEA.HI UR5, UR5, UR4, URZ, 0x3 ;  /* 0x0000000405057291 */ /* 0x000fc4000f8f18ff */
[----:B------:R-:W-:Y:S01]  /*0140*/  USEL UR11, UR11, UR6, UP0 ;  /* 0x000000060b0b7287 */ /* 0x000fe20008000000 */
[----:B0-----:R-:W-:Y:S01]  /*0150*/  VIADD R20, R0, 0x780 ;  /* 0x0000078000147836 */ /* 0x001fe20000000000 */
[----:B------:R-:W-:Y:S02]  /*0160*/  USEL UR12, UR12, UR7, UP0 ;  /* 0x000000070c0c7287 */ /* 0x000fe40008000000 */
[----:B------:R-:W-:Y:S02]  /*0170*/  UISETP.GE.AND UP0, UPT, UR4, 0x8, UPT ;  /* 0x000000080400788c */ /* 0x000fe4000bf06270 */
[----:B------:R-:W-:Y:S02]  /*0180*/  USHF.R.S32.HI UR5, URZ, 0x3, UR5 ;  /* 0x00000003ff057899 */ /* 0x000fe40008011405 */
[----:B--2---:R-:W-:Y:S02]  /*0190*/  USHF.L.U32 UR8, UR8, 0xb, URZ ;  /* 0x0000000b08087899 */ /* 0x004fe400080006ff */
[----:B------:R-:W-:Y:S01]  /*01a0*/  PLOP3.LUT P0, PT, PT, PT, UP0, 0x80, 0x8 ;  /* 0x000000000008781c */ /* 0x000fe20003f0f008 */
[----:B------:R-:W-:-:S02]  /*01b0*/  UIADD3 UR22, UPT, UPT, UR5, -0x1, URZ ;  /* 0xffffffff05167890 */ /* 0x000fc4000fffe0ff */
[----:B------:R-:W-:Y:S01]  /*01c0*/  ULOP3.LUT UR23, UR5, 0xf, URZ, 0xc0, !UPT ;  /* 0x0000000f05177892 */ /* 0x000fe2000f8ec0ff */
[----:B------:R-:W-:Y:S01]  /*01d0*/  ISETP.GT.U32.OR P0, PT, R0, 0xff, !P0 ;  /* 0x000000ff0000780c */ /* 0x000fe20004704470 */
[----:B------:R-:W-:Y:S02]  /*01e0*/  ULOP3.LUT UR24, UR5, 0x7, URZ, 0xc0, !UPT ;  /* 0x0000000705187892 */ /* 0x000fe4000f8ec0ff */
[----:B------:R-:W-:Y:S01]  /*01f0*/  ULOP3.LUT UR25, UR5, 0x3, URZ, 0xc0, !UPT ;  /* 0x0000000305197892 */ /* 0x000fe2000f8ec0ff */
[----:B------:R-:W-:Y:S01]  /*0200*/  P2R R21, PR, RZ, 0x1 ;  /* 0x00000001ff157803 */ /* 0x000fe20000000000 */
[----:B------:R-:W-:Y:S02]  /*0210*/  ULOP3.LUT UR26, UR5, 0xffffff0, URZ, 0xc0, !UPT ;  /* 0x0ffffff0051a7892 */ /* 0x000fe4000f8ec0ff */
[----:B------:R-:W-:Y:S02]  /*0220*/  ULOP3.LUT UR27, UR5, 0xffffff8, URZ, 0xc0, !UPT ;  /* 0x0ffffff8051b7892 */ /* 0x000fe4000f8ec0ff */
[----:B------:R-:W-:Y:S01]  /*0230*/  ULOP3.LUT UR9, UR5, 0x1, URZ, 0xc0, !UPT ;  /* 0x0000000105097892 */ /* 0x000fe2000f8ec0ff */
[----:B------:R-:W-:Y:S01]  /*0240*/  UMOV UR6, URZ ;  /* 0x000000ff00067c82 */ /* 0x000fe20008000000 */
[----:B---34-:R-:W-:-:S10]  /*0250*/  UMOV UR7, URZ ;  /* 0x000000ff00077c82 */ /* 0x018fd40008000000 */
.L_x_215:
[----:B------:R-:W-:Y:S01]  /*0260*/  ISETP.NE.AND P0, PT, R21, RZ, PT ;  /* 0x000000ff1500720c */ /* 0x000fe20003f05270 */
[----:B------:R-:W-:-:S12]  /*0270*/  BSSY.RECONVERGENT B0, `(.L_x_132) ;  /* 0x0000080000007945 */ /* 0x000fd80003800200 */
[----:B012345:R-:W-:Y:S05]  /*0280*/  @P0 BRA `(.L_x_133) ;  /* 0x0000000400f80947 */ /* 0x03ffea0003800000 */
[----:B------:R-:W0:Y:S01]  /*0290*/  S2UR UR5, SR_CgaCtaId ;  /* 0x00000000000579c3 */ /* 0x000e220000008800 */
[----:B------:R-:W-:Y:S01]  /*02a0*/  IMAD.U32 R2, RZ, RZ, UR22 ;  /* 0x00000016ff027e24 */ /* 0x000fe2000f8e00ff */
[----:B------:R-:W-:-:S04]  /*02b0*/  UMOV UR4, 0x400 ;  /* 0x0000040000047882 */ /* 0x000fc80000000000 */
[----:B------:R-:W-:Y:S01]  /*02c0*/  ISETP.GE.U32.AND P1, PT, R2, 0xf, PT ;  /* 0x0000000f0200780c */ /* 0x000fe20003f26070 */
[----:B------:R-:W-:Y:S01]  /*02d0*/  IMAD.MOV.U32 R2, RZ, RZ, RZ ;  /* 0x000000ffff027224 */ /* 0x000fe200078e00ff */
[----:B0-----:R-:W-:-:S06]  /*02e0*/  ULEA UR4, UR5, UR4, 0x18 ;  /* 0x0000000405047291 */ /* 0x001fcc000f8ec0ff */
[----:B------:R-:W-:-:S05]  /*02f0*/  LEA R5, R0, UR4, 0x2 ;  /* 0x0000000400057c11 */ /* 0x000fca000f8e10ff */
[----:B------:R-:W-:Y:S05]  /*0300*/  @!P1 BRA `(.L_x_134) ;  /* 0x00000000005c9947 */ /* 0x000fea0003800000 */
[----:B------:R-:W-:Y:S01]  /*0310*/  VIADD R2, R5, 0x2000 ;  /* 0x0000200005027836 */ /* 0x000fe20000000000 */
[----:B------:R-:W-:-:S12]  /*0320*/  UIADD3 UR4, UPT, UPT, -UR26, URZ, URZ ;  /* 0x000000ff1a047290 */ /* 0x000fd8000fffe1ff */
.L_x_135:
[----:B------:R-:W-:Y:S01]  /*0330*/  UIADD3 UR4, UPT, UPT, UR4, 0x10, URZ ;  /* 0x0000001004047890 */ /* 0x000fe2000fffe0ff */
[----:B------:R-:W-:Y:S03]  /*0340*/  STS [R2+-0x2000], RZ ;  /* 0xffe000ff02007388 */ /* 0x000fe60000000800 */
[----:B------:R-:W-:Y:S01]  /*0350*/  UISETP.NE.AND UP0, UPT, UR4, URZ, UPT ;  /* 0x000000ff0400728c */ /* 0x000fe2000bf05270 */
        /* <DEDUP_REMOVED lines=16> */
[----:B------:R-:W-:Y:S06]  /*0460*/  BRA.U UP0, `(.L_x_135) ;  /* 0xfffffffd00b07547 */ /* 0x000fec000b83ffff */
[----:B------:R-:W-:-:S07]  /*0470*/  IMAD.U32 R2, RZ, RZ, UR26 ;  /* 0x0000001aff027e24 */ /* 0x000fce000f8e00ff */
.L_x_134:
[----:B------:R-:W-:Y:S01]  /*0480*/  ISETP.NE.AND P0, PT, RZ, UR23, PT ;  /* 0x00000017ff007c0c */ /* 0x000fe2000bf05270 */
[----:B------:R-:W-:Y:S02]  /*0490*/  IMAD.U32 R6, RZ, RZ, UR24 ;  /* 0x00000018ff067e24 */ /* 0x000fe4000f8e00ff */
[----:B------:R-:W-:Y:S02]  /*04a0*/  IMAD.U32 R3, RZ, RZ, UR23 ;  /* 0x00000017ff037e24 */ /* 0x000fe4000f8e00ff */
[----:B------:R-:W-:Y:S02]  /*04b0*/  VIADD R6, R6, 0xffffffff ;  /* 0xffffffff06067836 */ /* 0x000fe40000000000 */
[----:B------:R-:W-:-:S06]  /*04c0*/  VIADD R3, R3, 0xffffffff ;  /* 0xffffffff03037836 */ /* 0x000fcc0000000000 */
[----:B------:R-:W-:Y:S05]  /*04d0*/  @!P0 BRA `(.L_x_136) ;  /* 0x00000000007c8947 */ /* 0x000fea0003800000 */
[----:B------:R-:W-:Y:S01]  /*04e0*/  ISETP.GE.U32.AND P2, PT, R3, 0x7, PT ;  /* 0x000000070300780c */ /* 0x000fe20003f46070 */
[----:B------:R-:W-:-:S12]  /*04f0*/  UISETP.NE.AND UP0, UPT, UR24, URZ, UPT ;  /* 0x000000ff1800728c */ /* 0x000fd8000bf05270 */
[----:B------:R-:W-:Y:S05]  /*0500*/  @!P2 BRA `(.L_x_137) ;  /* 0x000000000028a947 */ /* 0x000fea0003800000 */
        /* <DEDUP_REMOVED lines=10> */
.L_x_137:
[----:B------:R-:W-:Y:S05]  /*05b0*/  BRA.U !UP0, `(.L_x_136) ;  /* 0x0000000108447547 */ /* 0x000fea000b800000 */
[----:B------:R-:W-:Y:S01]  /*05c0*/  ISETP.GE.U32.AND P2, PT, R6, 0x3, PT ;  /* 0x000000030600780c */ /* 0x000fe20003f46070 */
[----:B------:R-:W-:-:S12]  /*05d0*/  UISETP.NE.AND UP0, UPT, UR25, URZ, UPT ;  /* 0x000000ff1900728c */ /* 0x000fd8000bf05270 */
[C---:B0-----:R-:W-:Y:S02]  /*05e0*/  @P2 IMAD R4, R2.reuse, 0x400, R5 ;  /* 0x0000040002042824 */ /* 0x041fe400078e0205 */
[----:B------:R-:W-:-:S03]  /*05f0*/  @P2 VIADD R2, R2, 0x4 ;  /* 0x0000000402022836 */ /* 0x000fc60000000000 */
[----:B------:R1:W-:Y:S04]  /*0600*/  @P2 STS [R4], RZ ;  /* 0x000000ff04002388 */ /* 0x0003e80000000800 */
[----:B------:R1:W-:Y:S04]  /*0610*/  @P2 STS [R4+0x400], RZ ;  /* 0x000400ff04002388 */ /* 0x0003e80000000800 */
[----:B------:R1:W-:Y:S04]  /*0620*/  @P2 STS [R4+0x800], RZ ;  /* 0x000800ff04002388 */ /* 0x0003e80000000800 */
[----:B------:R1:W-:Y:S01]  /*0630*/  @P2 STS [R4+0xc00], RZ ;  /* 0x000c00ff04002388 */ /* 0x0003e20000000800 */
[----:B------:R-:W-:Y:S05]  /*0640*/  BRA.U !UP0, `(.L_x_136) ;  /* 0x0000000108207547 */ /* 0x000fea000b800000 */
[----:B------:R-:W-:Y:S01]  /*0650*/  IMAD R2, R2, 0x400, R5 ;  /* 0x0000040002027824 */ /* 0x000fe200078e0205 */
[----:B------:R-:W-:-:S04]  /*0660*/  UISETP.NE.AND UP0, UPT, UR25, 0x1, UPT ;  /* 0x000000011900788c */ /* 0x000fc8000bf05270 */
[----:B------:R2:W-:Y:S05]  /*0670*/  STS [R2], RZ ;  /* 0x000000ff02007388 */ /* 0x0005ea0000000800 */
[----:B------:R-:W-:Y:S05]  /*0680*/  BRA.U !UP0, `(.L_x_136) ;  /* 0x0000000108107547 */ /* 0x000fea000b800000 */
[----:B------:R-:W-:Y:S01]  /*0690*/  UISETP.NE.AND UP0, UPT, UR25, 0x2, UPT ;  /* 0x000000021900788c */ /* 0x000fe2000bf05270 */
[----:B------:R3:W-:Y:S05]  /*06a0*/  STS [R2+0x400], RZ ;  /* 0x000400ff02007388 */ /* 0x0007ea0000000800 */
[----:B------:R-:W-:-:S13]  /*06b0*/  PLOP3.LUT P2, PT, PT, PT, UP0, 0x80, 0x8 ;  /* 0x000000000008781c */ /* 0x000fda0003f4f008 */
[----:B------:R3:W-:Y:S02]  /*06c0*/  @P2 STS [R2+0x800], RZ ;  /* 0x000800ff02002388 */ /* 0x0007e40000000800 */
.L_x_136:
[----:B------:R-:W-:-:S13]  /*06d0*/  ISETP.GT.U32.AND P2, PT, R0, 0x7f, PT ;  /* 0x0000007f0000780c */ /* 0x000fda0003f44070 */
[----:B------:R-:W-:Y:S05]  /*06e0*/  @P2 BRA `(.L_x_133) ;  /* 0x0000000000e02947 */ /* 0x000fea0003800000 */
[----:B--23--:R-:W-:Y:S01]  /*06f0*/  IMAD.MOV.U32 R2, RZ, RZ, RZ ;  /* 0x000000ffff027224 */ /* 0x00cfe200078e00ff */
[----:B------:R-:W-:Y:S06]  /*0700*/  @!P1 BRA `(.L_x_138) ;  /* 0x0000000000589947 */ /* 0x000fec0003800000 */
[----:B------:R-:W-:-:S07]  /*0710*/  IMAD.MOV.U32 R2, RZ, RZ, RZ ;  /* 0x000000ffff027224 */ /* 0x000fce00078e00ff */
.L_x_139:
[C---:B012---:R-:W-:Y:S02]  /*0720*/  IMAD R4, R2.reuse, 0x400, R5 ;  /* 0x0000040002047824 */ /* 0x047fe400078e0205 */
[----:B------:R-:W-:-:S03]  /*0730*/  VIADD R2, R2, 0x10 ;  /* 0x0000001002027836 */ /* 0x000fc60000000000 */
[----:B------:R2:W-:Y:S02]  /*0740*/  STS [R4+0x200], RZ ;  /* 0x000200ff04007388 */ /* 0x0005e40000000800 */
[----:B------:R-:W-:Y:S02]  /*0750*/  ISETP.NE.AND P1, PT, R2, UR26, PT ;  /* 0x0000001a02007c0c */ /* 0x000fe4000bf25270 */
[----:B------:R2:W-:Y:S04]  /*0760*/  STS [R4+0x600], RZ ;  /* 0x000600ff04007388 */ /* 0x0005e80000000800 */
        /* <DEDUP_REMOVED lines=13> */
[----:B------:R2:W-:Y:S01]  /*0840*/  STS [R4+0x3e00], RZ ;  /* 0x003e00ff04007388 */ /* 0x0005e20000000800 */
[----:B------:R-:W-:Y:S05]  /*0850*/  @P1 BRA `(.L_x_139) ;  /* 0xfffffffc00b01947 */ /* 0x000fea000383ffff */
[----:B------:R-:W-:-:S07]  /*0860*/  IMAD.U32 R2, RZ, RZ, UR26 ;  /* 0x0000001aff027e24 */ /* 0x000fce000f8e00ff */
.L_x_138:
[----:B------:R-:W-:Y:S05]  /*0870*/  @!P0 BRA `(.L_x_133) ;  /* 0x00000000007c8947 */ /* 0x000fea0003800000 */
[----:B------:R-:W-:Y:S01]  /*0880*/  ISETP.GE.U32.AND P0, PT, R3, 0x7, PT ;  /* 0x000000070300780c */ /* 0x000fe20003f06070 */
[----:B------:R-:W-:-:S12]  /*0890*/  UISETP.NE.AND UP0, UPT, UR24, URZ, UPT ;  /* 0x000000ff1800728c */ /* 0x000fd8000bf05270 */
[----:B------:R-:W-:Y:S05]  /*08a0*/  @!P0 BRA `(.L_x_140) ;  /* 0x0000000000288947 */ /* 0x000fea0003800000 */
[C---:B------:R-:W-:Y:S02]  /*08b0*/  IMAD R3, R2.reuse, 0x400, R5 ;  /* 0x0000040002037824 */ /* 0x040fe400078e0205 */
[----:B------:R-:W-:-:S03]  /*08c0*/  VIADD R2, R2, 0x8 ;  /* 0x0000000802027836 */ /* 0x000fc60000000000 */
[----:B------:R3:W-:Y:S04]  /*08d0*/  STS [R3+0x200], RZ ;  /* 0x000200ff03007388 */ /* 0x0007e80000000800 */
[----:B------:R3:W-:Y:S04]  /*08e0*/  STS [R3+0x600], RZ ;  /* 0x000600ff03007388 */ /* 0x0007e80000000800 */
[----:B------:R3:W-:Y:S04]  /*08f0*/  STS [R3+0xa00], RZ ;  /* 0x000a00ff03007388 */ /* 0x0007e80000000800 */
[----:B------:R3:W-:Y:S04]  /*0900*/  STS [R3+0xe00], RZ ;  /* 0x000e00ff03007388 */ /* 0x0007e80000000800 */
[----:B------:R3:W-:Y:S04]  /*0910*/  STS [R3+0x1200], RZ ;  /* 0x001200ff03007388 */ /* 0x0007e80000000800 */
[----:B------:R3:W-:Y:S04]  /*0920*/  STS [R3+0x1600], RZ ;  /* 0x001600ff03007388 */ /* 0x0007e80000000800 */
[----:B------:R3:W-:Y:S04]  /*0930*/  STS [R3+0x1a00], RZ ;  /* 0x001a00ff03007388 */ /* 0x0007e80000000800 */
[----:B------:R3:W-:Y:S02]  /*0940*/  STS [R3+0x1e00], RZ ;  /* 0x001e00ff03007388 */ /* 0x0007e40000000800 */
.L_x_140:
[----:B------:R-:W-:Y:S05]  /*0950*/  BRA.U !UP0, `(.L_x_133) ;  /* 0x0000000108447547 */ /* 0x000fea000b800000 */
[----:B------:R-:W-:Y:S01]  /*0960*/  ISETP.GE.U32.AND P0, PT, R6, 0x3, PT ;  /* 0x000000030600780c */ /* 0x000fe20003f06070 */
[----:B------:R-:W-:-:S12]  /*0970*/  UISETP.NE.AND UP0, UPT, UR25, URZ, UPT ;  /* 0x000000ff1900728c */ /* 0x000fd8000bf05270 */
[C---:B---3--:R-:W-:Y:S02]  /*0980*/  @P0 IMAD R3, R2.reuse, 0x400, R5 ;  /* 0x0000040002030824 */ /* 0x048fe400078e0205 */
[----:B------:R-:W-:-:S03]  /*0990*/  @P0 VIADD R2, R2, 0x4 ;  /* 0x0000000402020836 */ /* 0x000fc60000000000 */
[----:B------:R4:W-:Y:S04]  /*09a0*/  @P0 STS [R3+0x200], RZ ;  /* 0x000200ff03000388 */ /* 0x0009e80000000800 */
[----:B------:R4:W-:Y:S04]  /*09b0*/  @P0 STS [R3+0x600], RZ ;  /* 0x000600ff03000388 */ /* 0x0009e80000000800 */
[----:B------:R4:W-:Y:S04]  /*09c0*/  @P0 STS [R3+0xa00], RZ ;  /* 0x000a00ff03000388 */ /* 0x0009e80000000800 */
[----:B------:R4:W-:Y:S01]  /*09d0*/  @P0 STS [R3+0xe00], RZ ;  /* 0x000e00ff03000388 */ /* 0x0009e20000000800 */
[----:B------:R-:W-:Y:S05]  /*09e0*/  BRA.U !UP0, `(.L_x_133) ;  /* 0x0000000108207547 */ /* 0x000fea000b800000 */
[----:B------:R-:W-:Y:S01]  /*09f0*/  IMAD R2, R2, 0x400, R5 ;  /* 0x0000040002027824 */ /* 0x000fe200078e0205 */
[----:B------:R-:W-:-:S04]  /*0a00*/  UISETP.NE.AND UP0, UPT, UR25, 0x1, UPT ;  /* 0x000000011900788c */ /* 0x000fc8000bf05270 */
[----:B------:R3:W-:Y:S05]  /*0a10*/  STS [R2+0x200], RZ ;  /* 0x000200ff02007388 */ /* 0x0007ea0000000800 */
[----:B------:R-:W-:Y:S05]  /*0a20*/  BRA.U !UP0, `(.L_x_133) ;  /* 0x0000000108107547 */ /* 0x000fea000b800000 */
[----:B------:R-:W-:Y:S01]  /*0a30*/  UISETP.NE.AND UP0, UPT, UR25, 0x2, UPT ;  /* 0x000000021900788c */ /* 0x000fe2000bf05270 */
[----:B------:R0:W-:Y:S05]  /*0a40*/  STS [R2+0x600], RZ ;  /* 0x000600ff02007388 */ /* 0x0001ea0000000800 */
[----:B------:R-:W-:-:S13]  /*0a50*/  PLOP3.LUT P0, PT, PT, PT, UP0, 0x80, 0x8 ;  /* 0x000000000008781c */ /* 0x000fda0003f0f008 */
[----:B------:R0:W-:Y:S02]  /*0a60*/  @P0 STS [R2+0xa00], RZ ;  /* 0x000a00ff02000388 */ /* 0x0001e40000000800 */
.L_x_133:
[----:B------:R-:W-:Y:S05]  /*0a70*/  BSYNC.RECONVERGENT B0 ;  /* 0x0000000000007941 */ /* 0x000fea0003800200 */
.L_x_132:
[----:B------:R-:W5:Y:S01]  /*0a80*/  LDCU.64 UR14, c[0x0][0x390] ;  /* 0x00007200ff0e77ac */ /* 0x000f620008000a00 */
[----:B------:R-:W-:Y:S02]  /*0a90*/  USHF.L.U32 UR4, UR6, 0x1e, URZ ;  /* 0x0000001e06047899 */ /* 0x000fe400080006ff */
[----:B------:R-:W-:Y:S02]  /*0aa0*/  USHF.L.U64.HI UR5, UR6, 0x1e, UR7 ;  /* 0x0000001e06057899 */ /* 0x000fe40008010207 */
[----:B-----5:R-:W-:-:S04]  /*0ab0*/  UIADD3 UR4, UP0, UPT, -UR4, UR14, URZ ;  /* 0x0000000e04047290 */ /* 0x020fc8000ff1e1ff */
[----:B------:R-:W-:Y:S02]  /*0ac0*/  UIADD3.X UR5, UPT, UPT, ~UR5, UR15, URZ, UP0, !UPT ;  /* 0x0000000f05057290 */ /* 0x000fe400087fe5ff */
[----:B------:R-:W-:-:S04]  /*0ad0*/  UISETP.LT.U32.AND UP0, UPT, UR4, 0x40000000, UPT ;  /* 0x400000000400788c */ /* 0x000fc8000bf01070 */
[----:B------:R-:W-:-:S04]  /*0ae0*/  UISETP.LT.U32.AND.EX UP0, UPT, UR5, URZ, UPT, UP0 ;  /* 0x000000ff0500728c */ /* 0x000fc8000bf01100 */
[----:B------:R-:W-:Y:S02]  /*0af0*/  USEL UR13, UR4, 0x40000000, UP0 ;  /* 0x40000000040d7887 */ /* 0x000fe40008000000 */
[----:B------:R-:W-:Y:S02]  /*0b00*/  USEL UR14, UR5, URZ, UP0 ;  /* 0x000000ff050e7287 */ /* 0x000fe40008000000 */
[----:B------:R-:W-:-:S04]  /*0b10*/  UISETP.GT.U32.AND UP0, UPT, UR13, UR8, UPT ;  /* 0x000000080d00728c */ /* 0x000fc8000bf04070 */
[----:B------:R-:W-:Y:S01]  /*0b20*/  UISETP.GT.U32.AND.EX UP0, UPT, UR14, URZ, UPT, UP0 ;  /* 0x000000ff0e00728c */ /* 0x000fe2000bf04100 */
[----:B------:R-:W-:Y:S08]  /*0b30*/  BAR.SYNC.DEFER_BLOCKING 0x0 ;  /* 0x0000000000007b1d */ /* 0x000ff00000010000 */
[----:B------:R-:W-:Y:S06]  /*0b40*/  BAR.SYNC.DEFER_BLOCKING 0x0 ;  /* 0x0000000000007b1d */ /* 0x000fec0000010000 */
[----:B------:R-:W-:Y:S05]  /*0b50*/  BRA.U !UP0, `(.L_x_141) ;  /* 0x00000011082c7547 */ /* 0x000fea000b800000 */
[----:B------:R-:W-:Y:S01]  /*0b60*/  UMOV UR10, UR8 ;  /* 0x00000008000a7c82 */ /* 0x000fe20008000000 */
[----:B------:R-:W-:-:S05]  /*0b70*/  UMOV UR5, URZ ;  /* 0x000000ff00057c82 */ /* 0x000fca0008000000 */
.L_x_146:
[----:B-----5:R-:W5:Y:S01]  /*0b80*/  LDCU.64 UR18, c[0x0][0x390] ;  /* 0x00007200ff1277ac */ /* 0x020f620008000a00 */
[----:B------:R-:W-:Y:S02]  /*0b90*/  USHF.L.U32 UR15, UR6, 0x1e, URZ ;  /* 0x0000001e060f7899 */ /* 0x000fe400080006ff */
[----:B------:R-:W-:Y:S02]  /*0ba0*/  USHF.L.U64.HI UR16, UR6, 0x1e, UR7 ;  /* 0x0000001e06107899 */ /* 0x000fe40008010207 */
[----:B------:R-:W-:-:S04]  /*0bb0*/  UIADD3 UR15, UP0, UPT, UR10, UR15, URZ ;  /* 0x0000000f0a0f7290 */ /* 0x000fc8000ff1e0ff */
[----:B------:R-:W-:Y:S02]  /*0bc0*/  UIADD3.X UR16, UPT, UPT, UR5, UR16, URZ, UP0, !UPT ;  /* 0x0000001005107290 */ /* 0x000fe400087fe4ff */
[----:B------:R-:W-:Y:S02]  /*0bd0*/  ULEA UR10, UP0, UR28, UR10, 0xb ;  /* 0x0000000a1c0a7291 */ /* 0x000fe4000f8058ff */
[----:B-----5:R-:W-:Y:S02]  /*0be0*/  UIADD3 UR17, UP1, UPT, -UR15, UR18, URZ ;  /* 0x000000120f117290 */ /* 0x020fe4000ff3e1ff */
[----:B------:R-:W-:Y:S02]  /*0bf0*/  UIADD3.X UR5, UPT, UPT, URZ, UR5, URZ, UP0, !UPT ;  /* 0x00000005ff057290 */ /* 0x000fe400087fe4ff */
[----:B------:R-:W-:Y:S02]  /*0c00*/  UIADD3.X UR4, UPT, UPT, ~UR16, UR19, URZ, UP1, !UPT ;  /* 0x0000001310047290 */ /* 0x000fe40008ffe5ff */
[----:B------:R-:W-:-:S02]  /*0c10*/  UISETP.GE.U32.AND UP1, UPT, UR17, 0x800, UPT ;  /* 0x000008001100788c */ /* 0x000fc4000bf26070 */
[----:B------:R-:W-:Y:S02]  /*0c20*/  UISETP.GE.U32.AND UP0, UPT, UR10, UR13, UPT ;  /* 0x0000000d0a00728c */ /* 0x000fe4000bf06070 */
[----:B------:R-:W-:Y:S02]  /*0c30*/  UISETP.GE.U32.AND.EX UP1, UPT, UR4, URZ, UPT, UP1 ;  /* 0x000000ff0400728c */ /* 0x000fe4000bf26110 */
[----:B------:R-:W-:-:S07]  /*0c40*/  UISETP.GE.U32.AND.EX UP0, UPT, UR5, UR14, UPT, UP0 ;  /* 0x0000000e0500728c */ /* 0x000fce000bf06100 */
[----:B0-----:R-:W-:Y:S05]  /*0c50*/  BRA.U !UP1, `(.L_x_142) ;  /* 0x0000000109587547 */ /* 0x001fea000b800000 */
[----:B------:R-:W0:Y:S01]  /*0c60*/  LDCU.64 UR18, c[0x0][0x388] ;  /* 0x00007100ff1277ac */ /* 0x000e220008000a00 */
[----:B---34-:R-:W-:-:S05]  /*0c70*/  IADD3 R3, P0, PT, R0, UR15, RZ ;  /* 0x0000000f00037c10 */ /* 0x018fca000ff1e0ff */
[----:B012---:R-:W-:Y:S01]  /*0c80*/  IMAD.X R4, RZ, RZ, UR16, P0 ;  /* 0x00000010ff047e24 */ /* 0x007fe200080e06ff */
[----:B------:R-:W-:-:S04]  /*0c90*/  LEA R2, P0, R3, UR18, 0x2 ;  /* 0x0000001203027c11 */ /* 0x000fc8000f8010ff */
        /* <DEDUP_REMOVED lines=18> */
.L_x_142:
[----:B------:R-:W1:Y:S01]  /*0dc0*/  LDCU.64 UR18, c[0x0][0x388] ;  /* 0x00007100ff1277ac */ /* 0x000e620008000a00 */
[C---:B0-23--:R-:W-:Y:S01]  /*0dd0*/  VIADD R2, R0.reuse, 0x80 ;  /* 0x0000008000027836 */ /* 0x04dfe20000000000 */
[C---:B----4-:R-:W-:Y:S01]  /*0de0*/  IADD3 R3, P0, PT, R0.reuse, UR15, RZ ;  /* 0x0000000f00037c10 */ /* 0x050fe2000ff1e0ff */
[C---:B------:R-:W-:Y:S01]  /*0df0*/  VIADD R5, R0.reuse, 0x180 ;  /* 0x0000018000057836 */ /* 0x040fe20000000000 */
[C---:B------:R-:W-:Y:S01]  /*0e00*/  ISETP.GE.AND P1, PT, R0.reuse, UR17, PT ;  /* 0x0000001100007c0c */ /* 0x040fe2000bf26270 */
[----:B------:R-:W-:Y:S01]  /*0e10*/  VIADD R6, R0, 0x100 ;  /* 0x0000010000067836 */ /* 0x000fe20000000000 */
[----:B------:R-:W-:Y:S01]  /*0e20*/  ISETP.GE.AND P2, PT, R2, UR17, PT ;  /* 0x0000001102007c0c */ /* 0x000fe2000bf46270 */
[----:B-1----:R-:W-:Y:S01]  /*0e30*/  IMAD.X R4, RZ, RZ, UR16, P0 ;  /* 0x00000010ff047e24 */ /* 0x002fe200080e06ff */
[----:B------:R-:W-:Y:S01]  /*0e40*/  ISETP.GE.AND P4, PT, R5, UR17, PT ;  /* 0x0000001105007c0c */ /* 0x000fe2000bf86270 */
[----:B------:R-:W-:Y:S01]  /*0e50*/  VIADD R5, R0, 0x200 ;  /* 0x0000020000057836 */ /* 0x000fe20000000000 */
[----:B------:R-:W-:Y:S01]  /*0e60*/  ISETP.GE.AND P3, PT, R6, UR17, PT ;  /* 0x0000001106007c0c */ /* 0x000fe2000bf66270 */
[----:B------:R-:W-:-:S02]  /*0e70*/  IMAD.MOV.U32 R11, RZ, RZ, 0x7fffffff ;  /* 0x7fffffffff0b7424 */ /* 0x000fc400078e00ff */
[----:B------:R-:W-:Y:S01]  /*0e80*/  IMAD.MOV.U32 R10, RZ, RZ, 0x7fffffff ;  /* 0x7fffffffff0a7424 */ /* 0x000fe200078e00ff */
[----:B------:R-:W-:Y:S01]  /*0e90*/  ISETP.GE.AND P5, PT, R5, UR17, PT ;  /* 0x0000001105007c0c */ /* 0x000fe2000bfa6270 */
[----:B------:R-:W-:Y:S01]  /*0ea0*/  VIADD R5, R0, 0x300 ;  /* 0x0000030000057836 */ /* 0x000fe20000000000 */
[----:B------:R-:W-:-:S04]  /*0eb0*/  LEA R2, P0, R3, UR18, 0x2 ;  /* 0x0000001203027c11 */ /* 0x000fc8000f8010ff */
[----:B------:R-:W-:Y:S01]  /*0ec0*/  LEA.HI.X R3, R3, UR19, R4, 0x2, P0 ;  /* 0x0000001303037c11 */ /* 0x000fe200080f1404 */
[----:B------:R-:W-:Y:S02]  /*0ed0*/  VIADD R4, R0, 0x280 ;  /* 0x0000028000047836 */ /* 0x000fe40000000000 */
[----:B------:R-:W-:Y:S02]  /*0ee0*/  IMAD.MOV.U32 R13, RZ, RZ, 0x7fffffff ;  /* 0x7fffffffff0d7424 */ /* 0x000fe400078e00ff */
[----:B------:R1:W5:Y:S01]  /*0ef0*/  @!P2 LDG.E R11, desc[UR20][R2.64+0x200] ;  /* 0x00020014020ba981 */ /* 0x000362000c1e1900 */
[----:B------:R-:W-:Y:S01]  /*0f00*/  ISETP.GE.AND P0, PT, R4, UR17, PT ;  /* 0x0000001104007c0c */ /* 0x000fe2000bf06270 */
[----:B------:R-:W-:Y:S02]  /*0f10*/  VIADD R4, R0, 0x380 ;  /* 0x0000038000047836 */ /* 0x000fe40000000000 */
[----:B------:R1:W5:Y:S01]  /*0f20*/  @!P1 LDG.E R10, desc[UR20][R2.64] ;  /* 0x00000014020a9981 */ /* 0x000362000c1e1900 */
[----:B------:R-:W-:Y:S01]  /*0f30*/  IMAD.MOV.U32 R12, RZ, RZ, 0x7fffffff ;  /* 0x7fffffffff0c7424 */ /* 0x000fe200078e00ff */
[----:B------:R-:W-:-:S02]  /*0f40*/  ISETP.GE.AND P1, PT, R5, UR17, PT ;  /* 0x0000001105007c0c */ /* 0x000fc4000bf26270 */
[----:B------:R-:W-:Y:S01]  /*0f50*/  ISETP.GE.AND P2, PT, R4, UR17, PT ;  /* 0x0000001104007c0c */ /* 0x000fe2000bf46270 */
[C---:B------:R-:W-:Y:S01]  /*0f60*/  VIADD R4, R0.reuse, 0x480 ;  /* 0x0000048000047836 */ /* 0x040fe20000000000 */
[----:B------:R1:W5:Y:S01]  /*0f70*/  @!P4 LDG.E R13, desc[UR20][R2.64+0x600] ;  /* 0x00060014020dc981 */ /* 0x000362000c1e1900 */
[----:B------:R-:W-:Y:S01]  /*0f80*/  IMAD.MOV.U32 R14, RZ, RZ, 0x7fffffff ;  /* 0x7fffffffff0e7424 */ /* 0x000fe200078e00ff */
[----:B------:R-:W-:Y:S02]  /*0f90*/  LOP3.LUT R5, R0, 0x400, RZ, 0xfc, !PT ;  /* 0x0000040000057812 */ /* 0x000fe400078efcff */
[----:B------:R-:W-:Y:S01]  /*0fa0*/  ISETP.GE.AND P4, PT, R4, UR17, PT ;  /* 0x0000001104007c0c */ /* 0x000fe2000bf86270 */
[----:B------:R-:W-:Y:S01]  /*0fb0*/  VIADD R4, R0, 0x500 ;  /* 0x0000050000047836 */ /* 0x000fe20000000000 */
[----:B------:R1:W5:Y:S01]  /*0fc0*/  @!P3 LDG.E R12, desc[UR20][R2.64+0x400] ;  /* 0x00040014020cb981 */ /* 0x000362000c1e1900 */
[----:B------:R-:W-:Y:S01]  /*0fd0*/  ISETP.GE.AND P3, PT, R5, UR17, PT ;  /* 0x0000001105007c0c */ /* 0x000fe2000bf66270 */
[----:B------:R-:W-:-:S02]  /*0fe0*/  IMAD.MOV.U32 R15, RZ, RZ, 0x7fffffff ;  /* 0x7fffffffff0f7424 */ /* 0x000fc400078e00ff */
[----:B------:R-:W-:Y:S01]  /*0ff0*/  IMAD.MOV.U32 R18, RZ, RZ, 0x7fffffff ;  /* 0x7fffffffff127424 */ /* 0x000fe200078e00ff */
[----:B------:R1:W5:Y:S01]  /*1000*/  @!P5 LDG.E R14, desc[UR20][R2.64+0x800] ;  /* 0x00080014020ed981 */ /* 0x000362000c1e1900 */
[----:B------:R-:W-:Y:S01]  /*1010*/  ISETP.GE.AND P5, PT, R4, UR17, PT ;  /* 0x0000001104007c0c */ /* 0x000fe2000bfa6270 */
[C---:B------:R-:W-:Y:S02]  /*1020*/  VIADD R5, R0.reuse, 0x580 ;  /* 0x0000058000057836 */ /* 0x040fe40000000000 */
[----:B------:R-:W-:Y:S01]  /*1030*/  VIADD R4, R0, 0x600 ;  /* 0x0000060000047836 */ /* 0x000fe20000000000 */
[----:B------:R1:W5:Y:S01]  /*1040*/  @!P0 LDG.E R15, desc[UR20][R2.64+0xa00] ;  /* 0x000a0014020f8981 */ /* 0x000362000c1e1900 */
[----:B------:R-:W-:Y:S01]  /*1050*/  IMAD.MOV.U32 R19, RZ, RZ, 0x7fffffff ;  /* 0x7fffffffff137424 */ /* 0x000fe200078e00ff */
[----:B------:R-:W-:Y:S01]  /*1060*/  ISETP.GE.AND P0, PT, R5, UR17, PT ;  /* 0x0000001105007c0c */ /* 0x000fe2000bf06270 */
[----:B------:R-:W-:Y:S01]  /*1070*/  IMAD.MOV.U32 R17, RZ, RZ, 0x7fffffff ;  /* 0x7fffffffff117424 */ /* 0x000fe200078e00ff */
[----:B------:R1:W5:Y:S01]  /*1080*/  @!P1 LDG.E R18, desc[UR20][R2.64+0xc00] ;  /* 0x000c001402129981 */ /* 0x000362000c1e1900 */
[----:B------:R-:W-:Y:S01]  /*1090*/  IMAD.MOV.U32 R16, RZ, RZ, 0x7fffffff ;  /* 0x7fffffffff107424 */ /* 0x000fe200078e00ff */
[----:B------:R-:W-:Y:S01]  /*10a0*/  ISETP.GE.AND P1, PT, R4, UR17, PT ;  /* 0x0000001104007c0c */ /* 0x000fe2000bf26270 */
[C---:B------:R-:W-:Y:S01]  /*10b0*/  VIADD R4, R0.reuse, 0x680 ;  /* 0x0000068000047836 */ /* 0x040fe20000000000 */
[----:B------:R1:W5:Y:S01]  /*10c0*/  @!P2 LDG.E R19, desc[UR20][R2.64+0xe00] ;  /* 0x000e00140213a981 */ /* 0x000362000c1e1900 */
[----:B------:R-:W-:-:S03]  /*10d0*/  VIADD R5, R0, 0x700 ;  /* 0x0000070000057836 */ /* 0x000fc60000000000 */
[----:B------:R1:W5:Y:S01]  /*10e0*/  @!P3 LDG.E R17, desc[UR20][R2.64+0x1000] ;  /* 0x001000140211b981 */ /* 0x000362000c1e1900 */
[----:B------:R-:W-:Y:S02]  /*10f0*/  ISETP.GE.AND P2, PT, R4, UR17, PT ;  /* 0x0000001104007c0c */ /* 0x000fe4000bf46270 */
[----:B------:R-:W-:Y:S01]  /*1100*/  ISETP.GE.AND P3, PT, R5, UR17, PT ;  /* 0x0000001105007c0c */ /* 0x000fe2000bf66270 */
[----:B------:R1:W5:Y:S01]  /*1110*/  @!P4 LDG.E R16, desc[UR20][R2.64+0x1200] ;  /* 0x001200140210c981 */ /* 0x000362000c1e1900 */
[----:B------:R-:W-:Y:S01]  /*1120*/  ISETP.GE.AND P4, PT, R20, UR17, PT ;  /* 0x0000001114007c0c */ /* 0x000fe2000bf86270 */
[----:B------:R-:W-:Y:S02]  /*1130*/  IMAD.MOV.U32 R9, RZ, RZ, 0x7fffffff ;  /* 0x7fffffffff097424 */ /* 0x000fe400078e00ff */
[----:B------:R-:W-:Y:S02]  /*1140*/  IMAD.MOV.U32 R8, RZ, RZ, 0x7fffffff ;  /* 0x7fffffffff087424 */ /* 0x000fe400078e00ff */
[----:B------:R-:W-:-:S02]  /*1150*/  IMAD.MOV.U32 R5, RZ, RZ, 0x7fffffff ;  /* 0x7fffffffff057424 */ /* 0x000fc400078e00ff */
[----:B------:R-:W-:Y:S01]  /*1160*/  IMAD.MOV.U32 R4, RZ, RZ, 0x7fffffff ;  /* 0x7fffffffff047424 */ /* 0x000fe200078e00ff */
[----:B------:R1:W5:Y:S01]  /*1170*/  @!P5 LDG.E R9, desc[UR20][R2.64+0x1400] ;  /* 0x001400140209d981 */ /* 0x000362000c1e1900 */
[----:B------:R-:W-:Y:S02]  /*1180*/  IMAD.MOV.U32 R6, RZ, RZ, 0x7fffffff ;  /* 0x7fffffffff067424 */ /* 0x000fe400078e00ff */
[----:B------:R-:W-:Y:S01]  /*1190*/  IMAD.MOV.U32 R7, RZ, RZ, 0x7fffffff ;  /* 0x7fffffffff077424 */ /* 0x000fe200078e00ff */
[----:B------:R1:W5:Y:S04]  /*11a0*/  @!P0 LDG.E R8, desc[UR20][R2.64+0x1600] ;  /* 0x0016001402088981 */ /* 0x000368000c1e1900 */
[----:B------:R1:W5:Y:S04]  /*11b0*/  @!P1 LDG.E R5, desc[UR20][R2.64+0x1800] ;  /* 0x0018001402059981 */ /* 0x000368000c1e1900 */
[----:B------:R1:W5:Y:S04]  /*11c0*/  @!P2 LDG.E R4, desc[UR20][R2.64+0x1a00] ;  /* 0x001a00140204a981 */ /* 0x000368000c1e1900 */
[----:B------:R1:W5:Y:S04]  /*11d0*/  @!P3 LDG.E R6, desc[UR20][R2.64+0x1c00] ;  /* 0x001c00140206b981 */ /* 0x000368000c1e1900 */
[----:B------:R1:W5:Y:S02]  /*11e0*/  @!P4 LDG.E R7, desc[UR20][R2.64+0x1e00] ;  /* 0x001e00140207c981 */ /* 0x000364000c1e1900 */
.L_x_143:
[----:B01----:R-:W0:Y:S02]  /*11f0*/  LDC.64 R2, c[0x0][0x398] ;  /* 0x0000e600ff027b82 */ /* 0x003e240000000a00 */
[----:B0-----:R-:W-:-:S13]  /*1200*/  ISETP.GT.AND P0, PT, R3, R2, PT ;  /* 0x000000020300720c */ /* 0x001fda0003f04270 */
[----:B------:R-:W-:Y:S05]  /*1210*/  @!P0 BRA `(.L_x_144) ;  /* 0x0000000800788947 */ /* 0x000fea0003800000 */
[----:B------:R-:W-:Y:S01]  /*1220*/  IMAD.MOV.U32 R2, RZ, RZ, -0x1 ;  /* 0xffffffffff027424 */ /* 0x000fe200078e00ff */
[----:B-----5:R-:W-:Y:S01]  /*1230*/  ISETP.GT.AND P0, PT, R10, -0x1, PT ;  /* 0xffffffff0a00780c */ /* 0x020fe20003f04270 */
[----:B------:R-:W0:Y:S01]  /*1240*/  S2UR UR15, SR_CgaCtaId ;  /* 0x00000000000f79c3 */ /* 0x000e220000008800 */
[----:B------:R-:W-:Y:S01]  /*1250*/  ISETP.GT.AND P1, PT, R11, -0x1, PT ;  /* 0xffffffff0b00780c */ /* 0x000fe20003f24270 */
[----:B------:R-:W-:Y:S01]  /*1260*/  UMOV UR4, 0x400 ;  /* 0x0000040000047882 */ /* 0x000fe20000000000 */
[C---:B------:R-:W-:Y:S01]  /*1270*/  SEL R23, R2.reuse, 0x80000000, !P0 ;  /* 0x8000000002177807 */ /* 0x040fe20004000000 */
[----:B------:R-:W1:Y:S01]  /*1280*/  LDCU UR16, c[0x0][0x398] ;  /* 0x00007300ff1077ac */ /* 0x000e620008000800 */
[----:B------:R-:W-:Y:S02]  /*1290*/  SEL R22, R2, 0x80000000, !P1 ;  /* 0x8000000002167807 */ /* 0x000fe40004800000 */
[----:B------:R-:W-:Y:S02]  /*12a0*/  ISETP.GT.AND P0, PT, R14, -0x1, PT ;  /* 0xffffffff0e00780c */ /* 0x000fe40003f04270 */
[----:B------:R-:W-:-:S02]  /*12b0*/  ISETP.GT.AND P1, PT, R15, -0x1, PT ;  /* 0xffffffff0f00780c */ /* 0x000fc40003f24270 */
[----:B------:R-:W-:Y:S02]  /*12c0*/  ISETP.GT.AND P2, PT, R12, -0x1, PT ;  /* 0xffffffff0c00780c */ /* 0x000fe40003f44270 */
[----:B------:R-:W-:Y:S02]  /*12d0*/  ISETP.GT.AND P3, PT, R13, -0x1, PT ;  /* 0xffffffff0d00780c */ /* 0x000fe40003f64270 */
[----:B------:R-:W-:Y:S02]  /*12e0*/  LOP3.LUT R10, R23, R10, RZ, 0x3c, !PT ;  /* 0x0000000a170a7212 */ /* 0x000fe400078e3cff */
[----:B------:R-:W-:Y:S02]  /*12f0*/  LOP3.LUT R11, R22, R11, RZ, 0x3c, !PT ;  /* 0x0000000b160b7212 */ /* 0x000fe400078e3cff */
[C---:B------:R-:W-:Y:S02]  /*1300*/  SEL R23, R2.reuse, 0x80000000, !P0 ;  /* 0x8000000002177807 */ /* 0x040fe40004000000 */
[----:B------:R-:W-:-:S02]  /*1310*/  SEL R22, R2, 0x80000000, !P1 ;  /* 0x8000000002167807 */ /* 0x000fc40004800000 */
[----:B------:R-:W-:Y:S01]  /*1320*/  ISETP.GT.AND P0, PT, R17, -0x1, PT ;  /* 0xffffffff1100780c */ /* 0x000fe20003f04270 */
[----:B0-----:R-:W-:Y:S01]  /*1330*/  ULEA UR15, UR15, UR4, 0x18 ;  /* 0x000000040f0f7291 */ /* 0x001fe2000f8ec0ff */
[----:B------:R-:W-:Y:S02]  /*1340*/  ISETP.GT.AND P1, PT, R16, -0x1, PT ;  /* 0xffffffff1000780c */ /* 0x000fe40003f24270 */
[C---:B------:R-:W-:Y:S01]  /*1350*/  SEL R25, R2.reuse, 0x80000000, !P2 ;  /* 0x8000000002197807 */ /* 0x040fe20005000000 */
[----:B------:R-:W-:Y:S01]  /*1360*/  UMOV UR4, URZ ;  /* 0x000000ff00047c82 */ /* 0x000fe20008000000 */
[----:B------:R-:W-:Y:S02]  /*1370*/  SEL R24, R2, 0x80000000, !P3 ;  /* 0x8000000002187807 */ /* 0x000fe40005800000 */
[----:B------:R-:W-:Y:S02]  /*1380*/  ISETP.GT.AND P2, PT, R18, -0x1, PT ;  /* 0xffffffff1200780c */ /* 0x000fe40003f44270 */
[----:B------:R-:W-:-:S02]  /*1390*/  ISETP.GT.AND P3, PT, R19, -0x1, PT ;  /* 0xffffffff1300780c */ /* 0x000fc40003f64270 */
[----:B------:R-:W-:Y:S02]  /*13a0*/  LOP3.LUT R14, R23, R14, RZ, 0x3c, !PT ;  /* 0x0000000e170e7212 */ /* 0x000fe400078e3cff */
[----:B------:R-:W-:Y:S02]  /*13b0*/  LOP3.LUT R15, R22, R15, RZ, 0x3c, !PT ;  /* 0x0000000f160f7212 */ /* 0x000fe400078e3cff */
[C---:B------:R-:W-:Y:S02]  /*13c0*/  SEL R22, R2.reuse, 0x80000000, !P0 ;  /* 0x8000000002167807 */ /* 0x040fe40004000000 */
[----:B------:R-:W-:Y:S02]  /*13d0*/  SEL R23, R2, 0x80000000, !P1 ;  /* 0x8000000002177807 */ /* 0x000fe40004800000 */
[----:B------:R-:W-:Y:S02]  /*13e0*/  LOP3.LUT R12, R25, R12, RZ, 0x3c, !PT ;  /* 0x0000000c190c7212 */ /* 0x000fe400078e3cff */
[----:B------:R-:W-:-:S02]  /*13f0*/  LOP3.LUT R13, R24, R13, RZ, 0x3c, !PT ;  /* 0x0000000d180d7212 */ /* 0x000fc400078e3cff */
[----:B------:R-:W-:Y:S02]  /*1400*/  ISETP.GT.AND P0, PT, R8, -0x1, PT ;  /* 0xffffffff0800780c */ /* 0x000fe40003f04270 */
[C---:B------:R-:W-:Y:S02]  /*1410*/  SEL R25, R2.reuse, 0x80000000, !P2 ;  /* 0x8000000002197807 */ /* 0x040fe40005000000 */
[C---:B------:R-:W-:Y:S02]  /*1420*/  SEL R24, R2.reuse, 0x80000000, !P3 ;  /* 0x8000000002187807 */ /* 0x040fe40005800000 */
[----:B------:R-:W-:Y:S02]  /*1430*/  ISETP.GT.AND P2, PT, R9, -0x1, PT ;  /* 0xffffffff0900780c */ /* 0x000fe40003f44270 */
[----:B------:R-:W-:Y:S02]  /*1440*/  LOP3.LUT R16, R23, R16, RZ, 0x3c, !PT ;  /* 0x0000001017107212 */ /* 0x000fe400078e3cff */
[----:B------:R-:W-:-:S02]  /*1450*/  SEL R23, R2, 0x80000000, !P0 ;  /* 0x8000000002177807 */ /* 0x000fc40004000000 */
[----:B------:R-:W-:Y:S02]  /*1460*/  LOP3.LUT R19, R24, R19, RZ, 0x3c, !PT ;  /* 0x0000001318137212 */ /* 0x000fe400078e3cff */
[----:B------:R-:W-:Y:S02]  /*1470*/  ISETP.GT.AND P0, PT, R5, -0x1, PT ;  /* 0xffffffff0500780c */ /* 0x000fe40003f04270 */
[----:B------:R-:W-:Y:S02]  /*1480*/  SEL R24, R2, 0x80000000, !P2 ;  /* 0x8000000002187807 */ /* 0x000fe40005000000 */
[----:B------:R-:W-:Y:S02]  /*1490*/  ISETP.GT.AND P1, PT, R4, -0x1, PT ;  /* 0xffffffff0400780c */ /* 0x000fe40003f24270 */
[----:B------:R-:W-:Y:S02]  /*14a0*/  ISETP.GT.AND P2, PT, R6, -0x1, PT ;  /* 0xffffffff0600780c */ /* 0x000fe40003f44270 */
[----:B------:R-:W-:-:S02]  /*14b0*/  LOP3.LUT R17, R22, R17, RZ, 0x3c, !PT ;  /* 0x0000001116117212 */ /* 0x000fc400078e3cff */
[C---:B------:R-:W-:Y:S02]  /*14c0*/  SEL R22, R2.reuse, 0x80000000, !P0 ;  /* 0x8000000002167807 */ /* 0x040fe40004000000 */
[----:B------:R-:W-:Y:S02]  /*14d0*/  LOP3.LUT R18, R25, R18, RZ, 0x3c, !PT ;  /* 0x0000001219127212 */ /* 0x000fe400078e3cff */
[----:B------:R-:W-:Y:S02]  /*14e0*/  LOP3.LUT R8, R23, R8, RZ, 0x3c, !PT ;  /* 0x0000000817087212 */ /* 0x000fe400078e3cff */
[----:B------:R-:W-:Y:S02]  /*14f0*/  ISETP.GT.AND P0, PT, R7, -0x1, PT ;  /* 0xffffffff0700780c */ /* 0x000fe40003f04270 */
[C---:B------:R-:W-:Y:S02]  /*1500*/  SEL R23, R2.reuse, 0x80000000, !P1 ;  /* 0x8000000002177807 */ /* 0x040fe40004800000 */
[----:B------:R-:W-:-:S02]  /*1510*/  SEL R25, R2, 0x80000000, !P2 ;  /* 0x8000000002197807 */ /* 0x000fc40005000000 */
[----:B------:R-:W-:Y:S02]  /*1520*/  ISETP.NE.AND P1, PT, R10, 0x7fffffff, PT ;  /* 0x7fffffff0a00780c */ /* 0x000fe40003f25270 */
[----:B------:R-:W-:Y:S02]  /*1530*/  ISETP.NE.AND P2, PT, R11, 0x7fffffff, PT ;  /* 0x7fffffff0b00780c */ /* 0x000fe40003f45270 */
[----:B------:R-:W-:Y:S02]  /*1540*/  ISETP.NE.AND P3, PT, R12, 0x7fffffff, PT ;  /* 0x7fffffff0c00780c */ /* 0x000fe40003f65270 */
[----:B------:R-:W-:Y:S02]  /*1550*/  ISETP.NE.AND P4, PT, R13, 0x7fffffff, PT ;  /* 0x7fffffff0d00780c */ /* 0x000fe40003f85270 */
[----:B------:R-:W-:Y:S02]  /*1560*/  LOP3.LUT R5, R22, R5, RZ, 0x3c, !PT ;  /* 0x0000000516057212 */ /* 0x000fe400078e3cff */
[----:B------:R-:W-:-:S02]  /*1570*/  SEL R22, R2, 0x80000000, !P0 ;  /* 0x8000000002167807 */ /* 0x000fc40004000000 */
[----:B------:R-:W-:Y:S02]  /*1580*/  SEL R10, R10, 0x80000000, P1 ;  /* 0x800000000a0a7807 */ /* 0x000fe40000800000 */
[----:B------:R-:W-:Y:S02]  /*1590*/  SEL R11, R11, 0x80000000, P2 ;  /* 0x800000000b0b7807 */ /* 0x000fe40001000000 */
[----:B------:R-:W-:Y:S02]  /*15a0*/  SEL R12, R12, 0x80000000, P3 ;  /* 0x800000000c0c7807 */ /* 0x000fe40001800000 */
[----:B------:R-:W-:Y:S02]  /*15b0*/  SEL R13, R13, 0x80000000, P4 ;  /* 0x800000000d0d7807 */ /* 0x000fe40002000000 */
[----:B------:R-:W-:Y:S02]  /*15c0*/  ISETP.NE.AND P5, PT, R14, 0x7fffffff, PT ;  /* 0x7fffffff0e00780c */ /* 0x000fe40003fa5270 */
[----:B------:R-:W-:-:S02]  /*15d0*/  ISETP.NE.AND P0, PT, R15, 0x7fffffff, PT ;  /* 0x7fffffff0f00780c */ /* 0x000fc40003f05270 */
[----:B------:R-:W-:Y:S02]  /*15e0*/  ISETP.NE.AND P1, PT, R18, 0x7fffffff, PT ;  /* 0x7fffffff1200780c */ /* 0x000fe40003f25270 */
[----:B------:R-:W-:Y:S02]  /*15f0*/  ISETP.NE.AND P2, PT, R19, 0x7fffffff, PT ;  /* 0x7fffffff1300780c */ /* 0x000fe40003f45270 */
[----:B------:R-:W-:Y:S02]  /*1600*/  ISETP.NE.AND P3, PT, R17, 0x7fffffff, PT ;  /* 0x7fffffff1100780c */ /* 0x000fe40003f65270 */
[----:B------:R-:W-:Y:S02]  /*1610*/  ISETP.NE.AND P4, PT, R16, 0x7fffffff, PT ;  /* 0x7fffffff1000780c */ /* 0x000fe40003f85270 */
[----:B------:R-:W-:Y:S02]  /*1620*/  LOP3.LUT R9, R24, R9, RZ, 0x3c, !PT ;  /* 0x0000000918097212 */ /* 0x000fe400078e3cff */
[----:B------:R-:W-:-:S02]  /*1630*/  LOP3.LUT R4, R23, R4, RZ, 0x3c, !PT ;  /* 0x0000000417047212 */ /* 0x000fc400078e3cff */
[----:B------:R-:W-:Y:S02]  /*1640*/  LOP3.LUT R6, R25, R6, RZ, 0x3c, !PT ;  /* 0x0000000619067212 */ /* 0x000fe400078e3cff */
[----:B------:R-:W-:Y:S02]  /*1650*/  LOP3.LUT R7, R22, R7, RZ, 0x3c, !PT ;  /* 0x0000000716077212 */ /* 0x000fe400078e3cff */
[----:B------:R-:W-:Y:S02]  /*1660*/  SEL R14, R14, 0x80000000, P5 ;  /* 0x800000000e0e7807 */ /* 0x000fe40002800000 */
[----:B------:R-:W-:Y:S02]  /*1670*/  SEL R15, R15, 0x80000000, P0 ;  /* 0x800000000f0f7807 */ /* 0x000fe40000000000 */
[----:B------:R-:W-:Y:S02]  /*1680*/  SEL R18, R18, 0x80000000, P1 ;  /* 0x8000000012127807 */ /* 0x000fe40000800000 */
[----:B------:R-:W-:-:S02]  /*1690*/  SEL R19, R19, 0x80000000, P2 ;  /* 0x8000000013137807 */ /* 0x000fc40001000000 */
[----:B------:R-:W-:Y:S02]  /*16a0*/  SEL R17, R17, 0x80000000, P3 ;  /* 0x8000000011117807 */ /* 0x000fe40001800000 */
[----:B------:R-:W-:Y:S02]  /*16b0*/  SEL R16, R16, 0x80000000, P4 ;  /* 0x8000000010107807 */ /* 0x000fe40002000000 */
[----:B------:R-:W-:Y:S02]  /*16c0*/  ISETP.NE.AND P5, PT, R9, 0x7fffffff, PT ;  /* 0x7fffffff0900780c */ /* 0x000fe40003fa5270 */
[----:B------:R-:W-:Y:S02]  /*16d0*/  ISETP.NE.AND P0, PT, R8, 0x7fffffff, PT ;  /* 0x7fffffff0800780c */ /* 0x000fe40003f05270 */
[----:B------:R-:W-:Y:S02]  /*16e0*/  ISETP.NE.AND P1, PT, R5, 0x7fffffff, PT ;  /* 0x7fffffff0500780c */ /* 0x000fe40003f25270 */
[----:B------:R-:W-:-:S02]  /*16f0*/  ISETP.NE.AND P2, PT, R4, 0x7fffffff, PT ;  /* 0x7fffffff0400780c */ /* 0x000fc40003f45270 */
[----:B------:R-:W-:Y:S02]  /*1700*/  ISETP.NE.AND P3, PT, R6, 0x7fffffff, PT ;  /* 0x7fffffff0600780c */ /* 0x000fe40003f65270 */
[----:B------:R-:W-:Y:S02]  /*1710*/  ISETP.NE.AND P4, PT, R7, 0x7fffffff, PT ;  /* 0x7fffffff0700780c */ /* 0x000fe40003f85270 */
[----:B------:R-:W-:Y:S02]  /*1720*/  SEL R9, R9, 0x80000000, P5 ;  /* 0x8000000009097807 */ /* 0x000fe40002800000 */
[----:B------:R-:W-:Y:S02]  /*1730*/  SEL R8, R8, 0x80000000, P0 ;  /* 0x8000000008087807 */ /* 0x000fe40000000000 */
[----:B------:R-:W-:Y:S02]  /*1740*/  SEL R5, R5, 0x80000000, P1 ;  /* 0x8000000005057807 */ /* 0x000fe40000800000 */
[----:B------:R-:W-:-:S02]  /*1750*/  SEL R4, R4, 0x80000000, P2 ;  /* 0x8000000004047807 */ /* 0x000fc40001000000 */
[----:B------:R-:W-:Y:S02]  /*1760*/  SEL R6, R6, 0x80000000, P3 ;  /* 0x8000000006067807 */ /* 0x000fe40001800000 */
[----:B-1----:R-:W-:-:S07]  /*1770*/  SEL R7, R7, 0x80000000, P4 ;  /* 0x8000000007077807 */ /* 0x002fce0002000000 */
.L_x_145:
[----:B------:R-:W-:Y:S01]  /*1780*/  IMAD R22, RZ, RZ, -UR16 ;  /* 0x80000010ff167e24 */ /* 0x000fe2000f8e02ff */
[----:B0-----:R-:W-:Y:S01]  /*1790*/  SHF.R.U32.HI R25, RZ, UR16, R10 ;  /* 0x00000010ff197c19 */ /* 0x001fe2000801160a */
[----:B------:R-:W-:Y:S01]  /*17a0*/  ULEA UR17, UR4, UR15, 0xa ;  /* 0x0000000f04117291 */ /* 0x000fe2000f8e50ff */
[----:B------:R-:W-:Y:S01]  /*17b0*/  SHF.R.U32.HI R27, RZ, UR16, R12 ;  /* 0x00000010ff1b7c19 */ /* 0x000fe2000801160c */
[----:B------:R-:W-:Y:S01]  /*17c0*/  UIADD3 UR4, UPT, UPT, UR4, 0x1, URZ ;  /* 0x0000000104047890 */ /* 0x000fe2000fffe0ff */
[----:B------:R-:W-:Y:S02]  /*17d0*/  VIADDMNMX R23, R22, R3, 0x8, PT ;  /* 0x0000000816177446 */ /* 0x000fe40003800103 */
[----:B------:R-:W-:Y:S02]  /*17e0*/  SHF.R.U32.HI R29, RZ, UR16, R13 ;  /* 0x00000010ff1d7c19 */ /* 0x000fe4000801160d */
[----:B------:R-:W-:Y:S02]  /*17f0*/  SHF.L.U32 R22, R2, R23, RZ ;  /* 0x0000001702167219 */ /* 0x000fe400000006ff */
[----:B------:R-:W-:-:S02]  /*1800*/  SHF.R.U32.HI R23, RZ, UR16, R11 ;  /* 0x00000010ff177c19 */ /* 0x000fc4000801160b */
[-C--:B------:R-:W-:Y:S02]  /*1810*/  LOP3.LUT R25, R25, R22.reuse, RZ, 0x30, !PT ;  /* 0x0000001619197212 */ /* 0x080fe400078e30ff */
[-C--:B------:R-:W-:Y:S02]  /*1820*/  LOP3.LUT R23, R23, R22.reuse, RZ, 0x30, !PT ;  /* 0x0000001617177212 */ /* 0x080fe400078e30ff */
[----:B------:R-:W-:Y:S02]  /*1830*/  LOP3.LUT R27, R27, R22, RZ, 0x30, !PT ;  /* 0x000000161b1b7212 */ /* 0x000fe400078e30ff */
[----:B------:R-:W-:Y:S02]  /*1840*/  LEA R25, R25, UR17, 0x2 ;  /* 0x0000001119197c11 */ /* 0x000fe4000f8e10ff */
[----:B------:R-:W-:Y:S02]  /*1850*/  LEA R23, R23, UR17, 0x2 ;  /* 0x0000001117177c11 */ /* 0x000fe4000f8e10ff */
[----:B------:R-:W-:Y:S01]  /*1860*/  LEA R27, R27, UR17, 0x2 ;  /* 0x000000111b1b7c11 */ /* 0x000fe2000f8e10ff */
[----:B------:R0:W-:Y:S01]  /*1870*/  ATOMS.POPC.INC.32 RZ, [R25+URZ] ;  /* 0x0000000019ff7f8c */ /* 0x0001e2000d8000ff */
[----:B------:R-:W-:-:S02]  /*1880*/  SHF.R.U32.HI R24, RZ, UR16, R14 ;  /* 0x00000010ff187c19 */ /* 0x000fc4000801160e */
[----:B------:R-:W-:Y:S01]  /*1890*/  SHF.R.U32.HI R26, RZ, UR16, R15 ;  /* 0x00000010ff1a7c19 */ /* 0x000fe2000801160f */
[----:B------:R1:W-:Y:S01]  /*18a0*/  ATOMS.POPC.INC.32 RZ, [R23+URZ] ;  /* 0x0000000017ff7f8c */ /* 0x0003e2000d8000ff */
[-C--:B------:R-:W-:Y:S02]  /*18b0*/  LOP3.LUT R29, R29, R22.reuse, RZ, 0x30, !PT ;  /* 0x000000161d1d7212 */ /* 0x080fe400078e30ff */
[-C--:B------:R-:W-:Y:S01]  /*18c0*/  LOP3.LUT R24, R24, R22.reuse, RZ, 0x30, !PT ;  /* 0x0000001618187212 */ /* 0x080fe200078e30ff */
[----:B------:R2:W-:Y:S01]  /*18d0*/  ATOMS.POPC.INC.32 RZ, [R27+URZ] ;  /* 0x000000001bff7f8c */ /* 0x0005e2000d8000ff */
[----:B0-----:R-:W-:Y:S02]  /*18e0*/  SHF.R.U32.HI R25, RZ, UR16, R19 ;  /* 0x00000010ff197c19 */ /* 0x001fe40008011613 */
[----:B------:R-:W-:Y:S02]  /*18f0*/  LOP3.LUT R26, R26, R22, RZ, 0x30, !PT ;  /* 0x000000161a1a7212 */ /* 0x000fe400078e30ff */
[----:B-1----:R-:W-:-:S02]  /*1900*/  SHF.R.U32.HI R23, RZ, UR16, R18 ;  /* 0x00000010ff177c19 */ /* 0x002fc40008011612 */
[----:B------:R-:W-:Y:S02]  /*1910*/  LEA R29, R29, UR17, 0x2 ;  /* 0x000000111d1d7c11 */ /* 0x000fe4000f8e10ff */
[----:B--2---:R-:W-:Y:S02]  /*1920*/  SHF.R.U32.HI R27, RZ, UR16, R17 ;  /* 0x00000010ff1b7c19 */ /* 0x004fe40008011611 */
[-C--:B------:R-:W-:Y:S01]  /*1930*/  LOP3.LUT R23, R23, R22.reuse, RZ, 0x30, !PT ;  /* 0x0000001617177212 */ /* 0x080fe200078e30ff */
[----:B------:R0:W-:Y:S01]  /*1940*/  ATOMS.POPC.INC.32 RZ, [R29+URZ] ;  /* 0x000000001dff7f8c */ /* 0x0001e2000d8000ff */
[-C--:B------:R-:W-:Y:S02]  /*1950*/  LOP3.LUT R25, R25, R22.reuse, RZ, 0x30, !PT ;  /* 0x0000001619197212 */ /* 0x080fe400078e30ff */
[----:B------:R-:W-:Y:S02]  /*1960*/  LEA R24, R24, UR17, 0x2 ;  /* 0x0000001118187c11 */ /* 0x000fe4000f8e10ff */
[----:B------:R-:W-:-:S02]  /*1970*/  LOP3.LUT R27, R27, R22, RZ, 0x30, !PT ;  /* 0x000000161b1b7212 */ /* 0x000fc400078e30ff */
[----:B------:R-:W-:Y:S01]  /*1980*/  LEA R26, R26, UR17, 0x2 ;  /* 0x000000111a1a7c11 */ /* 0x000fe2000f8e10ff */
[----:B------:R1:W-:Y:S01]  /*1990*/  ATOMS.POPC.INC.32 RZ, [R24+URZ] ;  /* 0x0000000018ff7f8c */ /* 0x0003e2000d8000ff */
[----:B------:R-:W-:Y:S02]  /*19a0*/  LEA R23, R23, UR17, 0x2 ;  /* 0x0000001117177c11 */ /* 0x000fe4000f8e10ff */
[----:B------:R-:W-:Y:S01]  /*19b0*/  LEA R25, R25, UR17, 0x2 ;  /* 0x0000001119197c11 */ /* 0x000fe2000f8e10ff */
[----:B------:R2:W-:Y:S01]  /*19c0*/  ATOMS.POPC.INC.32 RZ, [R26+URZ] ;  /* 0x000000001aff7f8c */ /* 0x0005e2000d8000ff */
[----:B------:R-:W-:Y:S02]  /*19d0*/  LEA R27, R27, UR17, 0x2 ;  /* 0x000000111b1b7c11 */ /* 0x000fe4000f8e10ff */
[----:B0-----:R-:W-:Y:S01]  /*19e0*/  SHF.R.U32.HI R29, RZ, UR16, R16 ;  /* 0x00000010ff1d7c19 */ /* 0x001fe20008011610 */
[----:B------:R0:W-:Y:S01]  /*19f0*/  ATOMS.POPC.INC.32 RZ, [R23+URZ] ;  /* 0x0000000017ff7f8c */ /* 0x0001e2000d8000ff */
[----:B-1----:R-:W-:-:S02]  /*1a00*/  SHF.R.U32.HI R24, RZ, UR16, R9 ;  /* 0x00000010ff187c19 */ /* 0x002fc40008011609 */
[----:B------:R-:W-:Y:S01]  /*1a10*/  SHF.R.U32.HI R28, RZ, UR16, R7 ;  /* 0x00000010ff1c7c19 */ /* 0x000fe20008011607 */
[----:B------:R1:W-:Y:S01]  /*1a20*/  ATOMS.POPC.INC.32 RZ, [R25+URZ] ;  /* 0x0000000019ff7f8c */ /* 0x0003e2000d8000ff */
[----:B--2---:R-:W-:Y:S02]  /*1a30*/  SHF.R.U32.HI R26, RZ, UR16, R8 ;  /* 0x00000010ff1a7c19 */ /* 0x004fe40008011608 */
[-C--:B------:R-:W-:Y:S01]  /*1a40*/  LOP3.LUT R29, R29, R22.reuse, RZ, 0x30, !PT ;  /* 0x000000161d1d7212 */ /* 0x080fe200078e30ff */
[----:B------:R2:W-:Y:S01]  /*1a50*/  ATOMS.POPC.INC.32 RZ, [R27+URZ] ;  /* 0x000000001bff7f8c */ /* 0x0005e2000d8000ff */
[----:B0-----:R-:W-:Y:S02]  /*1a60*/  SHF.R.U32.HI R23, RZ, UR16, R5 ;  /* 0x00000010ff177c19 */ /* 0x001fe40008011605 */
[----:B------:R-:W-:Y:S02]  /*1a70*/  LOP3.LUT R24, R24, R22, RZ, 0x30, !PT ;  /* 0x0000001618187212 */ /* 0x000fe400078e30ff */
[----:B-1----:R-:W-:-:S02]  /*1a80*/  SHF.R.U32.HI R25, RZ, UR16, R4 ;  /* 0x00000010ff197c19 */ /* 0x002fc40008011604 */
[-C--:B------:R-:W-:Y:S02]  /*1a90*/  LOP3.LUT R26, R26, R22.reuse, RZ, 0x30, !PT ;  /* 0x000000161a1a7212 */ /* 0x080fe400078e30ff */
[----:B--2---:R-:W-:Y:S01]  /*1aa0*/  SHF.R.U32.HI R27, RZ, UR16, R6 ;  /* 0x00000010ff1b7c19 */ /* 0x004fe20008011606 */
[----:B------:R-:W-:Y:S01]  /*1ab0*/  UIADD3 UR16, UPT, UPT, UR16, 0x8, URZ ;  /* 0x0000000810107890 */ /* 0x000fe2000fffe0ff */
[-C--:B------:R-:W-:Y:S02]  /*1ac0*/  LOP3.LUT R23, R23, R22.reuse, RZ, 0x30, !PT ;  /* 0x0000001617177212 */ /* 0x080fe400078e30ff */
[----:B------:R-:W-:Y:S02]  /*1ad0*/  LEA R29, R29, UR17, 0x2 ;  /* 0x000000111d1d7c11 */ /* 0x000fe4000f8e10ff */
[----:B------:R-:W-:Y:S02]  /*1ae0*/  LOP3.LUT R25, R25, R22, RZ, 0x30, !PT ;  /* 0x0000001619197212 */ /* 0x000fe400078e30ff */
[----:B------:R-:W-:Y:S01]  /*1af0*/  ISETP.LE.AND P0, PT, R3, UR16, PT ;  /* 0x0000001003007c0c */ /* 0x000fe2000bf03270 */
[----:B------:R0:W-:Y:S01]  /*1b00*/  ATOMS.POPC.INC.32 RZ, [R29+URZ] ;  /* 0x000000001dff7f8c */ /* 0x0001e2000d8000ff */
[----:B------:R-:W-:-:S02]  /*1b10*/  LEA R24, R24, UR17, 0x2 ;  /* 0x0000001118187c11 */ /* 0x000fc4000f8e10ff */
[-C--:B------:R-:W-:Y:S02]  /*1b20*/  LOP3.LUT R27, R27, R22.reuse, RZ, 0x30, !PT ;  /* 0x000000161b1b7212 */ /* 0x080fe400078e30ff */
[----:B------:R-:W-:Y:S01]  /*1b30*/  LEA R26, R26, UR17, 0x2 ;  /* 0x000000111a1a7c11 */ /* 0x000fe2000f8e10ff */
[----:B------:R0:W-:Y:S01]  /*1b40*/  ATOMS.POPC.INC.32 RZ, [R24+URZ] ;  /* 0x0000000018ff7f8c */ /* 0x0001e2000d8000ff */
[----:B------:R-:W-:Y:S02]  /*1b50*/  LOP3.LUT R28, R28, R22, RZ, 0x30, !PT ;  /* 0x000000161c1c7212 */ /* 0x000fe400078e30ff */
[----:B------:R-:W-:Y:S01]  /*1b60*/  LEA R23, R23, UR17, 0x2 ;  /* 0x0000001117177c11 */ /* 0x000fe2000f8e10ff */
[----:B------:R0:W-:Y:S01]  /*1b70*/  ATOMS.POPC.INC.32 RZ, [R26+URZ] ;  /* 0x000000001aff7f8c */ /* 0x0001e2000d8000ff */
[----:B------:R-:W-:Y:S02]  /*1b80*/  LEA R25, R25, UR17, 0x2 ;  /* 0x0000001119197c11 */ /* 0x000fe4000f8e10ff */
[----:B------:R-:W-:Y:S01]  /*1b90*/  LEA R27, R27, UR17, 0x2 ;  /* 0x000000111b1b7c11 */ /* 0x000fe2000f8e10ff */
[----:B------:R0:W-:Y:S01]  /*1ba0*/  ATOMS.POPC.INC.32 RZ, [R23+URZ] ;  /* 0x0000000017ff7f8c */ /* 0x0001e2000d8000ff */
[----:B------:R-:W-:-:S03]  /*1bb0*/  LEA R28, R28, UR17, 0x2 ;  /* 0x000000111c1c7c11 */ /* 0x000fc6000f8e10ff */
[----:B------:R0:W-:Y:S04]  /*1bc0*/  ATOMS.POPC.INC.32 RZ, [R25+URZ] ;  /* 0x0000000019ff7f8c */ /* 0x0001e8000d8000ff */
[----:B------:R0:W-:Y:S04]  /*1bd0*/  ATOMS.POPC.INC.32 RZ, [R27+URZ] ;  /* 0x000000001bff7f8c */ /* 0x0001e8000d8000ff */
[----:B------:R0:W-:Y:S01]  /*1be0*/  ATOMS.POPC.INC.32 RZ, [R28+URZ] ;  /* 0x000000001cff7f8c */ /* 0x0001e2000d8000ff */
[----:B------:R-:W-:Y:S05]  /*1bf0*/  @!P0 BRA `(.L_x_145) ;  /* 0xfffffff800e08947 */ /* 0x000fea000383ffff */
.L_x_144:
[----:B------:R-:W-:Y:S05]  /*1c00*/  BRA.U !UP0, `(.L_x_146) ;  /* 0xffffffed08dc7547 */ /* 0x000fea000b83ffff */
.L_x_141:
[----:B------:R-:W-:Y:S01]  /*1c10*/  BAR.SYNC.DEFER_BLOCKING 0x0 ;  /* 0x0000000000007b1d */ /* 0x000fe20000010000 */
[----:B------:R-:W-:-:S05]  /*1c20*/  ISETP.NE.AND P0, PT, R21, RZ, PT ;  /* 0x000000ff1500720c */ /* 0x000fca0003f05270 */
[----:B------:R-:W-:Y:S08]  /*1c30*/  BSSY.RECONVERGENT B0, `(.L_x_147) ;  /* 0x0000167000007945 */ /* 0x000ff00003800200 */
[----:B------:R-:W-:Y:S05]  /*1c40*/  @P0 BRA `(.L_x_148) ;  /* 0x0000001400940947 */ /* 0x000fea0003800000 */
[----:B------:R-:W0:Y:S01]  /*1c50*/  S2UR UR5, SR_CgaCtaId ;  /* 0x00000000000579c3 */ /* 0x000e220000008800 */
[----:B------:R-:W-:Y:S01]  /*1c60*/  UISETP.GE.U32.AND UP0, UPT, UR22, 0x7, UPT ;  /* 0x000000071600788c */ /* 0x000fe2000bf06070 */
[----:B-----5:R-:W-:Y:S01]  /*1c70*/  IMAD.MOV.U32 R5, RZ, RZ, RZ ;  /* 0x000000ffff057224 */ /* 0x020fe200078e00ff */
[----:B------:R-:W-:Y:S02]  /*1c80*/  UMOV UR4, 0x400 ;  /* 0x0000040000047882 */ /* 0x000fe40000000000 */
[----:B0-----:R-:W-:-:S06]  /*1c90*/  ULEA UR4, UR5, UR4, 0x18 ;  /* 0x0000000405047291 */ /* 0x001fcc000f8ec0ff */
[----:B--23--:R-:W-:Y:S01]  /*1ca0*/  LEA R2, R0, UR4, 0x2 ;  /* 0x0000000400027c11 */ /* 0x00cfe2000f8e10ff */
[----:B------:R-:W-:Y:S06]  /*1cb0*/  BRA.U !UP0, `(.L_x_149) ;  /* 0x00000005085c7547 */ /* 0x000fec000b800000 */
[----:B-1----:R-:W0:Y:S01]  /*1cc0*/  LDC.64 R4, c[0x0][0x380] ;  /* 0x0000e000ff047b82 */ /* 0x002e220000000a00 */
[----:B----4-:R-:W-:-:S07]  /*1cd0*/  IMAD.MOV.U32 R3, RZ, RZ, RZ ;  /* 0x000000ffff037224 */ /* 0x010fce00078e00ff */
.L_x_166:
[----:B----4-:R-:W-:Y:S01]  /*1ce0*/  IMAD R7, R3, 0x400, R2 ;  /* 0x0000040003077824 */ /* 0x010fe200078e0202 */
[----:B------:R-:W-:Y:S04]  /*1cf0*/  BSSY.RECONVERGENT B1, `(.L_x_150) ;  /* 0x000000f000017945 */ /* 0x000fe80003800200 */
[----:B01----:R-:W1:Y:S04]  /*1d00*/  LDS R18, [R7] ;  /* 0x0000000007127984 */ /* 0x003e680000000800 */
[----:B--23--:R2:W3:Y:S04]  /*1d10*/  LDS R9, [R7+0x400] ;  /* 0x0004000007097984 */ /* 0x00c4e80000000800 */
[----:B------:R2:W4:Y:S04]  /*1d20*/  LDS R22, [R7+0x800] ;  /* 0x0008000007167984 */ /* 0x0005280000000800 */
[----:B------:R2:W0:Y:S04]  /*1d30*/  LDS R14, [R7+0xc00] ;  /* 0x000c0000070e7984 */ /* 0x0004280000000800 */
[----:B------:R2:W0:Y:S04]  /*1d40*/  LDS R12, [R7+0x1000] ;  /* 0x00100000070c7984 */ /* 0x0004280000000800 */
[----:B------:R2:W0:Y:S04]  /*1d50*/  LDS R6, [R7+0x1400] ;  /* 0x0014000007067984 */ /* 0x0004280000000800 */
[----:B------:R2:W0:Y:S04]  /*1d60*/  LDS R8, [R7+0x1800] ;  /* 0x0018000007087984 */ /* 0x0004280000000800 */
[----:B------:R2:W0:Y:S01]  /*1d70*/  LDS R10, [R7+0x1c00] ;  /* 0x001c0000070a7984 */ /* 0x0004220000000800 */
[----:B-1----:R-:W-:-:S13]  /*1d80*/  ISETP.NE.AND P0, PT, R18, RZ, PT ;  /* 0x000000ff1200720c */ /* 0x002fda0003f05270 */
[----:B--234-:R-:W-:Y:S05]  /*1d90*/  @!P0 BRA `(.L_x_151) ;  /* 0x0000000000108947 */ /* 0x01cfea0003800000 */
[----:B------:R-:W-:Y:S02]  /*1da0*/  IMAD R17, R3, 0x100, R0 ;  /* 0x0000010003117824 */ /* 0x000fe400078e0200 */
[----:B------:R-:W-:Y:S02]  /*1db0*/  IMAD.MOV.U32 R19, RZ, RZ, RZ ;  /* 0x000000ffff137224 */ /* 0x000fe400078e00ff */
[----:B0-----:R-:W-:-:S05]  /*1dc0*/  IMAD.WIDE.U32 R16, R17, 0x8, R4 ;  /* 0x0000000811107825 */ /* 0x001fca00078e0004 */
[----:B------:R1:W-:Y:S02]  /*1dd0*/  REDG.E.ADD.64.STRONG.GPU desc[UR20][R16.64], R18 ;  /* 0x000000121000798e */ /* 0x0003e4000c12e514 */
.L_x_151:
[----:B------:R-:W-:Y:S05]  /*1de0*/  BSYNC.RECONVERGENT B1 ;  /* 0x0000000000017941 */ /* 0x000fea0003800200 */
.L_x_150:
[----:B------:R-:W-:Y:S01]  /*1df0*/  ISETP.NE.AND P6, PT, R9, RZ, PT ;  /* 0x000000ff0900720c */ /* 0x000fe20003fc5270 */
[----:B------:R-:W-:Y:S01]  /*1e00*/  BSSY.RECONVERGENT B1, `(.L_x_152) ;  /* 0x000000e000017945 */ /* 0x000fe20003800200 */
[----:B------:R-:W-:Y:S02]  /*1e10*/  ISETP.NE.AND P0, PT, R22, RZ, PT ;  /* 0x000000ff1600720c */ /* 0x000fe40003f05270 */
[----:B0-----:R-:W-:Y:S02]  /*1e20*/  ISETP.NE.AND P1, PT, R14, RZ, PT ;  /* 0x000000ff0e00720c */ /* 0x001fe40003f25270 */
[----:B------:R-:W-:Y:S02]  /*1e30*/  ISETP.NE.AND P2, PT, R12, RZ, PT ;  /* 0x000000ff0c00720c */ /* 0x000fe40003f45270 */
[----:B------:R-:W-:Y:S02]  /*1e40*/  ISETP.NE.AND P3, PT, R6, RZ, PT ;  /* 0x000000ff0600720c */ /* 0x000fe40003f65270 */
[----:B------:R-:W-:-:S02]  /*1e50*/  ISETP.NE.AND P4, PT, R8, RZ, PT ;  /* 0x000000ff0800720c */ /* 0x000fc40003f85270 */
[----:B------:R-:W-:Y:S01]  /*1e60*/  ISETP.NE.AND P5, PT, R10, RZ, PT ;  /* 0x000000ff0a00720c */ /* 0x000fe20003fa5270 */
[----:B------:R-:W-:-:S12]  /*1e70*/  @!P6 BRA `(.L_x_153) ;  /* 0x000000000018e947 */ /* 0x000fd80003800000 */
[----:B-1----:R-:W-:Y:S02]  /*1e80*/  IMAD R17, R3, 0x100, R0 ;  /* 0x0000010003117824 */ /* 0x002fe400078e0200 */
[----:B------:R-:W-:Y:S02]  /*1e90*/  IMAD.MOV.U32 R18, RZ, RZ, R9 ;  /* 0x000000ffff127224 */ /* 0x000fe400078e0009 */
[----:B------:R-:W-:Y:S02]  /*1ea0*/  VIADD R17, R17, 0x100 ;  /* 0x0000010011117836 */ /* 0x000fe40000000000 */
[----:B------:R-:W-:Y:S02]  /*1eb0*/  IMAD.MOV.U32 R19, RZ, RZ, RZ ;  /* 0x000000ffff137224 */ /* 0x000fe400078e00ff */
[----:B------:R-:W-:-:S05]  /*1ec0*/  IMAD.WIDE.U32 R16, R17, 0x8, R4 ;  /* 0x0000000811107825 */ /* 0x000fca00078e0004 */
[----:B------:R0:W-:Y:S02]  /*1ed0*/  REDG.E.ADD.64.STRONG.GPU desc[UR20][R16.64], R18 ;  /* 0x000000121000798e */ /* 0x0001e4000c12e514 */
.L_x_153:
[----:B------:R-:W-:Y:S05]  /*1ee0*/  BSYNC.RECONVERGENT B1 ;  /* 0x0000000000017941 */ /* 0x000fea0003800200 */
.L_x_152:
[----:B------:R-:W-:Y:S04]  /*1ef0*/  BSSY.RECONVERGENT B1, `(.L_x_154) ;  /* 0x0000007000017945 */ /* 0x000fe80003800200 */
[----:B------:R-:W-:Y:S05]  /*1f00*/  @!P0 BRA `(.L_x_155) ;  /* 0x0000000000148947 */ /* 0x000fea0003800000 */
[----:B01----:R-:W-:Y:S02]  /*1f10*/  IMAD R17, R3, 0x100, R0 ;  /* 0x0000010003117824 */ /* 0x003fe400078e0200 */
[----:B------:R-:W-:Y:S02]  /*1f20*/  IMAD.MOV.U32 R23, RZ, RZ, RZ ;  /* 0x000000ffff177224 */ /* 0x000fe400078e00ff */
[----:B------:R-:W-:-:S04]  /*1f30*/  VIADD R17, R17, 0x200 ;  /* 0x0000020011117836 */ /* 0x000fc80000000000 */
[----:B------:R-:W-:-:S05]  /*1f40*/  IMAD.WIDE.U32 R16, R17, 0x8, R4 ;  /* 0x0000000811107825 */ /* 0x000fca00078e0004 */
[----:B------:R2:W-:Y:S02]  /*1f50*/  REDG.E.ADD.64.STRONG.GPU desc[UR20][R16.64], R22 ;  /* 0x000000161000798e */ /* 0x0005e4000c12e514 */
.L_x_155:
[----:B------:R-:W-:Y:S05]  /*1f60*/  BSYNC.RECONVERGENT B1 ;  /* 0x0000000000017941 */ /* 0x000fea0003800200 */
.L_x_154:
[----:B------:R-:W-:Y:S04]  /*1f70*/  BSSY.RECONVERGENT B1, `(.L_x_156) ;  /* 0x0000007000017945 */ /* 0x000fe80003800200 */
[----:B------:R-:W-:Y:S05]  /*1f80*/  @!P1 BRA `(.L_x_157) ;  /* 0x0000000000149947 */ /* 0x000fea0003800000 */
[----:B012---:R-:W-:Y:S02]  /*1f90*/  IMAD R17, R3, 0x100, R0 ;  /* 0x0000010003117824 */ /* 0x007fe400078e0200 */
[----:B------:R-:W-:Y:S02]  /*1fa0*/  IMAD.MOV.U32 R15, RZ, RZ, RZ ;  /* 0x000000ffff0f7224 */ /* 0x000fe400078e00ff */
[----:B------:R-:W-:-:S04]  /*1fb0*/  VIADD R17, R17, 0x300 ;  /* 0x0000030011117836 */ /* 0x000fc80000000000 */
[----:B------:R-:W-:-:S05]  /*1fc0*/  IMAD.WIDE.U32 R16, R17, 0x8, R4 ;  /* 0x0000000811107825 */ /* 0x000fca00078e0004 */
[----:B------:R3:W-:Y:S02]  /*1fd0*/  REDG.E.ADD.64.STRONG.GPU desc[UR20][R16.64], R14 ;  /* 0x0000000e1000798e */ /* 0x0007e4000c12e514 */
.L_x_157:
[----:B------:R-:W-:Y:S05]  /*1fe0*/  BSYNC.RECONVERGENT B1 ;  /* 0x0000000000017941 */ /* 0x000fea0003800200 */
.L_x_156:
[----:B------:R-:W-:Y:S04]  /*1ff0*/  BSSY.RECONVERGENT B1, `(.L_x_158) ;  /* 0x0000007000017945 */ /* 0x000fe80003800200 */
[----:B------:R-:W-:Y:S05]  /*2000*/  @!P2 BRA `(.L_x_159) ;  /* 0x000000000014a947 */ /* 0x000fea0003800000 */
[----:B---3--:R-:W-:Y:S02]  /*2010*/  IMAD R15, R3, 0x100, R0 ;  /* 0x00000100030f7824 */ /* 0x008fe400078e0200 */
[----:B------:R-:W-:Y:S02]  /*2020*/  IMAD.MOV.U32 R13, RZ, RZ, RZ ;  /* 0x000000ffff0d7224 */ /* 0x000fe400078e00ff */
[----:B------:R-:W-:-:S04]  /*2030*/  VIADD R15, R15, 0x400 ;  /* 0x000004000f0f7836 */ /* 0x000fc80000000000 */
[----:B------:R-:W-:-:S05]  /*2040*/  IMAD.WIDE.U32 R14, R15, 0x8, R4 ;  /* 0x000000080f0e7825 */ /* 0x000fca00078e0004 */
[----:B------:R4:W-:Y:S02]  /*2050*/  REDG.E.ADD.64.STRONG.GPU desc[UR20][R14.64], R12 ;  /* 0x0000000c0e00798e */ /* 0x0009e4000c12e514 */
.L_x_159:
[----:B------:R-:W-:Y:S05]  /*2060*/  BSYNC.RECONVERGENT B1 ;  /* 0x0000000000017941 */ /* 0x000fea0003800200 */
.L_x_158:
[----:B------:R-:W-:Y:S04]  /*2070*/  BSSY.RECONVERGENT B1, `(.L_x_160) ;  /* 0x0000007000017945 */ /* 0x000fe80003800200 */
[----:B------:R-:W-:Y:S05]  /*2080*/  @!P3 BRA `(.L_x_161) ;  /* 0x000000000014b947 */ /* 0x000fea0003800000 */
[----:B----4-:R-:W-:Y:S02]  /*2090*/  IMAD R13, R3, 0x100, R0 ;  /* 0x00000100030d7824 */ /* 0x010fe400078e0200 */
[----:B------:R-:W-:Y:S02]  /*20a0*/  IMAD.MOV.U32 R7, RZ, RZ, RZ ;  /* 0x000000ffff077224 */ /* 0x000fe400078e00ff */
[----:B------:R-:W-:-:S04]  /*20b0*/  VIADD R13, R13, 0x500 ;  /* 0x000005000d0d7836 */ /* 0x000fc80000000000 */
[----:B------:R-:W-:-:S05]  /*20c0*/  IMAD.WIDE.U32 R12, R13, 0x8, R4 ;  /* 0x000000080d0c7825 */ /* 0x000fca00078e0004 */
[----:B------:R4:W-:Y:S02]  /*20d0*/  REDG.E.ADD.64.STRONG.GPU desc[UR20][R12.64], R6 ;  /* 0x000000060c00798e */ /* 0x0009e4000c12e514 */
.L_x_161:
[----:B------:R-:W-:Y:S05]  /*20e0*/  BSYNC.RECONVERGENT B1 ;  /* 0x0000000000017941 */ /* 0x000fea0003800200 */
.L_x_160:
[----:B------:R-:W-:Y:S04]  /*20f0*/  BSSY.RECONVERGENT B1, `(.L_x_162) ;  /* 0x0000007000017945 */ /* 0x000fe80003800200 */
[----:B------:R-:W-:Y:S05]  /*2100*/  @!P4 BRA `(.L_x_163) ;  /* 0x000000000014c947 */ /* 0x000fea0003800000 */
[----:B----4-:R-:W-:Y:S02]  /*2110*/  IMAD R7, R3, 0x100, R0 ;  /* 0x0000010003077824 */ /* 0x010fe400078e0200 */
[----:B------:R-:W-:Y:S02]  /*2120*/  IMAD.MOV.U32 R9, RZ, RZ, RZ ;  /* 0x000000ffff097224 */ /* 0x000fe400078e00ff */
[----:B------:R-:W-:-:S04]  /*2130*/  VIADD R7, R7, 0x600 ;  /* 0x0000060007077836 */ /* 0x000fc80000000000 */
[----:B------:R-:W-:-:S05]  /*2140*/  IMAD.WIDE.U32 R6, R7, 0x8, R4 ;  /* 0x0000000807067825 */ /* 0x000fca00078e0004 */
[----:B------:R4:W-:Y:S02]  /*2150*/  REDG.E.ADD.64.STRONG.GPU desc[UR20][R6.64], R8 ;  /* 0x000000080600798e */ /* 0x0009e4000c12e514 */
.L_x_163:
[----:B------:R-:W-:Y:S05]  /*2160*/  BSYNC.RECONVERGENT B1 ;  /* 0x0000000000017941 */ /* 0x000fea0003800200 */
.L_x_162:
[----:B------:R-:W-:Y:S04]  /*2170*/  BSSY.RECONVERGENT B1, `(.L_x_164) ;  /* 0x0000007000017945 */ /* 0x000fe80003800200 */
[----:B------:R-:W-:Y:S05]  /*2180*/  @!P5 BRA `(.L_x_165) ;  /* 0x000000000014d947 */ /* 0x000fea0003800000 */
[----:B----4-:R-:W-:Y:S02]  /*2190*/  IMAD R7, R3, 0x100, R0 ;  /* 0x0000010003077824 */ /* 0x010fe400078e0200 */
[----:B------:R-:W-:Y:S02]  /*21a0*/  IMAD.MOV.U32 R11, RZ, RZ, RZ ;  /* 0x000000ffff0b7224 */ /* 0x000fe400078e00ff */
[----:B------:R-:W-:-:S04]  /*21b0*/  VIADD R7, R7, 0x700 ;  /* 0x0000070007077836 */ /* 0x000fc80000000000 */
[----:B------:R-:W-:-:S05]  /*21c0*/  IMAD.WIDE.U32 R6, R7, 0x8, R4 ;  /* 0x0000000807067825 */ /* 0x000fca00078e0004 */
[----:B------:R4:W-:Y:S02]  /*21d0*/  REDG.E.ADD.64.STRONG.GPU desc[UR20][R6.64], R10 ;  /* 0x0000000a0600798e */ /* 0x0009e4000c12e514 */
.L_x_165:
[----:B------:R-:W-:Y:S05]  /*21e0*/  BSYNC.RECONVERGENT B1 ;  /* 0x0000000000017941 */ /* 0x000fea0003800200 */
.L_x_164:
[----:B------:R-:W-:-:S05]  /*21f0*/  VIADD R3, R3, 0x8 ;  /* 0x0000000803037836 */ /* 0x000fca0000000000 */
[----:B------:R-:W-:-:S13]  /*2200*/  ISETP.NE.AND P0, PT, R3, UR27, PT ;  /* 0x0000001b03007c0c */ /* 0x000fda000bf05270 */
[----:B------:R-:W-:Y:S05]  /*2210*/  @P0 BRA `(.L_x_166) ;  /* 0xfffffff800b00947 */ /* 0x000fea000383ffff */
[----:B------:R-:W-:-:S07]  /*2220*/  IMAD.U32 R5, RZ, RZ, UR27 ;  /* 0x0000001bff057e24 */ /* 0x000fce000f8e00ff */
.L_x_149:
[----:B------:R-:W-:Y:S02]  /*2230*/  UISETP.NE.AND UP0, UPT, UR24, URZ, UPT ;  /* 0x000000ff1800728c */ /* 0x000fe4000bf05270 */
[----:B----4-:R-:W-:Y:S02]  /*2240*/  IMAD.U32 R8, RZ, RZ, UR24 ;  /* 0x00000018ff087e24 */ /* 0x010fe4000f8e00ff */
[----:B------:R-:W-:Y:S02]  /*2250*/  IMAD.U32 R3, RZ, RZ, UR25 ;  /* 0x00000019ff037e24 */ /* 0x000fe4000f8e00ff */
[----:B------:R-:W-:Y:S02]  /*2260*/  VIADD R8, R8, 0xffffffff ;  /* 0xffffffff08087836 */ /* 0x000fe40000000000 */
[----:B------:R-:W-:Y:S01]  /*2270*/  VIADD R3, R3, 0xffffffff ;  /* 0xffffffff03037836 */ /* 0x000fe20000000000 */
[----:B------:R-:W-:Y:S06]  /*2280*/  BRA.U !UP0, `(.L_x_167) ;  /* 0x0000000508707547 */ /* 0x000fec000b800000 */
[----:B------:R-:W-:-:S13]  /*2290*/  ISETP.GE.U32.AND P0, PT, R8, 0x3, PT ;  /* 0x000000030800780c */ /* 0x000fda0003f06070 */
[----:B------:R-:W-:Y:S05]  /*22a0*/  @!P0 BRA `(.L_x_168) ;  /* 0x0000000000bc8947 */ /* 0x000fea0003800000 */
[----:B------:R-:W-:Y:S01]  /*22b0*/  IMAD R7, R5, 0x400, R2 ;  /* 0x0000040005077824 */ /* 0x000fe200078e0202 */
[----:B------:R-:W-:Y:S04]  /*22c0*/  BSSY.RECONVERGENT B1, `(.L_x_169) ;  /* 0x000000f000017945 */ /* 0x000fe80003800200 */
[----:B------:R-:W4:Y:S04]  /*22d0*/  LDS R12, [R7] ;  /* 0x00000000070c7984 */ /* 0x000f280000000800 */
[----:B------:R-:W5:Y:S04]  /*22e0*/  LDS R9, [R7+0x400] ;  /* 0x0004000007097984 */ /* 0x000f680000000800 */
[----:B------:R-:W0:Y:S04]  /*22f0*/  LDS R6, [R7+0x800] ;  /* 0x0008000007067984 */ /* 0x000e280000000800 */
[----:B-1----:R-:W1:Y:S01]  /*2300*/  LDS R4, [R7+0xc00] ;  /* 0x000c000007047984 */ /* 0x002e620000000800 */
[----:B----4-:R-:W-:-:S02]  /*2310*/  ISETP.NE.AND P0, PT, R12, RZ, PT ;  /* 0x000000ff0c00720c */ /* 0x010fc40003f05270 */
[----:B-----5:R-:W-:Y:S02]  /*2320*/  ISETP.NE.AND P1, PT, R9, RZ, PT ;  /* 0x000000ff0900720c */ /* 0x020fe40003f25270 */
[----:B0-----:R-:W-:Y:S02]  /*2330*/  ISETP.NE.AND P2, PT, R6, RZ, PT ;  /* 0x000000ff0600720c */ /* 0x001fe40003f45270 */
[----:B-1----:R-:W-:-:S07]  /*2340*/  ISETP.NE.AND P3, PT, R4, RZ, PT ;  /* 0x000000ff0400720c */ /* 0x002fce0003f65270 */
[----:B------:R-:W-:Y:S06]  /*2350*/  @!P0 BRA `(.L_x_170) ;  /* 0x0000000000148947 */ /* 0x000fec0003800000 */
[----:B------:R-:W0:Y:S01]  /*2360*/  LDC.64 R10, c[0x0][0x380] ;  /* 0x0000e000ff0a7b82 */ /* 0x000e220000000a00 */
[----:B------:R-:W-:Y:S02]  /*2370*/  IMAD R7, R5, 0x100, R0 ;  /* 0x0000010005077824 */ /* 0x000fe400078e0200 */
[----:B------:R-:W-:Y:S02]  /*2380*/  IMAD.MOV.U32 R13, RZ, RZ, RZ ;  /* 0x000000ffff0d7224 */ /* 0x000fe400078e00ff */
[----:B0-----:R-:W-:-:S05]  /*2390*/  IMAD.WIDE.U32 R10, R7, 0x8, R10 ;  /* 0x00000008070a7825 */ /* 0x001fca00078e000a */
[----:B------:R0:W-:Y:S02]  /*23a0*/  REDG.E.ADD.64.STRONG.GPU desc[UR20][R10.64], R12 ;  /* 0x0000000c0a00798e */ /* 0x0001e4000c12e514 */
.L_x_170:
[----:B------:R-:W-:Y:S05]  /*23b0*/  BSYNC.RECONVERGENT B1 ;  /* 0x0000000000017941 */ /* 0x000fea0003800200 */
.L_x_169:
[----:B------:R-:W-:Y:S04]  /*23c0*/  BSSY.RECONVERGENT B1, `(.L_x_171) ;  /* 0x0000009000017945 */ /* 0x000fe80003800200 */
[----:B------:R-:W-:Y:S05]  /*23d0*/  @!P1 BRA `(.L_x_172) ;  /* 0x00000000001c9947 */ /* 0x000fea0003800000 */
[----:B0-----:R-:W0:Y:S01]  /*23e0*/  LDC.64 R10, c[0x0][0x380] ;  /* 0x0000e000ff0a7b82 */ /* 0x001e220000000a00 */
[----:B------:R-:W-:Y:S02]  /*23f0*/  IMAD R7, R5, 0x100, R0 ;  /* 0x0000010005077824 */ /* 0x000fe400078e0200 */
[----:B------:R-:W-:Y:S02]  /*2400*/  IMAD.MOV.U32 R12, RZ, RZ, R9 ;  /* 0x000000ffff0c7224 */ /* 0x000fe400078e0009 */
[----:B------:R-:W-:Y:S02]  /*2410*/  VIADD R7, R7, 0x100 ;  /* 0x0000010007077836 */ /* 0x000fe40000000000 */
[----:B------:R-:W-:Y:S02]  /*2420*/  IMAD.MOV.U32 R13, RZ, RZ, RZ ;  /* 0x000000ffff0d7224 */ /* 0x000fe400078e00ff */
[----:B0-----:R-:W-:-:S05]  /*2430*/  IMAD.WIDE.U32 R10, R7, 0x8, R10 ;  /* 0x00000008070a7825 */ /* 0x001fca00078e000a */
[----:B------:R1:W-:Y:S02]  /*2440*/  REDG.E.ADD.64.STRONG.GPU desc[UR20][R10.64], R12 ;  /* 0x0000000c0a00798e */ /* 0x0003e4000c12e514 */
.L_x_172:
[----:B------:R-:W-:Y:S05]  /*2450*/  BSYNC.RECONVERGENT B1 ;  /* 0x0000000000017941 */ /* 0x000fea0003800200 */
.L_x_171:
[----:B------:R-:W-:Y:S04]  /*2460*/  BSSY.RECONVERGENT B1, `(.L_x_173) ;  /* 0x0000008000017945 */ /* 0x000fe80003800200 */
[----:B------:R-:W-:Y:S05]  /*2470*/  @!P2 BRA `(.L_x_174) ;  /* 0x000000000018a947 */ /* 0x000fea0003800000 */
[----:B01----:R-:W0:Y:S01]  /*2480*/  LDC.64 R10, c[0x0][0x380] ;  /* 0x0000e000ff0a7b82 */ /* 0x003e220000000a00 */
[----:B------:R-:W-:-:S04]  /*2490*/  IMAD R7, R5, 0x100, R0 ;  /* 0x0000010005077824 */ /* 0x000fc800078e0200 */
[----:B------:R-:W-:-:S04]  /*24a0*/  VIADD R7, R7, 0x200 ;  /* 0x0000020007077836 */ /* 0x000fc80000000000 */
[----:B0-----:R-:W-:-:S04]  /*24b0*/  IMAD.WIDE.U32 R10, R7, 0x8, R10 ;  /* 0x00000008070a7825 */ /* 0x001fc800078e000a */
[----:B------:R-:W-:-:S05]  /*24c0*/  IMAD.MOV.U32 R7, RZ, RZ, RZ ;  /* 0x000000ffff077224 */ /* 0x000fca00078e00ff */
[----:B------:R4:W-:Y:S02]  /*24d0*/  REDG.E.ADD.64.STRONG.GPU desc[UR20][R10.64], R6 ;  /* 0x000000060a00798e */ /* 0x0009e4000c12e514 */
.L_x_174:
[----:B------:R-:W-:Y:S05]  /*24e0*/  BSYNC.RECONVERGENT B1 ;  /* 0x0000000000017941 */ /* 0x000fea0003800200 */
.L_x_173:
[----:B------:R-:W-:Y:S04]  /*24f0*/  BSSY.RECONVERGENT B1, `(.L_x_175) ;  /* 0x0000009000017945 */ /* 0x000fe80003800200 */
[----:B------:R-:W-:Y:S05]  /*2500*/  @!P3 BRA `(.L_x_176) ;  /* 0x00000000001cb947 */ /* 0x000fea0003800000 */
[----:B----4-:R-:W4:Y:S01]  /*2510*/  LDC.64 R6, c[0x0][0x380] ;  /* 0x0000e000ff067b82 */ /* 0x010f220000000a00 */
[----:B------:R-:W-:Y:S02]  /*2520*/  IMAD R9, R5, 0x100, R0 ;  /* 0x0000010005097824 */ /* 0x000fe400078e0200 */
[----:B01----:R-:W-:Y:S02]  /*2530*/  IMAD.MOV.U32 R10, RZ, RZ, R4 ;  /* 0x000000ffff0a7224 */ /* 0x003fe400078e0004 */
[----:B------:R-:W-:Y:S02]  /*2540*/  VIADD R9, R9, 0x300 ;  /* 0x0000030009097836 */ /* 0x000fe40000000000 */
[----:B------:R-:W-:Y:S02]  /*2550*/  IMAD.MOV.U32 R11, RZ, RZ, RZ ;  /* 0x000000ffff0b7224 */ /* 0x000fe400078e00ff */
[----:B----4-:R-:W-:-:S05]  /*2560*/  IMAD.WIDE.U32 R6, R9, 0x8, R6 ;  /* 0x0000000809067825 */ /* 0x010fca00078e0006 */
[----:B------:R0:W-:Y:S02]  /*2570*/  REDG.E.ADD.64.STRONG.GPU desc[UR20][R6.64], R10 ;  /* 0x0000000a0600798e */ /* 0x0001e4000c12e514 */
.L_x_176:
[----:B------:R-:W-:Y:S05]  /*2580*/  BSYNC.RECONVERGENT B1 ;  /* 0x0000000000017941 */ /* 0x000fea0003800200 */
.L_x_175:
[----:B------:R-:W-:-:S07]  /*2590*/  VIADD R5, R5, 0x4 ;  /* 0x0000000405057836 */ /* 0x000fce0000000000 */
.L_x_168:
[----:B------:R-:W-:Y:S01]  /*25a0*/  UISETP.NE.AND UP0, UPT, UR25, URZ, UPT ;  /* 0x000000ff1900728c */ /* 0x000fe2000bf05270 */
[----:B------:R-:W-:Y:S08]  /*25b0*/  BSSY.RECONVERGENT B1, `(.L_x_167) ;  /* 0x0000029000017945 */ /* 0x000ff00003800200 */
[----:B------:R-:W-:Y:S05]  /*25c0*/  BRA.U !UP0, `(.L_x_177) ;  /* 0x00000001089c7547 */ /* 0x000fea000b800000 */
[----:B------:R-:W-:-:S13]  /*25d0*/  ISETP.NE.AND P0, PT, R3, RZ, PT ;  /* 0x000000ff0300720c */ /* 0x000fda0003f05270 */
[----:B------:R-:W-:Y:S05]  /*25e0*/  @!P0 BRA `(.L_x_178) ;  /* 0x0000000000648947 */ /* 0x000fea0003800000 */
[----:B0---4-:R-:W-:Y:S01]  /*25f0*/  IMAD R6, R5, 0x400, R2 ;  /* 0x0000040005067824 */ /* 0x011fe200078e0202 */
[----:B------:R-:W-:Y:S04]  /*2600*/  BSSY.RECONVERGENT B2, `(.L_x_179) ;  /* 0x000000c000027945 */ /* 0x000fe80003800200 */
[----:B-1----:R-:W0:Y:S04]  /*2610*/  LDS R4, [R6] ;  /* 0x0000000006047984 */ /* 0x002e280000000800 */
[----:B------:R-:W1:Y:S01]  /*2620*/  LDS R9, [R6+0x400] ;  /* 0x0004000006097984 */ /* 0x000e620000000800 */
[----:B0-----:R-:W-:-:S02]  /*2630*/  ISETP.NE.AND P0, PT, R4, RZ, PT ;  /* 0x000000ff0400720c */ /* 0x001fc40003f05270 */
[----:B-1----:R-:W-:-:S11]  /*2640*/  ISETP.NE.AND P1, PT, R9, RZ, PT ;  /* 0x000000ff0900720c */ /* 0x002fd60003f25270 */
[----:B------:R-:W-:Y:S05]  /*2650*/  @!P0 BRA `(.L_x_180) ;  /* 0x0000000000188947 */ /* 0x000fea0003800000 */
[----:B------:R-:W0:Y:S01]  /*2660*/  LDC.64 R6, c[0x0][0x380] ;  /* 0x0000e000ff067b82 */ /* 0x000e220000000a00 */
[----:B------:R-:W-:-:S04]  /*2670*/  IMAD R11, R5, 0x100, R0 ;  /* 0x00000100050b7824 */ /* 0x000fc800078e0200 */
[----:B0-----:R-:W-:-:S04]  /*2680*/  IMAD.WIDE.U32 R10, R11, 0x8, R6 ;  /* 0x000000080b0a7825 */ /* 0x001fc800078e0006 */
[----:B------:R-:W-:Y:S02]  /*2690*/  IMAD.MOV.U32 R6, RZ, RZ, R4 ;  /* 0x000000ffff067224 */ /* 0x000fe400078e0004 */
[----:B------:R-:W-:-:S05]  /*26a0*/  IMAD.MOV.U32 R7, RZ, RZ, RZ ;  /* 0x000000ffff077224 */ /* 0x000fca00078e00ff */
[----:B------:R0:W-:Y:S02]  /*26b0*/  REDG.E.ADD.64.STRONG.GPU desc[UR20][R10.64], R6 ;  /* 0x000000060a00798e */ /* 0x0001e4000c12e514 */
.L_x_180:
[----:B------:R-:W-:Y:S05]  /*26c0*/  BSYNC.RECONVERGENT B2 ;  /* 0x0000000000027941 */ /* 0x000fea0003800200 */
.L_x_179:
[----:B------:R-:W-:Y:S04]  /*26d0*/  BSSY.RECONVERGENT B2, `(.L_x_181) ;  /* 0x0000009000027945 */ /* 0x000fe80003800200 */
[----:B------:R-:W-:Y:S05]  /*26e0*/  @!P1 BRA `(.L_x_182) ;  /* 0x00000000001c9947 */ /* 0x000fea0003800000 */
[----:B0-----:R-:W0:Y:S01]  /*26f0*/  LDC.64 R6, c[0x0][0x380] ;  /* 0x0000e000ff067b82 */ /* 0x001e220000000a00 */
[----:B------:R-:W-:-:S04]  /*2700*/  IMAD R4, R5, 0x100, R0 ;  /* 0x0000010005047824 */ /* 0x000fc800078e0200 */
[----:B------:R-:W-:-:S04]  /*2710*/  VIADD R11, R4, 0x100 ;  /* 0x00000100040b7836 */ /* 0x000fc80000000000 */
[----:B0-----:R-:W-:-:S04]  /*2720*/  IMAD.WIDE.U32 R10, R11, 0x8, R6 ;  /* 0x000000080b0a7825 */ /* 0x001fc800078e0006 */
[----:B------:R-:W-:Y:S02]  /*2730*/  IMAD.MOV.U32 R6, RZ, RZ, R9 ;  /* 0x000000ffff067224 */ /* 0x000fe400078e0009 */
[----:B------:R-:W-:-:S05]  /*2740*/  IMAD.MOV.U32 R7, RZ, RZ, RZ ;  /* 0x000000ffff077224 */ /* 0x000fca00078e00ff */
[----:B------:R1:W-:Y:S02]  /*2750*/  REDG.E.ADD.64.STRONG.GPU desc[UR20][R10.64], R6 ;  /* 0x000000060a00798e */ /* 0x0003e4000c12e514 */
.L_x_182:
[----:B------:R-:W-:Y:S05]  /*2760*/  BSYNC.RECONVERGENT B2 ;  /* 0x0000000000027941 */ /* 0x000fea0003800200 */
.L_x_181:
[----:B------:R-:W-:-:S07]  /*2770*/  VIADD R5, R5, 0x2 ;  /* 0x0000000205057836 */ /* 0x000fce0000000000 */
.L_x_178:
[----:B------:R-:W-:-:S09]  /*2780*/  UISETP.NE.AND UP0, UPT, UR9, URZ, UPT ;  /* 0x000000ff0900728c */ /* 0x000fd2000bf05270 */
[----:B------:R-:W-:Y:S05]  /*2790*/  BRA.U !UP0, `(.L_x_177) ;  /* 0x0000000108287547 */ /* 0x000fea000b800000 */
[----:B-1----:R-:W-:-:S05]  /*27a0*/  IMAD R4, R5, 0x400, R2 ;  /* 0x0000040005047824 */ /* 0x002fca00078e0202 */
[----:B------:R-:W1:Y:S02]  /*27b0*/  LDS R9, [R4] ;  /* 0x0000000004097984 */ /* 0x000e640000000800 */
[----:B-1----:R-:W-:-:S13]  /*27c0*/  ISETP.NE.AND P0, PT, R9, RZ, PT ;  /* 0x000000ff0900720c */ /* 0x002fda0003f05270 */
[----:B------:R-:W-:Y:S05]  /*27d0*/  @!P0 BRA `(.L_x_177) ;  /* 0x0000000000188947 */ /* 0x000fea0003800000 */
[----:B0---4-:R-:W0:Y:S01]  /*27e0*/  LDC.64 R6, c[0x0][0x380] ;  /* 0x0000e000ff067b82 */ /* 0x011e220000000a00 */
[----:B------:R-:W-:-:S04]  /*27f0*/  IMAD R5, R5, 0x100, R0 ;  /* 0x0000010005057824 */ /* 0x000fc800078e0200 */
[----:B0-----:R-:W-:-:S04]  /*2800*/  IMAD.WIDE.U32 R4, R5, 0x8, R6 ;  /* 0x0000000805047825 */ /* 0x001fc800078e0006 */
[----:B------:R-:W-:Y:S02]  /*2810*/  IMAD.MOV.U32 R6, RZ, RZ, R9 ;  /* 0x000000ffff067224 */ /* 0x000fe400078e0009 */
[----:B------:R-:W-:-:S05]  /*2820*/  IMAD.MOV.U32 R7, RZ, RZ, RZ ;  /* 0x000000ffff077224 */ /* 0x000fca00078e00ff */
[----:B------:R0:W-:Y:S02]  /*2830*/  REDG.E.ADD.64.STRONG.GPU desc[UR20][R4.64], R6 ;  /* 0x000000060400798e */ /* 0x0001e4000c12e514 */
.L_x_177:
[----:B------:R-:W-:Y:S05]  /*2840*/  BSYNC.RECONVERGENT B1 ;  /* 0x0000000000017941 */ /* 0x000fea0003800200 */
.L_x_167:
[----:B------:R-:W-:-:S13]  /*2850*/  ISETP.GT.U32.AND P0, PT, R0, 0x7f, PT ;  /* 0x0000007f0000780c */ /* 0x000fda0003f04070 */
[----:B------:R-:W-:Y:S05]  /*2860*/  @P0 BRA `(.L_x_148) ;  /* 0x00000008008c0947 */ /* 0x000fea0003800000 */
[----:B------:R-:W-:Y:S01]  /*2870*/  UISETP.GE.U32.AND UP0, UPT, UR22, 0x7, UPT ;  /* 0x000000071600788c */ /* 0x000fe2000bf06070 */
[----:B0-----:R-:W-:-:S08]  /*2880*/  IMAD.MOV.U32 R5, RZ, RZ, RZ ;  /* 0x000000ffff057224 */ /* 0x001fd000078e00ff */
[----:B------:R-:W-:Y:S05]  /*2890*/  BRA.U !UP0, `(.L_x_183) ;  /* 0x0000000508147547 */ /* 0x000fea000b800000 */
[----:B-1----:R-:W0:Y:S01]  /*28a0*/  LDC.64 R4, c[0x0][0x380] ;  /* 0x0000e000ff047b82 */ /* 0x002e220000000a00 */
[----:B------:R-:W-:-:S07]  /*28b0*/  IMAD.MOV.U32 R9, RZ, RZ, RZ ;  /* 0x000000ffff097224 */ /* 0x000fce00078e00ff */
.L_x_200:
[C---:B0---4-:R-:W-:Y:S01]  /*28c0*/  IMAD R11, R9.reuse, 0x400, R2 ;  /* 0x00000400090b7824 */ /* 0x051fe200078e0202 */
[----:B------:R-:W-:Y:S01]  /*28d0*/  BSSY.RECONVERGENT B1, `(.L_x_184) ;  /* 0x0000011000017945 */ /* 0x000fe20003800200 */
[C---:B-123--:R-:W-:Y:S02]  /*28e0*/  IMAD R7, R9.reuse, 0x100, R0 ;  /* 0x0000010009077824 */ /* 0x04efe400078e0200 */
[----:B------:R-:W-:Y:S01]  /*28f0*/  VIADD R9, R9, 0x8 ;  /* 0x0000000809097836 */ /* 0x000fe20000000000 */
[----:B---3--:R-:W1:Y:S01]  /*2900*/  LDS R14, [R11+0x200] ;  /* 0x000200000b0e7984 */ /* 0x008e620000000800 */
[----:B0-----:R-:W-:-:S03]  /*2910*/  IMAD.WIDE.U32 R6, R7, 0x8, R4 ;  /* 0x0000000807067825 */ /* 0x001fc600078e0004 */
[----:B------:R-:W0:Y:S04]  /*2920*/  LDS R13, [R11+0x600] ;  /* 0x000600000b0d7984 */ /* 0x000e280000000800 */
[----:B--2---:R2:W3:Y:S04]  /*2930*/  LDS R17, [R11+0xa00] ;  /* 0x000a00000b117984 */ /* 0x0044e80000000800 */
[----:B------:R2:W4:Y:S04]  /*2940*/  LDS R18, [R11+0xe00] ;  /* 0x000e00000b127984 */ /* 0x0005280000000800 */
[----:B------:R2:W2:Y:S04]  /*2950*/  LDS R19, [R11+0x1200] ;  /* 0x001200000b137984 */ /* 0x0004a80000000800 */
[----:B------:R0:W2:Y:S04]  /*2960*/  LDS R16, [R11+0x1600] ;  /* 0x001600000b107984 */ /* 0x0000a80000000800 */
[----:B------:R0:W2:Y:S04]  /*2970*/  LDS R12, [R11+0x1a00] ;  /* 0x001a00000b0c7984 */ /* 0x0000a80000000800 */
[----:B------:R0:W2:Y:S01]  /*2980*/  LDS R10, [R11+0x1e00] ;  /* 0x001e00000b0a7984 */ /* 0x0000a20000000800 */
[----:B-1----:R-:W-:-:S02]  /*2990*/  ISETP.NE.AND P0, PT, R14, RZ, PT ;  /* 0x000000ff0e00720c */ /* 0x002fc40003f05270 */
[----:B0-----:R-:W-:-:S11]  /*29a0*/  ISETP.NE.AND P1, PT, R13, RZ, PT ;  /* 0x000000ff0d00720c */ /* 0x001fd60003f25270 */
[----:B---34-:R-:W-:Y:S05]  /*29b0*/  @!P0 BRA `(.L_x_185) ;  /* 0x0000000000088947 */ /* 0x018fea0003800000 */
[----:B------:R-:W-:-:S05]  /*29c0*/  IMAD.MOV.U32 R15, RZ, RZ, RZ ;  /* 0x000000ffff0f7224 */ /* 0x000fca00078e00ff */
[----:B------:R0:W-:Y:S02]  /*29d0*/  REDG.E.ADD.64.STRONG.GPU desc[UR20][R6.64+0x400], R14 ;  /* 0x0004000e0600798e */ /* 0x0001e4000c12e514 */
.L_x_185:
[----:B------:R-:W-:Y:S05]  /*29e0*/  BSYNC.RECONVERGENT B1 ;  /* 0x0000000000017941 */ /* 0x000fea0003800200 */
.L_x_184:
[----:B------:R-:W-:Y:S04]  /*29f0*/  BSSY.RECONVERGENT B1, `(.L_x_186) ;  /* 0x0000005000017945 */ /* 0x000fe80003800200 */
[----:B------:R-:W-:Y:S05]  /*2a00*/  @!P1 BRA `(.L_x_187) ;  /* 0x00000000000c9947 */ /* 0x000fea0003800000 */
[----:B0-----:R-:W-:Y:S02]  /*2a10*/  IMAD.MOV.U32 R14, RZ, RZ, R13 ;  /* 0x000000ffff0e7224 */ /* 0x001fe400078e000d */
[----:B------:R-:W-:-:S05]  /*2a20*/  IMAD.MOV.U32 R15, RZ, RZ, RZ ;  /* 0x000000ffff0f7224 */ /* 0x000fca00078e00ff */
[----:B------:R1:W-:Y:S02]  /*2a30*/  REDG.E.ADD.64.STRONG.GPU desc[UR20][R6.64+0xc00], R14 ;  /* 0x000c000e0600798e */ /* 0x0003e4000c12e514 */
.L_x_187:
[----:B------:R-:W-:Y:S05]  /*2a40*/  BSYNC.RECONVERGENT B1 ;  /* 0x0000000000017941 */ /* 0x000fea0003800200 */
.L_x_186:
[----:B------:R-:W-:Y:S01]  /*2a50*/  ISETP.NE.AND P6, PT, R17, RZ, PT ;  /* 0x000000ff1100720c */ /* 0x000fe20003fc5270 */
[----:B------:R-:W-:Y:S01]  /*2a60*/  BSSY.RECONVERGENT B1, `(.L_x_188) ;  /* 0x000000b000017945 */ /* 0x000fe20003800200 */
[----:B------:R-:W-:Y:S02]  /*2a70*/  ISETP.NE.AND P0, PT, R9, UR27, PT ;  /* 0x0000001b09007c0c */ /* 0x000fe4000bf05270 */
[----:B------:R-:W-:Y:S02]  /*2a80*/  ISETP.NE.AND P1, PT, R18, RZ, PT ;  /* 0x000000ff1200720c */ /* 0x000fe40003f25270 */
[----:B--2---:R-:W-:Y:S02]  /*2a90*/  ISETP.NE.AND P2, PT, R19, RZ, PT ;  /* 0x000000ff1300720c */ /* 0x004fe40003f45270 */
[----:B------:R-:W-:Y:S02]  /*2aa0*/  ISETP.NE.AND P3, PT, R16, RZ, PT ;  /* 0x000000ff1000720c */ /* 0x000fe40003f65270 */
[----:B------:R-:W-:-:S02]  /*2ab0*/  ISETP.NE.AND P4, PT, R12, RZ, PT ;  /* 0x000000ff0c00720c */ /* 0x000fc40003f85270 */
[----:B------:R-:W-:Y:S01]  /*2ac0*/  ISETP.NE.AND P5, PT, R10, RZ, PT ;  /* 0x000000ff0a00720c */ /* 0x000fe20003fa5270 */
[----:B------:R-:W-:-:S12]  /*2ad0*/  @!P6 BRA `(.L_x_189) ;  /* 0x00000000000ce947 */ /* 0x000fd80003800000 */
[----:B01----:R-:W-:Y:S02]  /*2ae0*/  IMAD.MOV.U32 R14, RZ, RZ, R17 ;  /* 0x000000ffff0e7224 */ /* 0x003fe400078e0011 */
[----:B------:R-:W-:-:S05]  /*2af0*/  IMAD.MOV.U32 R15, RZ, RZ, RZ ;  /* 0x000000ffff0f7224 */ /* 0x000fca00078e00ff */
[----:B------:R2:W-:Y:S02]  /*2b00*/  REDG.E.ADD.64.STRONG.GPU desc[UR20][R6.64+0x1400], R14 ;  /* 0x0014000e0600798e */ /* 0x0005e4000c12e514 */
.L_x_189:
[----:B------:R-:W-:Y:S05]  /*2b10*/  BSYNC.RECONVERGENT B1 ;  /* 0x0000000000017941 */ /* 0x000fea0003800200 */
.L_x_188:
[----:B------:R-:W-:Y:S04]  /*2b20*/  BSSY.RECONVERGENT B1, `(.L_x_190) ;  /* 0x0000005000017945 */ /* 0x000fe80003800200 */
[----:B------:R-:W-:Y:S05]  /*2b30*/  @!P1 BRA `(.L_x_191) ;  /* 0x00000000000c9947 */ /* 0x000fea0003800000 */
[----:B012---:R-:W-:Y:S02]  /*2b40*/  IMAD.MOV.U32 R14, RZ, RZ, R18 ;  /* 0x000000ffff0e7224 */ /* 0x007fe400078e0012 */
[----:B------:R-:W-:-:S05]  /*2b50*/  IMAD.MOV.U32 R15, RZ, RZ, RZ ;  /* 0x000000ffff0f7224 */ /* 0x000fca00078e00ff */
[----:B------:R3:W-:Y:S02]  /*2b60*/  REDG.E.ADD.64.STRONG.GPU desc[UR20][R6.64+0x1c00], R14 ;  /* 0x001c000e0600798e */ /* 0x0007e4000c12e514 */
.L_x_191:
[----:B------:R-:W-:Y:S05]  /*2b70*/  BSYNC.RECONVERGENT B1 ;  /* 0x0000000000017941 */ /* 0x000fea0003800200 */
.L_x_190:
[----:B------:R-:W-:Y:S04]  /*2b80*/  BSSY.RECONVERGENT B1, `(.L_x_192) ;  /* 0x0000005000017945 */ /* 0x000fe80003800200 */
[----:B------:R-:W-:Y:S05]  /*2b90*/  @!P2 BRA `(.L_x_193) ;  /* 0x00000000000ca947 */ /* 0x000fea0003800000 */
[----:B0123--:R-:W-:Y:S02]  /*2ba0*/  IMAD.MOV.U32 R14, RZ, RZ, R19 ;  /* 0x000000ffff0e7224 */ /* 0x00ffe400078e0013 */
[----:B------:R-:W-:-:S05]  /*2bb0*/  IMAD.MOV.U32 R15, RZ, RZ, RZ ;  /* 0x000000ffff0f7224 */ /* 0x000fca00078e00ff */
[----:B------:R4:W-:Y:S02]  /*2bc0*/  REDG.E.ADD.64.STRONG.GPU desc[UR20][R6.64+0x2400], R14 ;  /* 0x0024000e0600798e */ /* 0x0009e4000c12e514 */
.L_x_193:
[----:B------:R-:W-:Y:S05]  /*2bd0*/  BSYNC.RECONVERGENT B1 ;  /* 0x0000000000017941 */ /* 0x000fea0003800200 */
.L_x_192:
[----:B------:R-:W-:Y:S04]  /*2be0*/  BSSY.RECONVERGENT B1, `(.L_x_194) ;  /* 0x0000004000017945 */ /* 0x000fe80003800200 */
[----:B------:R-:W-:Y:S05]  /*2bf0*/  @!P3 BRA `(.L_x_195) ;  /* 0x000000000008b947 */ /* 0x000fea0003800000 */
[----:B------:R-:W-:-:S05]  /*2c00*/  IMAD.MOV.U32 R17, RZ, RZ, RZ ;  /* 0x000000ffff117224 */ /* 0x000fca00078e00ff */
[----:B------:R0:W-:Y:S02]  /*2c10*/  REDG.E.ADD.64.STRONG.GPU desc[UR20][R6.64+0x2c00], R16 ;  /* 0x002c00100600798e */ /* 0x0001e4000c12e514 */
.L_x_195:
[----:B------:R-:W-:Y:S05]  /*2c20*/  BSYNC.RECONVERGENT B1 ;  /* 0x0000000000017941 */ /* 0x000fea0003800200 */
.L_x_194:
[----:B------:R-:W-:Y:S04]  /*2c30*/  BSSY.RECONVERGENT B1, `(.L_x_196) ;  /* 0x0000004000017945 */ /* 0x000fe80003800200 */
[----:B------:R-:W-:Y:S05]  /*2c40*/  @!P4 BRA `(.L_x_197) ;  /* 0x000000000008c947 */ /* 0x000fea0003800000 */
[----:B------:R-:W-:-:S05]  /*2c50*/  IMAD.MOV.U32 R13, RZ, RZ, RZ ;  /* 0x000000ffff0d7224 */ /* 0x000fca00078e00ff */
[----:B------:R0:W-:Y:S02]  /*2c60*/  REDG.E.ADD.64.STRONG.GPU desc[UR20][R6.64+0x3400], R12 ;  /* 0x0034000c0600798e */ /* 0x0001e4000c12e514 */
.L_x_197:
[----:B------:R-:W-:Y:S05]  /*2c70*/  BSYNC.RECONVERGENT B1 ;  /* 0x0000000000017941 */ /* 0x000fea0003800200 */
.L_x_196:
[----:B------:R-:W-:Y:S04]  /*2c80*/  BSSY.RECONVERGENT B1, `(.L_x_198) ;  /* 0x0000004000017945 */ /* 0x000fe80003800200 */
[----:B------:R-:W-:Y:S05]  /*2c90*/  @!P5 BRA `(.L_x_199) ;  /* 0x000000000008d947 */ /* 0x000fea0003800000 */
[----:B------:R-:W-:-:S05]  /*2ca0*/  IMAD.MOV.U32 R11, RZ, RZ, RZ ;  /* 0x000000ffff0b7224 */ /* 0x000fca00078e00ff */
[----:B------:R0:W-:Y:S02]  /*2cb0*/  REDG.E.ADD.64.STRONG.GPU desc[UR20][R6.64+0x3c00], R10 ;  /* 0x003c000a0600798e */ /* 0x0001e4000c12e514 */
.L_x_199:
[----:B------:R-:W-:Y:S05]  /*2cc0*/  BSYNC.RECONVERGENT B1 ;  /* 0x0000000000017941 */ /* 0x000fea0003800200 */
.L_x_198:
[----:B------:R-:W-:Y:S05]  /*2cd0*/  @P0 BRA `(.L_x_200) ;  /* 0xfffffff800f80947 */ /* 0x000fea000383ffff */
[----:B------:R-:W-:-:S07]  /*2ce0*/  IMAD.U32 R5, RZ, RZ, UR27 ;  /* 0x0000001bff057e24 */ /* 0x000fce000f8e00ff */
.L_x_183:
[----:B------:R-:W-:-:S09]  /*2cf0*/  UISETP.NE.AND UP0, UPT, UR24, URZ, UPT ;  /* 0x000000ff1800728c */ /* 0x000fd2000bf05270 */
[----:B------:R-:W-:Y:S05]  /*2d00*/  BRA.U !UP0, `(.L_x_148) ;  /* 0x0000000508647547 */ /* 0x000fea000b800000 */
[----:B------:R-:W-:-:S13]  /*2d10*/  ISETP.GE.U32.AND P0, PT, R8, 0x3, PT ;  /* 0x000000030800780c */ /* 0x000fda0003f06070 */
[----:B------:R-:W-:Y:S05]  /*2d20*/  @!P0 BRA `(.L_x_201) ;  /* 0x0000000000bc8947 */ /* 0x000fea0003800000 */
[----:B01234-:R-:W-:Y:S01]  /*2d30*/  IMAD R7, R5, 0x400, R2 ;  /* 0x0000040005077824 */ /* 0x01ffe200078e0202 */
[----:B------:R-:W-:Y:S04]  /*2d40*/  BSSY.RECONVERGENT B1, `(.L_x_202) ;  /* 0x000000f000017945 */ /* 0x000fe80003800200 */
[----:B------:R-:W0:Y:S04]  /*2d50*/  LDS R10, [R7+0x200] ;  /* 0x00020000070a7984 */ /* 0x000e280000000800 */
[----:B------:R-:W1:Y:S04]  /*2d60*/  LDS R12, [R7+0x600] ;  /* 0x00060000070c7984 */ /* 0x000e680000000800 */
[----:B------:R-:W2:Y:S04]  /*2d70*/  LDS R6, [R7+0xa00] ;  /* 0x000a000007067984 */ /* 0x000ea80000000800 */
[----:B------:R-:W3:Y:S01]  /*2d80*/  LDS R4, [R7+0xe00] ;  /* 0x000e000007047984 */ /* 0x000ee20000000800 */
[----:B0-----:R-:W-:-:S02]  /*2d90*/  ISETP.NE.AND P0, PT, R10, RZ, PT ;  /* 0x000000ff0a00720c */ /* 0x001fc40003f05270 */
[----:B-1----:R-:W-:Y:S02]  /*2da0*/  ISETP.NE.AND P1, PT, R12, RZ, PT ;  /* 0x000000ff0c00720c */ /* 0x002fe40003f25270 */
[----:B--2---:R-:W-:Y:S02]  /*2db0*/  ISETP.NE.AND P2, PT, R6, RZ, PT ;  /* 0x000000ff0600720c */ /* 0x004fe40003f45270 */
[----:B---3--:R-:W-:-:S07]  /*2dc0*/  ISETP.NE.AND P3, PT, R4, RZ, PT ;  /* 0x000000ff0400720c */ /* 0x008fce0003f65270 */
[----:B------:R-:W-:Y:S06]  /*2dd0*/  @!P0 BRA `(.L_x_203) ;  /* 0x0000000000148947 */ /* 0x000fec0003800000 */
[----:B------:R-:W0:Y:S01]  /*2de0*/  LDC.64 R8, c[0x0][0x380] ;  /* 0x0000e000ff087b82 */ /* 0x000e220000000a00 */
[----:B------:R-:W-:Y:S02]  /*2df0*/  IMAD R7, R5, 0x100, R0 ;  /* 0x0000010005077824 */ /* 0x000fe400078e0200 */
[----:B------:R-:W-:Y:S02]  /*2e00*/  IMAD.MOV.U32 R11, RZ, RZ, RZ ;  /* 0x000000ffff0b7224 */ /* 0x000fe400078e00ff */
[----:B0-----:R-:W-:-:S05]  /*2e10*/  IMAD.WIDE.U32 R8, R7, 0x8, R8 ;  /* 0x0000000807087825 */ /* 0x001fca00078e0008 */
[----:B------:R0:W-:Y:S02]  /*2e20*/  REDG.E.ADD.64.STRONG.GPU desc[UR20][R8.64+0x400], R10 ;  /* 0x0004000a0800798e */ /* 0x0001e4000c12e514 */
.L_x_203:
[----:B------:R-:W-:Y:S05]  /*2e30*/  BSYNC.RECONVERGENT B1 ;  /* 0x0000000000017941 */ /* 0x000fea0003800200 */
.L_x_202:
        /* <DEDUP_REMOVED lines=9> */
.L_x_205:
[----:B------:R-:W-:Y:S05]  /*2ed0*/  BSYNC.RECONVERGENT B1 ;  /* 0x0000000000017941 */ /* 0x000fea0003800200 */
.L_x_204:
        /* <DEDUP_REMOVED lines=8> */
.L_x_207:
[----:B------:R-:W-:Y:S05]  /*2f60*/  BSYNC.RECONVERGENT B1 ;  /* 0x0000000000017941 */ /* 0x000fea0003800200 */
.L_x_206:
[----:B------:R-:W-:Y:S04]  /*2f70*/  BSSY.RECONVERGENT B1, `(.L_x_208) ;  /* 0x0000009000017945 */ /* 0x000fe80003800200 */
[----:B------:R-:W-:Y:S05]  /*2f80*/  @!P3 BRA `(.L_x_209) ;  /* 0x00000000001cb947 */ /* 0x000fea0003800000 */
[----:B--2---:R-:W2:Y:S01]  /*2f90*/  LDC.64 R6, c[0x0][0x380] ;  /* 0x0000e000ff067b82 */ /* 0x004ea20000000a00 */
[----:B01----:R-:W-:Y:S02]  /*2fa0*/  IMAD R9, R5, 0x100, R0 ;  /* 0x0000010005097824 */ /* 0x003fe400078e0200 */
[----:B------:R-:W-:Y:S02]  /*2fb0*/  IMAD.MOV.U32 R8, RZ, RZ, R4 ;  /* 0x000000ffff087224 */ /* 0x000fe400078e0004 */
[----:B------:R-:W-:-:S04]  /*2fc0*/  VIADD R9, R9, 0x300 ;  /* 0x0000030009097836 */ /* 0x000fc80000000000 */
[----:B--2---:R-:W-:-:S04]  /*2fd0*/  IMAD.WIDE.U32 R6, R9, 0x8, R6 ;  /* 0x0000000809067825 */ /* 0x004fc800078e0006 */
[----:B------:R-:W-:-:S05]  /*2fe0*/  IMAD.MOV.U32 R9, RZ, RZ, RZ ;  /* 0x000000ffff097224 */ /* 0x000fca00078e00ff */
[----:B------:R3:W-:Y:S02]  /*2ff0*/  REDG.E.ADD.64.STRONG.GPU desc[UR20][R6.64+0x400], R8 ;  /* 0x000400080600798e */ /* 0x0007e4000c12e514 */
.L_x_209:
[----:B------:R-:W-:Y:S05]  /*3000*/  BSYNC.RECONVERGENT B1 ;  /* 0x0000000000017941 */ /* 0x000fea0003800200 */
.L_x_208:
[----:B------:R-:W-:-:S07]  /*3010*/  VIADD R5, R5, 0x4 ;  /* 0x0000000405057836 */ /* 0x000fce0000000000 */
.L_x_201:
[----:B------:R-:W-:-:S09]  /*3020*/  UISETP.NE.AND UP0, UPT, UR25, URZ, UPT ;  /* 0x000000ff1900728c */ /* 0x000fd2000bf05270 */
[----:B------:R-:W-:Y:S05]  /*3030*/  BRA.U !UP0, `(.L_x_148) ;  /* 0x0000000108987547 */ /* 0x000fea000b800000 */
[----:B------:R-:W-:-:S13]  /*3040*/  ISETP.NE.AND P0, PT, R3, RZ, PT ;  /* 0x000000ff0300720c */ /* 0x000fda0003f05270 */
[----:B------:R-:W-:Y:S05]  /*3050*/  @!P0 BRA `(.L_x_210) ;  /* 0x0000000000648947 */ /* 0x000fea0003800000 */
[----:B01234-:R-:W-:Y:S01]  /*3060*/  IMAD R6, R5, 0x400, R2 ;  /* 0x0000040005067824 */ /* 0x01ffe200078e0202 */
[----:B------:R-:W-:Y:S04]  /*3070*/  BSSY.RECONVERGENT B1, `(.L_x_211) ;  /* 0x000000c000017945 */ /* 0x000fe80003800200 */
[----:B------:R-:W0:Y:S04]  /*3080*/  LDS R3, [R6+0x200] ;  /* 0x0002000006037984 */ /* 0x000e280000000800 */
        /* <DEDUP_REMOVED lines=10> */
.L_x_212:
[----:B------:R-:W-:Y:S05]  /*3130*/  BSYNC.RECONVERGENT B1 ;  /* 0x0000000000017941 */ /* 0x000fea0003800200 */
.L_x_211:
        /* <DEDUP_REMOVED lines=9> */
.L_x_214:
[----:B------:R-:W-:Y:S05]  /*31d0*/  BSYNC.RECONVERGENT B1 ;  /* 0x0000000000017941 */ /* 0x000fea0003800200 */
.L_x_213:
[----:B------:R-:W-:-:S07]  /*31e0*/  VIADD R5, R5, 0x2 ;  /* 0x0000000205057836 */ /* 0x000fce0000000000 */
.L_x_210:
[----:B------:R-:W-:-:S09]  /*31f0*/  UISETP.NE.AND UP0, UPT, UR9, URZ, UPT ;  /* 0x000000ff0900728c */ /* 0x000fd2000bf05270 */
[----:B------:R-:W-:Y:S05]  /*3200*/  BRA.U !UP0, `(.L_x_148) ;  /* 0x0000000108247547 */ /* 0x000fea000b800000 */
[----:B------:R-:W-:-:S05]  /*3210*/  IMAD R2, R5, 0x400, R2 ;  /* 0x0000040005027824 */ /* 0x000fca00078e0202 */
[----:B-1----:R-:W1:Y:S02]  /*3220*/  LDS R4, [R2+0x200] ;  /* 0x0002000002047984 */ /* 0x002e640000000800 */
[----:B-1----:R-:W-:-:S13]  /*3230*/  ISETP.NE.AND P0, PT, R4, RZ, PT ;  /* 0x000000ff0400720c */ /* 0x002fda0003f05270 */
[----:B------:R-:W-:Y:S05]  /*3240*/  @!P0 BRA `(.L_x_148) ;  /* 0x0000000000148947 */ /* 0x000fea0003800000 */
[----:B------:R-:W1:Y:S01]  /*3250*/  LDC.64 R2, c[0x0][0x380] ;  /* 0x0000e000ff027b82 */ /* 0x000e620000000a00 */
[----:B------:R-:W-:-:S04]  /*3260*/  IMAD R5, R5, 0x100, R0 ;  /* 0x0000010005057824 */ /* 0x000fc800078e0200 */
[----:B-1----:R-:W-:-:S04]  /*3270*/  IMAD.WIDE.U32 R2, R5, 0x8, R2 ;  /* 0x0000000805027825 */ /* 0x002fc800078e0002 */
[----:B------:R-:W-:-:S05]  /*3280*/  IMAD.MOV.U32 R5, RZ, RZ, RZ ;  /* 0x000000ffff057224 */ /* 0x000fca00078e00ff */
[----:B------:R1:W-:Y:S02]  /*3290*/  REDG.E.ADD.64.STRONG.GPU desc[UR20][R2.64+0x400], R4 ;  /* 0x000400040200798e */ /* 0x0003e4000c12e514 */
.L_x_148:
[----:B------:R-:W-:Y:S05]  /*32a0*/  BSYNC.RECONVERGENT B0 ;  /* 0x0000000000007941 */ /* 0x000fea0003800200 */
.L_x_147:
[----:B------:R-:W-:Y:S01]  /*32b0*/  BAR.SYNC.DEFER_BLOCKING 0x0 ;  /* 0x0000000000007b1d */ /* 0x000fe20000010000 */
[----:B------:R-:W-:-:S04]  /*32c0*/  UIADD3 UR6, UP0, UPT, UR6, 0x1, URZ ;  /* 0x0000000106067890 */ /* 0x000fc8000ff1e0ff */
[----:B------:R-:W-:Y:S02]  /*32d0*/  UIADD3.X UR7, UPT, UPT, URZ, UR7, URZ, UP0, !UPT ;  /* 0x00000007ff077290 */ /* 0x000fe400087fe4ff */
[----:B------:R-:W-:-:S04]  /*32e0*/  UISETP.NE.U32.AND UP0, UPT, UR6, UR11, UPT ;  /* 0x0000000b0600728c */ /* 0x000fc8000bf05070 */
[----:B------:R-:W-:-:S09]  /*32f0*/  UISETP.NE.AND.EX UP0, UPT, UR7, UR12, UPT, UP0 ;  /* 0x0000000c0700728c */ /* 0x000fd2000bf05300 */
[----:B------:R-:W-:Y:S05]  /*3300*/  BRA.U UP0, `(.L_x_215) ;  /* 0xffffffcd00d47547 */ /* 0x000fea000b83ffff */
[----:B------:R-:W-:Y:S05]  /*3310*/  EXIT ;  /* 0x000000000000794d */ /* 0x000fea0003800000 */
.L_x_216:
        /* <DEDUP_REMOVED lines=14> */
.L_x_230:


//--------------------- .text._ZN3cub18CUB_300001_SM_10006detail10radix_sort31DeviceRadixSortSingleTileKernelINS1_5radix10policy_hubIfNS0_8NullTypeEyE10Policy1000ELNS0_9SortOrderE0EfS6_yNS1_21identity_decomposer_tEEEvPKT1_PSB_PKT2_PSF_T3_iiT4_ --------------------------
	.section	.text._ZN3cub18CUB_300001_SM_10006detail10radix_sort31DeviceRadixSortSingleTileKernelINS1_5radix10policy_hubIfNS0_8NullTypeEyE10Policy1000ELNS0_9SortOrderE0EfS6_yNS1_21identity_decomposer_tEEEvPKT1_PSB_PKT2_PSF_T3_iiT4_,"ax",@progbits
	.align	128
        .global         _ZN3cub18CUB_300001_SM_10006detail10radix_sort31DeviceRadixSortSingleTileKernelINS1_5radix10policy_hubIfNS0_8NullTypeEyE10Policy1000ELNS0_9SortOrderE0EfS6_yNS1_21identity_decomposer_tEEEvPKT1_PSB_PKT2_PSF_T3_iiT4_
        .type           _ZN3cub18CUB_300001_SM_10006detail10radix_sort31DeviceRadixSortSingleTileKernelINS1_5radix10policy_hubIfNS0_8NullTypeEyE10Policy1000ELNS0_9SortOrderE0EfS6_yNS1_21identity_decomposer_tEEEvPKT1_PSB_PKT2_PSF_T3_iiT4_,@function
        .size           _ZN3cub18CUB_300001_SM_10006detail10radix_sort31DeviceRadixSortSingleTileKernelINS1_5radix10policy_hubIfNS0_8NullTypeEyE10Policy1000ELNS0_9SortOrderE0EfS6_yNS1_21identity_decomposer_tEEEvPKT1_PSB_PKT2_PSF_T3_iiT4_,(.L_x_231 - _ZN3cub18CUB_300001_SM_10006detail10radix_sort31DeviceRadixSortSingleTileKernelINS1_5radix10policy_hubIfNS0_8NullTypeEyE10Policy1000ELNS0_9SortOrderE0EfS6_yNS1_21identity_decomposer_tEEEvPKT1_PSB_PKT2_PSF_T3_iiT4_)
        .other          _ZN3cub18CUB_300001_SM_10006detail10radix_sort31DeviceRadixSortSingleTileKernelINS1_5radix10policy_hubIfNS0_8NullTypeEyE10Policy1000ELNS0_9SortOrderE0EfS6_yNS1_21identity_decomposer_tEEEvPKT1_PSB_PKT2_PSF_T3_iiT4_,@"STO_CUDA_ENTRY STV_DEFAULT"
_ZN3cub18CUB_300001_SM_10006detail10radix_sort31DeviceRadixSortSingleTileKernelINS1_5radix10policy_hubIfNS0_8NullTypeEyE10Policy1000ELNS0_9SortOrderE0EfS6_yNS1_21identity_decomposer_tEEEvPKT1_PSB_PKT2_PSF_T3_iiT4_:
.text._ZN3cub18CUB_300001_SM_10006detail10radix_sort31DeviceRadixSortSingleTileKernelINS1_5radix10policy_hubIfNS0_8NullTypeEyE10Policy1000ELNS0_9SortOrderE0EfS6_yNS1_21identity_decomposer_tEEEvPKT1_PSB_PKT2_PSF_T3_iiT4_:
[----:B------:R-:W-:Y:S01]  /*0000*/  LDC R1, c[0x0][0x37c] ;  /* 0x0000df00ff017b82 */ /* 0x000fe20000000800 */
[----:B------:R-:W0:Y:S01]  /*0010*/  S2R R0, SR_TID.X ;  /* 0x0000000000007919 */ /* 0x000e220000002100 */
[----:B------:R-:W1:Y:S06]  /*0020*/  LDCU UR4, c[0x0][0x3a0] ;  /* 0x00007400ff0477ac */ /* 0x000e6c0008000800 */
[----:B------:R-:W2:Y:S01]  /*0030*/  LDC.64 R4, c[0x0][0x380] ;  /* 0x0000e000ff047b82 */ /* 0x000ea20000000a00 */
[----:B------:R-:W3:Y:S01]  /*0040*/  LDCU.64 UR8, c[0x0][0x358] ;  /* 0x00006b00ff0877ac */ /* 0x000ee20008000a00 */
[----:B------:R-:W-:-:S02]  /*0050*/  IMAD.MOV.U32 R16, RZ, RZ, 0x7fffffff ;  /* 0x7fffffffff107424 */ /* 0x000fc400078e00ff */
[----:B------:R-:W-:Y:S02]  /*0060*/  IMAD.MOV.U32 R12, RZ, RZ, 0x7fffffff ;  /* 0x7fffffffff0c7424 */ /* 0x000fe400078e00ff */
[----:B------:R-:W-:Y:S02]  /*0070*/  IMAD.MOV.U32 R14, RZ, RZ, 0x7fffffff ;  /* 0x7fffffffff0e7424 */ /* 0x000fe400078e00ff */
[----:B------:R-:W-:Y:S02]  /*0080*/  IMAD.MOV.U32 R15, RZ, RZ, 0x7fffffff ;  /* 0x7fffffffff0f7424 */ /* 0x000fe400078e00ff */
[----:B------:R-:W-:Y:S02]  /*0090*/  IMAD.MOV.U32 R17, RZ, RZ, 0x7fffffff ;  /* 0x7fffffffff117424 */ /* 0x000fe400078e00ff */
[----:B------:R-:W-:Y:S02]  /*00a0*/  IMAD.MOV.U32 R13, RZ, RZ, 0x7fffffff ;  /* 0x7fffffffff0d7424 */ /* 0x000fe400078e00ff */
        /* <DEDUP_REMOVED lines=10> */
[----:B------:R-:W-:Y:S01]  /*0150*/  IMAD.MOV.U32 R30, RZ, RZ, 0x7fffffff ;  /* 0x7fffffffff1e7424 */ /* 0x000fe200078e00ff */
[----:B------:R-:W4:Y:S01]  /*0160*/  S2UR UR6, SR_CgaCtaId ;  /* 0x00000000000679c3 */ /* 0x000f220000008800 */
[----:B0-----:R-:W-:Y:S01]  /*0170*/  IMAD R3, R0, 0x13, RZ ;  /* 0x0000001300037824 */ /* 0x001fe200078e02ff */
[----:B------:R-:W0:Y:S01]  /*0180*/  S2R R104, SR_LANEID ;  /* 0x0000000000687919 */ /* 0x000e220000000000 */
[----:B------:R-:W0:Y:S02]  /*0190*/  LDCU UR10, c[0x0][0x3ac] ;  /* 0x00007580ff0a77ac */ /* 0x000e240008000800 */
[C---:B------:R-:W-:Y:S01]  /*01a0*/  VIADD R6, R3.reuse, 0x2 ;  /* 0x0000000203067836 */ /* 0x040fe20000000000 */
[C---:B-1----:R-:W-:Y:S01]  /*01b0*/  ISETP.GE.AND P3, PT, R3.reuse, UR4, PT ;  /* 0x0000000403007c0c */ /* 0x042fe2000bf66270 */
[----:B------:R-:W-:-:S02]  /*01c0*/  VIADD R2, R3, 0x1 ;  /* 0x0000000103027836 */ /* 0x000fc40000000000 */
[C---:B------:R-:W-:Y:S01]  /*01d0*/  VIADD R7, R3.reuse, 0x3 ;  /* 0x0000000303077836 */ /* 0x040fe20000000000 */
[----:B------:R-:W-:Y:S01]  /*01e0*/  ISETP.GE.AND P5, PT, R6, UR4, PT ;  /* 0x0000000406007c0c */ /* 0x000fe2000bfa6270 */
[----:B------:R-:W-:Y:S01]  /*01f0*/  VIADD R6, R3, 0x4 ;  /* 0x0000000403067836 */ /* 0x000fe20000000000 */
[----:B------:R-:W-:Y:S01]  /*0200*/  ISETP.GE.AND P4, PT, R2, UR4, PT ;  /* 0x0000000402007c0c */ /* 0x000fe2000bf86270 */
[----:B------:R-:W-:Y:S01]  /*0210*/  IMAD.MOV.U32 R2, RZ, RZ, 0x7fffffff ;  /* 0x7fffffffff027424 */ /* 0x000fe200078e00ff */
[----:B------:R-:W-:Y:S01]  /*0220*/  ISETP.GE.AND P6, PT, R7, UR4, PT ;  /* 0x0000000407007c0c */ /* 0x000fe2000bfc6270 */
[----:B--2---:R-:W-:Y:S01]  /*0230*/  IMAD.WIDE.U32 R4, R3, 0x4, R4 ;  /* 0x0000000403047825 */ /* 0x004fe200078e0004 */
[----:B------:R-:W-:-:S03]  /*0240*/  ISETP.GE.AND P0, PT, R6, UR4, PT ;  /* 0x0000000406007c0c */ /* 0x000fc6000bf06270 */
[C---:B------:R-:W-:Y:S01]  /*0250*/  VIADD R8, R3.reuse, 0x6 ;  /* 0x0000000603087836 */ /* 0x040fe20000000000 */
[----:B---3--:R-:W2:Y:S01]  /*0260*/  @!P3 LDG.E R2, desc[UR8][R4.64] ;  /* 0x000000080402b981 */ /* 0x008ea2000c1e1900 */
[C---:B------:R-:W-:Y:S02]  /*0270*/  VIADD R6, R3.reuse, 0x7 ;  /* 0x0000000703067836 */ /* 0x040fe40000000000 */
[----:B------:R-:W-:Y:S01]  /*0280*/  VIADD R7, R3, 0x5 ;  /* 0x0000000503077836 */ /* 0x000fe20000000000 */
[----:B------:R-:W-:Y:S01]  /*0290*/  ISETP.GE.AND P2, PT, R8, UR4, PT ;  /* 0x0000000408007c0c */ /* 0x000fe2000bf46270 */
[----:B------:R-:W3:Y:S01]  /*02a0*/  @!P5 LDG.E R12, desc[UR8][R4.64+0x8] ;  /* 0x00000808040cd981 */ /* 0x000ee2000c1e1900 */
[----:B------:R-:W-:Y:S01]  /*02b0*/  ISETP.GE.AND P3, PT, R6, UR4, PT ;  /* 0x0000000406007c0c */ /* 0x000fe2000bf66270 */
[----:B------:R-:W-:Y:S01]  /*02c0*/  IMAD.MOV.U32 R6, RZ, RZ, 0x7fffffff ;  /* 0x7fffffffff067424 */ /* 0x000fe200078e00ff */
[----:B------:R-:W-:Y:S01]  /*02d0*/  ISETP.GE.AND P1, PT, R7, UR4, PT ;  /* 0x0000000407007c0c */ /* 0x000fe2000bf26270 */
[----:B------:R-:W-:Y:S01]  /*02e0*/  VIADD R7, R3, 0x8 ;  /* 0x0000000803077836 */ /* 0x000fe20000000000 */
[----:B------:R-:W5:Y:S04]  /*02f0*/  @!P0 LDG.E R14, desc[UR8][R4.64+0x10] ;  /* 0x00001008040e8981 */ /* 0x000f68000c1e1900 */
[----:B------:R-:W5:Y:S01]  /*0300*/  @!P4 LDG.E R6, desc[UR8][R4.64+0x4] ;  /* 0x000004080406c981 */ /* 0x000f62000c1e1900 */
[----:B------:R-:W-:Y:S01]  /*0310*/  ISETP.GE.AND P4, PT, R7, UR4, PT ;  /* 0x0000000407007c0c */ /* 0x000fe2000bf86270 */
[----:B------:R-:W-:-:S02]  /*0320*/  VIADD R7, R3, 0xb ;  /* 0x0000000b03077836 */ /* 0x000fc40000000000 */
[----:B------:R-:W5:Y:S01]  /*0330*/  @!P2 LDG.E R16, desc[UR8][R4.64+0x18] ;  /* 0x000018080410a981 */ /* 0x000f62000c1e1900 */
[----:B------:R-:W-:Y:S02]  /*0340*/  VIADD R8, R3, 0x9 ;  /* 0x0000000903087836 */ /* 0x000fe40000000000 */
[----:B------:R-:W-:Y:S01]  /*0350*/  ISETP.GE.AND P2, PT, R7, UR4, PT ;  /* 0x0000000407007c0c */ /* 0x000fe2000bf46270 */
[C---:B------:R-:W-:Y:S01]  /*0360*/  VIADD R7, R3.reuse, 0xd ;  /* 0x0000000d03077836 */ /* 0x040fe20000000000 */
[----:B------:R-:W5:Y:S01]  /*0370*/  @!P1 LDG.E R15, desc[UR8][R4.64+0x14] ;  /* 0x00001408040f9981 */ /* 0x000f62000c1e1900 */
[----:B------:R-:W-:Y:S01]  /*0380*/  ISETP.GE.AND P5, PT, R8, UR4, PT ;  /* 0x0000000408007c0c */ /* 0x000fe2000bfa6270 */
[----:B------:R-:W-:Y:S02]  /*0390*/  VIADD R8, R3, 0xc ;  /* 0x0000000c03087836 */ /* 0x000fe40000000000 */
[----:B------:R-:W-:Y:S01]  /*03a0*/  ISETP.GE.AND P0, PT, R7, UR4, PT ;  /* 0x0000000407007c0c */ /* 0x000fe2000bf06270 */
[C---:B------:R-:W-:Y:S01]  /*03b0*/  VIADD R7, R3.reuse, 0xe ;  /* 0x0000000e03077836 */ /* 0x040fe20000000000 */
[----:B------:R-:W5:Y:S01]  /*03c0*/  @!P3 LDG.E R17, desc[UR8][R4.64+0x1c] ;  /* 0x00001c080411b981 */ /* 0x000f62000c1e1900 */
[----:B------:R-:W-:Y:S01]  /*03d0*/  VIADD R9, R3, 0xa ;  /* 0x0000000a03097836 */ /* 0x000fe20000000000 */
[----:B------:R-:W-:-:S02]  /*03e0*/  ISETP.GE.AND P1, PT, R8, UR4, PT ;  /* 0x0000000408007c0c */ /* 0x000fc4000bf26270 */
[----:B------:R-:W-:Y:S01]  /*03f0*/  ISETP.GE.AND P3, PT, R7, UR4, PT ;  /* 0x0000000407007c0c */ /* 0x000fe2000bf66270 */
[----:B------:R-:W-:Y:S01]  /*0400*/  VIADD R7, R3, 0xf ;  /* 0x0000000f03077836 */ /* 0x000fe20000000000 */
[----:B------:R-:W5:Y:S01]  /*0410*/  @!P6 LDG.E R13, desc[UR8][R4.64+0xc] ;  /* 0x00000c08040de981 */ /* 0x000f62000c1e1900 */
[----:B------:R-:W-:Y:S01]  /*0420*/  ISETP.GE.AND P6, PT, R9, UR4, PT ;  /* 0x0000000409007c0c */ /* 0x000fe2000bfc6270 */
[----:B------:R-:W-:Y:S02]  /*0430*/  VIADD R8, R3, 0x11 ;  /* 0x0000001103087836 */ /* 0x000fe40000000000 */
[----:B------:R-:W5:Y:S01]  /*0440*/  @!P4 LDG.E R18, desc[UR8][R4.64+0x20] ;  /* 0x000020080412c981 */ /* 0x000f62000c1e1900 */
[----:B------:R-:W-:Y:S01]  /*0450*/  ISETP.GE.AND P4, PT, R7, UR4, PT ;  /* 0x0000000407007c0c */ /* 0x000fe2000bf86270 */
[C---:B------:R-:W-:Y:S02]  /*0460*/  VIADD R7, R3.reuse, 0x10 ;  /* 0x0000001003077836 */ /* 0x040fe40000000000 */
[----:B------:R-:W-:Y:S01]  /*0470*/  VIADD R3, R3, 0x12 ;  /* 0x0000001203037836 */ /* 0x000fe20000000000 */
[----:B------:R-:W5:Y:S04]  /*0480*/  @!P2 LDG.E R21, desc[UR8][R4.64+0x2c] ;  /* 0x00002c080415a981 */ /* 0x000f68000c1e1900 */
[----:B------:R-:W5:Y:S01]  /*0490*/  @!P1 LDG.E R22, desc[UR8][R4.64+0x30] ;  /* 0x0000300804169981 */ /* 0x000f62000c1e1900 */
[----:B------:R-:W-:-:S02]  /*04a0*/  ISETP.GE.AND P1, PT, R8, UR4, PT ;  /* 0x0000000408007c0c */ /* 0x000fc4000bf26270 */
[----:B------:R-:W-:Y:S01]  /*04b0*/  ISETP.GE.AND P2, PT, R3, UR4, PT ;  /* 0x0000000403007c0c */ /* 0x000fe2000bf46270 */
[----:B------:R-:W5:Y:S01]  /*04c0*/  @!P0 LDG.E R23, desc[UR8][R4.64+0x34] ;  /* 0x0000340804178981 */ /* 0x000f62000c1e1900 */
[----:B------:R-:W-:Y:S01]  /*04d0*/  ISETP.GE.AND P0, PT, R7, UR4, PT ;  /* 0x0000000407007c0c */ /* 0x000fe2000bf06270 */
[----:B------:R-:W1:Y:S02]  /*04e0*/  LDCU.64 UR4, c[0x0][0x3a8] ;  /* 0x00007500ff0477ac */ /* 0x000e640008000a00 */
[----:B------:R-:W5:Y:S04]  /*04f0*/  @!P5 LDG.E R19, desc[UR8][R4.64+0x24] ;  /* 0x000024080413d981 */ /* 0x000f68000c1e1900 */
[----:B------:R-:W5:Y:S04]  /*0500*/  @!P6 LDG.E R20, desc[UR8][R4.64+0x28] ;  /* 0x000028080414e981 */ /* 0x000f68000c1e1900 */
[----:B------:R-:W5:Y:S04]  /*0510*/  @!P3 LDG.E R24, desc[UR8][R4.64+0x38] ;  /* 0x000038080418b981 */ /* 0x000f68000c1e1900 */
[----:B------:R-:W5:Y:S04]  /*0520*/  @!P4 LDG.E R25, desc[UR8][R4.64+0x3c] ;  /* 0x00003c080419c981 */ /* 0x000f68000c1e1900 */
[----:B------:R-:W5:Y:S04]  /*0530*/  @!P0 LDG.E R26, desc[UR8][R4.64+0x40] ;  /* 0x00004008041a8981 */ /* 0x000f68000c1e1900 */
[----:B------:R-:W5:Y:S04]  /*0540*/  @!P1 LDG.E R28, desc[UR8][R4.64+0x44] ;  /* 0x00004408041c9981 */ /* 0x000f68000c1e1900 */
[----:B------:R0:W5:Y:S01]  /*0550*/  @!P2 LDG.E R30, desc[UR8][R4.64+0x48] ;  /* 0x00004808041ea981 */ /* 0x000162000c1e1900 */
[----:B------:R-:W-:Y:S01]  /*0560*/  IMAD.MOV.U32 R8, RZ, RZ, -0x1 ;  /* 0xffffffffff087424 */ /* 0x000fe200078e00ff */
[----:B-1----:R-:W-:-:S02]  /*0570*/  UIADD3 UR7, UPT, UPT, UR4, 0x6, URZ ;  /* 0x0000000604077890 */ /* 0x002fc4000fffe0ff */
[----:B------:R-:W-:-:S03]  /*0580*/  UIADD3 UR5, UPT, UPT, -UR4, UR5, URZ ;  /* 0x0000000504057290 */ /* 0x000fc6000fffe1ff */
[----:B------:R-:W-:Y:S02]  /*0590*/  UMOV UR4, 0x400 ;  /* 0x0000040000047882 */ /* 0x000fe40000000000 */
[----:B----4-:R-:W-:Y:S01]  /*05a0*/  ULEA UR4, UR6, UR4, 0x18 ;  /* 0x0000000406047291 */ /* 0x010fe2000f8ec0ff */
[----:B------:R-:W-:-:S05]  /*05b0*/  SHF.R.U32.HI R105, RZ, 0x5, R0 ;  /* 0x00000005ff697819 */ /* 0x000fca0000011600 */
[----:B------:R-:W-:-:S05]  /*05c0*/  LEA R27, R0, UR4, 0x2 ;  /* 0x00000004001b7c11 */ /* 0x000fca000f8e10ff */
[----:B------:R-:W-:Y:S01]  /*05d0*/  IMAD R29, R0, 0x80, R27 ;  /* 0x00000080001d7824 */ /* 0x000fe200078e021b */
[----:B------:R-:W-:-:S03]  /*05e0*/  LEA R31, R105, UR4, 0x2 ;  /* 0x00000004691f7c11 */ /* 0x000fc6000f8e10ff */
[----:B------:R-:W-:Y:S01]  /*05f0*/  IMAD R33, R0, -0x38, R29 ;  /* 0xffffffc800217824 */ /* 0x000fe200078e021d */
[----:B------:R-:W-:Y:S01]  /*0600*/  BAR.SYNC.DEFER_BLOCKING 0x0 ;  /* 0x0000000000007b1d */ /* 0x000fe20000010000 */
[----:B--2---:R-:W-:-:S04]  /*0610*/  ISETP.GT.AND P0, PT, R2, -0x1, PT ;  /* 0xffffffff0200780c */ /* 0x004fc80003f04270 */
[----:B------:R-:W-:Y:S02]  /*0620*/  SEL R3, R8, 0x80000000, !P0 ;  /* 0x8000000008037807 */ /* 0x000fe40004000000 */
[----:B---3--:R-:W-:Y:S02]  /*0630*/  ISETP.GT.AND P2, PT, R12, -0x1, PT ;  /* 0xffffffff0c00780c */ /* 0x008fe40003f44270 */
[----:B-----5:R-:W-:-:S04]  /*0640*/  ISETP.GT.AND P1, PT, R6, -0x1, PT ;  /* 0xffffffff0600780c */ /* 0x020fc80003f24270 */
[----:B------:R-:W-:Y:S02]  /*0650*/  SEL R7, R8, 0x80000000, !P1 ;  /* 0x8000000008077807 */ /* 0x000fe40004800000 */
[----:B------:R-:W-:Y:S02]  /*0660*/  ISETP.GT.AND P1, PT, R14, -0x1, PT ;  /* 0xffffffff0e00780c */ /* 0x000fe40003f24270 */
[C---:B------:R-:W-:Y:S02]  /*0670*/  SEL R9, R8.reuse, 0x80000000, !P2 ;  /* 0x8000000008097807 */ /* 0x040fe40005000000 */
[----:B0-----:R-:W-:Y:S02]  /*0680*/  SEL R5, R8, 0x80000000, !P1 ;  /* 0x8000000008057807 */ /* 0x001fe40004800000 */
[----:B------:R-:W-:Y:S02]  /*0690*/  ISETP.GT.AND P2, PT, R15, -0x1, PT ;  /* 0xffffffff0f00780c */ /* 0x000fe40003f44270 */
[----:B------:R-:W-:-:S02]  /*06a0*/  LOP3.LUT R2, R3, R2, RZ, 0x3c, !PT ;  /* 0x0000000203027212 */ /* 0x000fc400078e3cff */
[----:B------:R-:W-:-:S04]  /*06b0*/  ISETP.GT.AND P0, PT, R13, -0x1, PT ;  /* 0xffffffff0d00780c */ /* 0x000fc80003f04270 */
[----:B------:R-:W-:Y:S02]  /*06c0*/  SEL R4, R8, 0x80000000, !P0 ;  /* 0x8000000008047807 */ /* 0x000fe40004000000 */
[----:B------:R-:W-:Y:S02]  /*06d0*/  ISETP.GT.AND P0, PT, R17, -0x1, PT ;  /* 0xffffffff1100780c */ /* 0x000fe40003f04270 */
[----:B------:R-:W-:Y:S02]  /*06e0*/  ISETP.GT.AND P1, PT, R18, -0x1, PT ;  /* 0xffffffff1200780c */ /* 0x000fe40003f24270 */
[----:B------:R-:W-:Y:S02]  /*06f0*/  LOP3.LUT R3, R7, R6, RZ, 0x3c, !PT ;  /* 0x0000000607037212 */ /* 0x000fe400078e3cff */
[----:B------:R-:W-:Y:S02]  /*0700*/  LOP3.LUT R13, R4, R13, RZ, 0x3c, !PT ;  /* 0x0000000d040d7212 */ /* 0x000fe400078e3cff */
[----:B------:R-:W-:-:S02]  /*0710*/  LOP3.LUT R14, R5, R14, RZ, 0x3c, !PT ;  /* 0x0000000e050e7212 */ /* 0x000fc400078e3cff */
[C---:B------:R-:W-:Y:S02]  /*0720*/  SEL R6, R8.reuse, 0x80000000, !P2 ;  /* 0x8000000008067807 */ /* 0x040fe40005000000 */
[C---:B------:R-:W-:Y:S02]  /*0730*/  SEL R4, R8.reuse, 0x80000000, !P0 ;  /* 0x8000000008047807 */ /* 0x040fe40004000000 */
[----:B------:R-:W-:Y:S02]  /*0740*/  SEL R5, R8, 0x80000000, !P1 ;  /* 0x8000000008057807 */ /* 0x000fe40004800000 */
[----:B------:R-:W-:Y:S02]  /*0750*/  ISETP.GT.AND P3, PT, R16, -0x1, PT ;  /* 0xffffffff1000780c */ /* 0x000fe40003f64270 */
[----:B------:R-:W-:Y:S02]  /*0760*/  ISETP.GT.AND P2, PT, R19, -0x1, PT ;  /* 0xffffffff1300780c */ /* 0x000fe40003f44270 */
[----:B------:R-:W-:-:S02]  /*0770*/  ISETP.GT.AND P0, PT, R20, -0x1, PT ;  /* 0xffffffff1400780c */ /* 0x000fc40003f04270 */
[----:B------:R-:W-:Y:S02]  /*0780*/  ISETP.GT.AND P1, PT, R21, -0x1, PT ;  /* 0xffffffff1500780c */ /* 0x000fe40003f24270 */
[----:B------:R-:W-:Y:S02]  /*0790*/  LOP3.LUT R15, R6, R15, RZ, 0x3c, !PT ;  /* 0x0000000f060f7212 */ /* 0x000fe400078e3cff */
[----:B------:R-:W-:Y:S02]  /*07a0*/  LOP3.LUT R17, R4, R17, RZ, 0x3c, !PT ;  /* 0x0000001104117212 */ /* 0x000fe400078e3cff */
[----:B------:R-:W-:Y:S02]  /*07b0*/  LOP3.LUT R18, R5, R18, RZ, 0x3c, !PT ;  /* 0x0000001205127212 */ /* 0x000fe400078e3cff */
[C---:B------:R-:W-:Y:S02]  /*07c0*/  SEL R7, R8.reuse, 0x80000000, !P3 ;  /* 0x8000000008077807 */ /* 0x040fe40005800000 */
[----:B------:R-:W-:-:S02]  /*07d0*/  SEL R6, R8, 0x80000000, !P2 ;  /* 0x8000000008067807 */ /* 0x000fc40005000000 */
[C---:B------:R-:W-:Y:S02]  /*07e0*/  SEL R5, R8.reuse, 0x80000000, !P0 ;  /* 0x8000000008057807 */ /* 0x040fe40004000000 */
        /* <DEDUP_REMOVED lines=12> */
[----:B------:R-:W-:Y:S02]  /*08b0*/  ISETP.GT.AND P1, PT, R28, -0x1, PT ;  /* 0xffffffff1c00780c */ /* 0x000fe40003f24270 */
[----:B------:R-:W-:Y:S02]  /*08c0*/  ISETP.GT.AND P2, PT, R30, -0x1, PT ;  /* 0xffffffff1e00780c */ /* 0x000fe40003f44270 */
[----:B------:R-:W-:Y:S02]  /*08d0*/  LOP3.LUT R12, R9, R12, RZ, 0x3c, !PT ;  /* 0x0000000c090c7212 */ /* 0x000fe400078e3cff */
[----:B------:R-:W-:Y:S02]  /*08e0*/  LOP3.LUT R19, R6, R19, RZ, 0x3c, !PT ;  /* 0x0000001306137212 */ /* 0x000fe400078e3cff */
[----:B------:R-:W-:-:S02]  /*08f0*/  LOP3.LUT R22, R7, R22, RZ, 0x3c, !PT ;  /* 0x0000001607167212 */ /* 0x000fc400078e3cff */
[----:B------:R-:W-:Y:S02]  /*0900*/  LOP3.LUT R24, R5, R24, RZ, 0x3c, !PT ;  /* 0x0000001805187212 */ /* 0x000fe400078e3cff */
[C---:B------:R-:W-:Y:S02]  /*0910*/  SEL R6, R8.reuse, 0x80000000, !P3 ;  /* 0x8000000008067807 */ /* 0x040fe40005800000 */
[C---:B------:R-:W-:Y:S02]  /*0920*/  SEL R5, R8.reuse, 0x80000000, !P0 ;  /* 0x8000000008057807 */ /* 0x040fe40004000000 */
[C---:B------:R-:W-:Y:S02]  /*0930*/  SEL R7, R8.reuse, 0x80000000, !P1 ;  /* 0x8000000008077807 */ /* 0x040fe40004800000 */
[----:B------:R-:W-:Y:S02]  /*0940*/  SEL R9, R8, 0x80000000, !P2 ;  /* 0x8000000008097807 */ /* 0x000fe40005000000 */
[----:B------:R-:W-:-:S02]  /*0950*/  LOP3.LUT R23, R6, R23, RZ, 0x3c, !PT ;  /* 0x0000001706177212 */ /* 0x000fc400078e3cff */
[----:B------:R-:W-:Y:S02]  /*0960*/  LOP3.LUT R25, R4, R25, RZ, 0x3c, !PT ;  /* 0x0000001904197212 */ /* 0x000fe400078e3cff */
[----:B------:R-:W-:Y:S02]  /*0970*/  LOP3.LUT R26, R5, R26, RZ, 0x3c, !PT ;  /* 0x0000001a051a7212 */ /* 0x000fe400078e3cff */
[----:B------:R-:W-:Y:S02]  /*0980*/  LOP3.LUT R28, R7, R28, RZ, 0x3c, !PT ;  /* 0x0000001c071c7212 */ /* 0x000fe400078e3cff */
[----:B------:R-:W-:-:S07]  /*0990*/  LOP3.LUT R30, R9, R30, RZ, 0x3c, !PT ;  /* 0x0000001e091e7212 */ /* 0x000fce00078e3cff */
.L_x_218:
[----:B------:R-:W-:Y:S01]  /*09a0*/  UISETP.LT.AND UP0, UPT, UR5, 0x6, UPT ;  /* 0x000000060500788c */ /* 0x000fe2000bf01270 */
[C---:B0-----:R-:W-:Y:S01]  /*09b0*/  ISETP.NE.AND P0, PT, R2.reuse, 0x7fffffff, PT ;  /* 0x7fffffff0200780c */ /* 0x041fe20003f05270 */
[----:B------:R-:W-:Y:S01]  /*09c0*/  UIADD3 UR6, UPT, UPT, UR7, -0x6, URZ ;  /* 0xfffffffa07067890 */ /* 0x000fe2000fffe0ff */
[----:B------:R-:W-:Y:S01]  /*09d0*/  STS [R27], RZ ;  /* 0x000000ff1b007388 */ /* 0x000fe20000000800 */
[----:B------:R-:W-:Y:S01]  /*09e0*/  USEL UR4, UR5, 0x6, UP0 ;  /* 0x0000000605047887 */ /* 0x000fe20008000000 */
[----:B--2---:R-:W-:Y:S01]  /*09f0*/  SEL R4, R2, 0x80000000, P0 ;  /* 0x8000000002047807 */ /* 0x004fe20000000000 */
[----:B------:R-:W-:Y:S01]  /*0a00*/  UISETP.GE.AND UP0, UPT, UR7, UR10, UPT ;  /* 0x0000000a0700728c */ /* 0x000fe2000bf06270 */
[----:B------:R-:W-:Y:S01]  /*0a10*/  STS [R27+0x400], RZ ;  /* 0x000400ff1b007388 */ /* 0x000fe20000000800 */
[----:B------:R-:W-:Y:S01]  /*0a20*/  UBMSK UR4, URZ, UR4 ;  /* 0x00000004ff04729b */ /* 0x000fe20008000000 */
[----:B------:R-:W-:Y:S02]  /*0a30*/  SHF.R.U32.HI R4, RZ, UR6, R4 ;  /* 0x00000006ff047c19 */ /* 0x000fe40008011604 */
[----:B------:R-:W-:Y:S01]  /*0a40*/  STS [R27+0x800], RZ ;  /* 0x000800ff1b007388 */ /* 0x000fe20000000800 */
[----:B------:R-:W-:-:S02]  /*0a50*/  ISETP.NE.AND P0, PT, R3, 0x7fffffff, PT ;  /* 0x7fffffff0300780c */ /* 0x000fc40003f05270 */
[----:B------:R-:W-:Y:S01]  /*0a60*/  LOP3.LUT R4, R4, UR4, RZ, 0xc0, !PT ;  /* 0x0000000404047c12 */ /* 0x000fe2000f8ec0ff */
[----:B------:R-:W-:Y:S01]  /*0a70*/  STS [R27+0xc00], RZ ;  /* 0x000c00ff1b007388 */ /* 0x000fe20000000800 */
[----:B------:R-:W-:Y:S02]  /*0a80*/  ISETP.NE.AND P1, PT, R104, 0x1f, PT ;  /* 0x0000001f6800780c */ /* 0x000fe40003f25270 */
[C---:B------:R-:W-:Y:S01]  /*0a90*/  ISETP.NE.AND P2, PT, R105.reuse, 0x6, PT ;  /* 0x000000066900780c */ /* 0x040fe20003f45270 */
[----:B------:R-:W-:Y:S01]  /*0aa0*/  IMAD.SHL.U32 R5, R4, 0x400, RZ ;  /* 0x0000040004057824 */ /* 0x000fe200078e00ff */
[----:B------:R-:W-:Y:S01]  /*0ab0*/  SHF.R.U32.HI R4, RZ, 0x4, R4 ;  /* 0x00000004ff047819 */ /* 0x000fe20000011604 */
[----:B------:R-:W-:Y:S01]  /*0ac0*/  STS [R27+0x1000], RZ ;  /* 0x001000ff1b007388 */ /* 0x000fe20000000800 */
[----:B------:R-:W-:Y:S02]  /*0ad0*/  ISETP.NE.AND P3, PT, R105, 0x7, PT ;  /* 0x000000076900780c */ /* 0x000fe40003f65270 */
[----:B------:R-:W-:Y:S01]  /*0ae0*/  LOP3.LUT R34, R5, 0x7c00, RZ, 0xc0, !PT ;  /* 0x00007c0005227812 */ /* 0x000fe200078ec0ff */
[----:B------:R-:W-:Y:S01]  /*0af0*/  STS [R27+0x1400], RZ ;  /* 0x001400ff1b007388 */ /* 0x000fe20000000800 */
[----:B------:R-:W-:-:S03]  /*0b00*/  LOP3.LUT R4, R4, 0xffffffe, RZ, 0xc0, !PT ;  /* 0x0ffffffe04047812 */ /* 0x000fc600078ec0ff */
[----:B------:R-:W-:Y:S01]  /*0b10*/  STS [R27+0x1800], RZ ;  /* 0x001800ff1b007388 */ /* 0x000fe20000000800 */
[----:B------:R-:W-:Y:S02]  /*0b20*/  IADD3 R34, PT, PT, R4, R27, R34 ;  /* 0x0000001b04227210 */ /* 0x000fe40007ffe022 */
[----:B------:R-:W-:Y:S01]  /*0b30*/  SEL R4, R3, 0x80000000, P0 ;  /* 0x8000000003047807 */ /* 0x000fe20000000000 */
[----:B------:R-:W-:Y:S01]  /*0b40*/  STS [R27+0x1c00], RZ ;  /* 0x001c00ff1b007388 */ /* 0x000fe20000000800 */
[----:B------:R-:W-:Y:S02]  /*0b50*/  ISETP.NE.AND P0, PT, R12, 0x7fffffff, PT ;  /* 0x7fffffff0c00780c */ /* 0x000fe40003f05270 */
[----:B------:R-:W-:Y:S01]  /*0b60*/  SHF.R.U32.HI R4, RZ, UR6, R4 ;  /* 0x00000006ff047c19 */ /* 0x000fe20008011604 */
[----:B------:R-:W-:Y:S03]  /*0b70*/  STS [R27+0x2000], RZ ;  /* 0x002000ff1b007388 */ /* 0x000fe60000000800 */
[----:B------:R-:W-:Y:S01]  /*0b80*/  LOP3.LUT R4, R4, UR4, RZ, 0xc0, !PT ;  /* 0x0000000404047c12 */ /* 0x000fe2000f8ec0ff */
[----:B------:R-:W-:Y:S04]  /*0b90*/  STS [R27+0x2400], RZ ;  /* 0x002400ff1b007388 */ /* 0x000fe80000000800 */
[----:B------:R-:W-:Y:S01]  /*0ba0*/  STS [R27+0x2800], RZ ;  /* 0x002800ff1b007388 */ /* 0x000fe20000000800 */
[----:B------:R-:W-:Y:S01]  /*0bb0*/  IMAD.SHL.U32 R5, R4, 0x400, RZ ;  /* 0x0000040004057824 */ /* 0x000fe200078e00ff */
[----:B------:R-:W-:-:S02]  /*0bc0*/  SHF.R.U32.HI R4, RZ, 0x4, R4 ;  /* 0x00000004ff047819 */ /* 0x000fc40000011604 */
[----:B------:R-:W-:Y:S02]  /*0bd0*/  STS [R27+0x2c00], RZ ;  /* 0x002c00ff1b007388 */ /* 0x000fe40000000800 */
[----:B------:R-:W-:Y:S02]  /*0be0*/  LOP3.LUT R36, R5, 0x7c00, RZ, 0xc0, !PT ;  /* 0x00007c0005247812 */ /* 0x000fe400078ec0ff */
        /* <DEDUP_REMOVED lines=36> */
[----:B------:R-:W0:Y:S02]  /*0e30*/  LDS.U16 R32, [R34] ;  /* 0x0000000022207984 */ /* 0x000e240000000400 */
[----:B0-----:R-:W-:-:S05]  /*0e40*/  VIADD R5, R32, 0x1 ;  /* 0x0000000120057836 */ /* 0x001fca0000000000 */
[----:B------:R0:W-:Y:S04]  /*0e50*/  STS.U16 [R34], R5 ;  /* 0x0000000522007388 */ /* 0x0001e80000000400 */
[----:B------:R-:W1:Y:S01]  /*0e60*/  LDS.U16 R37, [R36] ;  /* 0x0000000024257984 */ /* 0x000e620000000400 */
[----:B0-----:R-:W-:Y:S01]  /*0e70*/  IMAD.SHL.U32 R5, R4, 0x400, RZ ;  /* 0x0000040004057824 */ /* 0x001fe200078e00ff */
[----:B------:R-:W-:-:S04]  /*0e80*/  SHF.R.U32.HI R4, RZ, 0x4, R4 ;  /* 0x00000004ff047819 */ /* 0x000fc80000011604 */
[----:B------:R-:W-:Y:S02]  /*0e90*/  LOP3.LUT R40, R5, 0x7c00, RZ, 0xc0, !PT ;  /* 0x00007c0005287812 */ /* 0x000fe400078ec0ff */
[----:B------:R-:W-:-:S04]  /*0ea0*/  LOP3.LUT R4, R4, 0xffffffe, RZ, 0xc0, !PT ;  /* 0x0ffffffe04047812 */ /* 0x000fc800078ec0ff */
[----:B------:R-:W-:Y:S02]  /*0eb0*/  IADD3 R40, PT, PT, R4, R27, R40 ;  /* 0x0000001b04287210 */ /* 0x000fe40007ffe028 */
[----:B------:R-:W-:Y:S02]  /*0ec0*/  SEL R4, R14, 0x80000000, P0 ;  /* 0x800000000e047807 */ /* 0x000fe40000000000 */
[----:B------:R-:W-:Y:S02]  /*0ed0*/  ISETP.NE.AND P0, PT, R15, 0x7fffffff, PT ;  /* 0x7fffffff0f00780c */ /* 0x000fe40003f05270 */
[----:B------:R-:W-:-:S04]  /*0ee0*/  SHF.R.U32.HI R4, RZ, UR6, R4 ;  /* 0x00000006ff047c19 */ /* 0x000fc80008011604 */
[----:B------:R-:W-:-:S05]  /*0ef0*/  LOP3.LUT R4, R4, UR4, RZ, 0xc0, !PT ;  /* 0x0000000404047c12 */ /* 0x000fca000f8ec0ff */
[----:B------:R-:W-:Y:S01]  /*0f00*/  IMAD.SHL.U32 R6, R4, 0x400, RZ ;  /* 0x0000040004067824 */ /* 0x000fe200078e00ff */
[----:B------:R-:W-:-:S04]  /*0f10*/  SHF.R.U32.HI R4, RZ, 0x4, R4 ;  /* 0x00000004ff047819 */ /* 0x000fc80000011604 */
[----:B------:R-:W-:Y:S02]  /*0f20*/  LOP3.LUT R6, R6, 0x7c00, RZ, 0xc0, !PT ;  /* 0x00007c0006067812 */ /* 0x000fe400078ec0ff */
[----:B------:R-:W-:Y:S01]  /*0f30*/  LOP3.LUT R4, R4, 0xffffffe, RZ, 0xc0, !PT ;  /* 0x0ffffffe04047812 */ /* 0x000fe200078ec0ff */
[----:B-1----:R-:W-:-:S03]  /*0f40*/  VIADD R7, R37, 0x1 ;  /* 0x0000000125077836 */ /* 0x002fc60000000000 */
[----:B------:R-:W-:Y:S02]  /*0f50*/  IADD3 R42, PT, PT, R4, R27, R6 ;  /* 0x0000001b042a7210 */ /* 0x000fe40007ffe006 */
[----:B------:R-:W-:Y:S01]  /*0f60*/  STS.U16 [R36], R7 ;  /* 0x0000000724007388 */ /* 0x000fe20000000400 */
[----:B------:R-:W-:Y:S02]  /*0f70*/  SEL R4, R15, 0x80000000, P0 ;  /* 0x800000000f047807 */ /* 0x000fe40000000000 */
[----:B------:R-:W-:Y:S01]  /*0f80*/  ISETP.NE.AND P0, PT, R16, 0x7fffffff, PT ;  /* 0x7fffffff1000780c */ /* 0x000fe20003f05270 */
[----:B------:R-:W0:Y:S01]  /*0f90*/  LDS.U16 R39, [R38] ;  /* 0x0000000026277984 */ /* 0x000e220000000400 */
[----:B------:R-:W-:-:S04]  /*0fa0*/  SHF.R.U32.HI R4, RZ, UR6, R4 ;  /* 0x00000006ff047c19 */ /* 0x000fc80008011604 */
[----:B------:R-:W-:Y:S01]  /*0fb0*/  LOP3.LUT R4, R4, UR4, RZ, 0xc0, !PT ;  /* 0x0000000404047c12 */ /* 0x000fe2000f8ec0ff */
        /* <DEDUP_REMOVED lines=152> */
[----:B------:R-:W-:-:S04]  /*1940*/  SEL R4, R30, 0x80000000, P0 ;  /* 0x800000001e047807 */ /* 0x000fc80000000000 */
[----:B------:R-:W-:Y:S01]  /*1950*/  SHF.R.U32.HI R4, RZ, UR6, R4 ;  /* 0x00000006ff047c19 */ /* 0x000fe20008011604 */
[----:B------:R-:W0:Y:S03]  /*1960*/  S2UR UR6, SR_CgaCtaId ;  /* 0x00000000000679c3 */ /* 0x000e260000008800 */
[----:B------:R-:W-:Y:S01]  /*1970*/  LOP3.LUT R4, R4, UR4, RZ, 0xc0, !PT ;  /* 0x0000000404047c12 */ /* 0x000fe2000f8ec0ff */
[----:B------:R-:W-:-:S04]  /*1980*/  UMOV UR4, 0x400 ;  /* 0x0000040000047882 */ /* 0x000fc80000000000 */
[----:B------:R-:W-:Y:S01]  /*1990*/  IMAD.SHL.U32 R6, R4, 0x400, RZ ;  /* 0x0000040004067824 */ /* 0x000fe200078e00ff */
[----:B------:R-:W-:-:S04]  /*19a0*/  SHF.R.U32.HI R4, RZ, 0x4, R4 ;  /* 0x00000004ff047819 */ /* 0x000fc80000011604 */
[----:B------:R-:W-:Y:S02]  /*19b0*/  LOP3.LUT R6, R6, 0x7c00, RZ, 0xc0, !PT ;  /* 0x00007c0006067812 */ /* 0x000fe400078ec0ff */
[----:B------:R-:W-:Y:S01]  /*19c0*/  LOP3.LUT R4, R4, 0xffffffe, RZ, 0xc0, !PT ;  /* 0x0ffffffe04047812 */ /* 0x000fe200078ec0ff */
[----:B-1----:R-:W-:-:S03]  /*19d0*/  VIADD R7, R65, 0x1 ;  /* 0x0000000141077836 */ /* 0x002fc60000000000 */
[----:B------:R-:W-:Y:S02]  /*19e0*/  IADD3 R70, PT, PT, R4, R27, R6 ;  /* 0x0000001b04467210 */ /* 0x000fe40007ffe006 */
[----:B------:R-:W-:Y:S01]  /*19f0*/  STS.U16 [R64], R7 ;  /* 0x0000000740007388 */ /* 0x000fe20000000400 */
[----:B0-----:R-:W-:-:S03]  /*1a00*/  ULEA UR4, UR6, UR4, 0x18 ;  /* 0x0000000406047291 */ /* 0x001fc6000f8ec0ff */
[----:B------:R-:W0:Y:S02]  /*1a10*/  LDS.U16 R67, [R66] ;  /* 0x0000000042437984 */ /* 0x000e240000000400 */
[----:B0-----:R-:W-:-:S05]  /*1a20*/  VIADD R5, R67, 0x1 ;  /* 0x0000000143057836 */ /* 0x001fca0000000000 */
[----:B------:R-:W-:Y:S04]  /*1a30*/  STS.U16 [R66], R5 ;  /* 0x0000000542007388 */ /* 0x000fe80000000400 */
[----:B------:R-:W0:Y:S02]  /*1a40*/  LDS.U16 R69, [R68] ;  /* 0x0000000044457984 */ /* 0x000e240000000400 */
[----:B0-----:R-:W-:-:S05]  /*1a50*/  VIADD R7, R69, 0x1 ;  /* 0x0000000145077836 */ /* 0x001fca0000000000 */
[----:B------:R-:W-:Y:S04]  /*1a60*/  STS.U16 [R68], R7 ;  /* 0x0000000744007388 */ /* 0x000fe80000000400 */
[----:B------:R-:W0:Y:S02]  /*1a70*/  LDS.U16 R71, [R70] ;  /* 0x0000000046477984 */ /* 0x000e240000000400 */
[----:B0-----:R-:W-:-:S05]  /*1a80*/  VIADD R5, R71, 0x1 ;  /* 0x0000000147057836 */ /* 0x001fca0000000000 */
[----:B------:R-:W-:Y:S01]  /*1a90*/  STS.U16 [R70], R5 ;  /* 0x0000000546007388 */ /* 0x000fe20000000400 */
[----:B------:R-:W-:Y:S06]  /*1aa0*/  BAR.SYNC.DEFER_BLOCKING 0x0 ;  /* 0x0000000000007b1d */ /* 0x000fec0000010000 */
[----:B------:R-:W-:Y:S04]  /*1ab0*/  LDS R72, [R29] ;  /* 0x000000001d487984 */ /* 0x000fe80000000800 */
        /* <DEDUP_REMOVED lines=11> */
[----:B0-----:R-:W-:-:S03]  /*1b70*/  IMAD.IADD R73, R72, 0x1, R73 ;  /* 0x0000000148497824 */ /* 0x001fc600078e0249 */
[----:B------:R-:W0:Y:S01]  /*1b80*/  LDS R84, [R29+0x30] ;  /* 0x000030001d547984 */ /* 0x000e220000000800 */
[----:B-1----:R-:W-:-:S03]  /*1b90*/  IMAD.IADD R74, R74, 0x1, R73 ;  /* 0x000000014a4a7824 */ /* 0x002fc600078e0249 */
[----:B------:R-:W1:Y:S01]  /*1ba0*/  LDS R85, [R29+0x34] ;  /* 0x000034001d557984 */ /* 0x000e620000000800 */
[----:B--2---:R-:W-:-:S03]  /*1bb0*/  IMAD.IADD R75, R75, 0x1, R74 ;  /* 0x000000014b4b7824 */ /* 0x004fc600078e024a */
[----:B------:R-:W2:Y:S01]  /*1bc0*/  LDS R86, [R29+0x38] ;  /* 0x000038001d567984 */ /* 0x000ea20000000800 */
[----:B---3--:R-:W-:-:S03]  /*1bd0*/  IMAD.IADD R76, R76, 0x1, R75 ;  /* 0x000000014c4c7824 */ /* 0x008fc600078e024b */
[----:B------:R-:W3:Y:S01]  /*1be0*/  LDS R87, [R29+0x3c] ;  /* 0x00003c001d577984 */ /* 0x000ee20000000800 */
[----:B----4-:R-:W-:-:S03]  /*1bf0*/  IMAD.IADD R77, R77, 0x1, R76 ;  /* 0x000000014d4d7824 */ /* 0x010fc600078e024c */
[----:B------:R-:W4:Y:S01]  /*1c00*/  LDS R88, [R29+0x40] ;  /* 0x000040001d587984 */ /* 0x000f220000000800 */
[----:B-----5:R-:W-:-:S03]  /*1c10*/  IMAD.IADD R78, R78, 0x1, R77 ;  /* 0x000000014e4e7824 */ /* 0x020fc600078e024d */
[----:B------:R-:W5:Y:S01]  /*1c20*/  LDS R89, [R29+0x44] ;  /* 0x000044001d597984 */ /* 0x000f620000000800 */
[----:B------:R-:W-:-:S03]  /*1c30*/  IMAD.IADD R79, R79, 0x1, R78 ;  /* 0x000000014f4f7824 */ /* 0x000fc600078e024e */
        /* <DEDUP_REMOVED lines=29> */
[----:B------:R-:W-:-:S04]  /*1e10*/  IMAD.IADD R94, R94, 0x1, R93 ;  /* 0x000000015e5e7824 */ /* 0x000fc800078e025d */
[----:B0-----:R-:W-:-:S04]  /*1e20*/  IMAD.IADD R95, R95, 0x1, R94 ;  /* 0x000000015f5f7824 */ /* 0x001fc800078e025e */
[----:B-1----:R-:W-:-:S04]  /*1e30*/  IMAD.IADD R96, R96, 0x1, R95 ;  /* 0x0000000160607824 */ /* 0x002fc800078e025f */
[----:B--2---:R-:W-:-:S04]  /*1e40*/  IMAD.IADD R97, R97, 0x1, R96 ;  /* 0x0000000161617824 */ /* 0x004fc800078e0260 */
[----:B---3--:R-:W-:-:S04]  /*1e50*/  IMAD.IADD R98, R98, 0x1, R97 ;  /* 0x0000000162627824 */ /* 0x008fc800078e0261 */
[----:B----4-:R-:W-:-:S04]  /*1e60*/  IMAD.IADD R99, R99, 0x1, R98 ;  /* 0x0000000163637824 */ /* 0x010fc800078e0262 */
[----:B-----5:R-:W-:-:S04]  /*1e70*/  IMAD.IADD R100, R100, 0x1, R99 ;  /* 0x0000000164647824 */ /* 0x020fc800078e0263 */
[----:B------:R-:W-:-:S04]  /*1e80*/  IMAD.IADD R101, R101, 0x1, R100 ;  /* 0x0000000165657824 */ /* 0x000fc800078e0264 */
[----:B------:R-:W-:-:S04]  /*1e90*/  IMAD.IADD R102, R102, 0x1, R101 ;  /* 0x0000000166667824 */ /* 0x000fc800078e0265 */
[----:B------:R-:W-:-:S04]  /*1ea0*/  IMAD.IADD R103, R103, 0x1, R102 ;  /* 0x0000000167677824 */ /* 0x000fc800078e0266 */
[----:B------:R-:W-:-:S05]  /*1eb0*/  IMAD.IADD R106, R4, 0x1, R103 ;  /* 0x00000001046a7824 */ /* 0x000fca00078e0267 */
        /* <DEDUP_REMOVED lines=8> */
[----:B------:R-:W0:Y:S02]  /*1f40*/  SHFL.UP P0, R107, R108, 0x10, RZ ;  /* 0x060000006c6b7989 */ /* 0x000e2400000000ff */
[----:B0-----:R-:W-:Y:S01]  /*1f50*/  @P0 IMAD.IADD R107, R108, 0x1, R107 ;  /* 0x000000016c6b0824 */ /* 0x001fe200078e026b */
[----:B------:R-:W-:-:S03]  /*1f60*/  ISETP.NE.AND P0, PT, R105, 0x1, PT ;  /* 0x000000016900780c */ /* 0x000fc60003f05270 */
[----:B------:R-:W-:Y:S01]  /*1f70*/  IMAD.IADD R106, R107, 0x1, -R106 ;  /* 0x000000016b6a7824 */ /* 0x000fe200078e0a6a */
[----:B------:R-:W-:Y:S01]  /*1f80*/  @!P1 STS [R31+0x8400], R107 ;  /* 0x0084006b1f009388 */ /* 0x000fe20000000800 */
[----:B------:R-:W-:Y:S01]  /*1f90*/  BAR.SYNC.DEFER_BLOCKING 0x0 ;  /* 0x0000000000007b1d */ /* 0x000fe20000010000 */
[----:B------:R-:W-:-:S05]  /*1fa0*/  ISETP.NE.AND P1, PT, R105, 0x4, PT ;  /* 0x000000046900780c */ /* 0x000fca0003f25270 */
[----:B------:R-:W0:Y:S04]  /*1fb0*/  LDS.128 R4, [UR4+0x8400] ;  /* 0x00840004ff047984 */ /* 0x000e280008000c00 */
[----:B------:R-:W1:Y:S01]  /*1fc0*/  LDS.128 R8, [UR4+0x8410] ;  /* 0x00841004ff087984 */ /* 0x000e620008000c00 */
[C---:B0-----:R-:W-:Y:S01]  /*1fd0*/  SEL R35, R4.reuse, R35, !P0 ;  /* 0x0000002304237207 */ /* 0x041fe20004000000 */
[----:B------:R-:W-:Y:S01]  /*1fe0*/  IMAD.IADD R5, R4, 0x1, R5 ;  /* 0x0000000104057824 */ /* 0x000fe200078e0205 */
[----:B------:R-:W-:-:S03]  /*1ff0*/  ISETP.NE.AND P0, PT, R105, 0x2, PT ;  /* 0x000000026900780c */ /* 0x000fc60003f05270 */
[----:B------:R-:W-:Y:S01]  /*2000*/  IMAD.IADD R6, R6, 0x1, R5 ;  /* 0x0000000106067824 */ /* 0x000fe200078e0205 */
[----:B------:R-:W-:Y:S02]  /*2010*/  SEL R35, R5, R35, !P0 ;  /* 0x0000002305237207 */ /* 0x000fe40004000000 */
[----:B------:R-:W-:Y:S01]  /*2020*/  ISETP.NE.AND P0, PT, R105, 0x3, PT ;  /* 0x000000036900780c */ /* 0x000fe20003f05270 */
[----:B------:R-:W-:-:S03]  /*2030*/  IMAD.IADD R7, R7, 0x1, R6 ;  /* 0x0000000107077824 */ /* 0x000fc600078e0206 */
[----:B------:R-:W-:Y:S01]  /*2040*/  SEL R35, R6, R35, !P0 ;  /* 0x0000002306237207 */ /* 0x000fe20004000000 */
[----:B-1----:R-:W-:Y:S01]  /*2050*/  IMAD.IADD R8, R7, 0x1, R8 ;  /* 0x0000000107087824 */ /* 0x002fe200078e0208 */
[----:B------:R-:W-:Y:S02]  /*2060*/  ISETP.NE.AND P0, PT, R105, 0x5, PT ;  /* 0x000000056900780c */ /* 0x000fe40003f05270 */
[----:B------:R-:W-:Y:S01]  /*2070*/  SEL R35, R7, R35, !P1 ;  /* 0x0000002307237207 */ /* 0x000fe20004800000 */
[----:B------:R-:W-:Y:S01]  /*2080*/  IMAD.IADD R9, R9, 0x1, R8 ;  /* 0x0000000109097824 */ /* 0x000fe200078e0208 */
[----:B------:R-:W-:Y:S02]  /*2090*/  ISETP.NE.AND P1, PT, R104, RZ, PT ;  /* 0x000000ff6800720c */ /* 0x000fe40003f25270 */
[----:B------:R-:W-:Y:S01]  /*20a0*/  SEL R35, R8, R35, !P0 ;  /* 0x0000002308237207 */ /* 0x000fe20004000000 */
[----:B------:R-:W-:Y:S01]  /*20b0*/  IMAD.IADD R10, R10, 0x1, R9 ;  /* 0x000000010a0a7824 */ /* 0x000fe200078e0209 */
[----:B------:R-:W-:-:S02]  /*20c0*/  ISETP.GT.U32.AND P0, PT, R0, 0x1f, PT ;  /* 0x0000001f0000780c */ /* 0x000fc40003f04070 */
[----:B------:R-:W-:Y:S01]  /*20d0*/  SEL R35, R9, R35, !P2 ;  /* 0x0000002309237207 */ /* 0x000fe20005000000 */
[----:B------:R-:W-:Y:S01]  /*20e0*/  IMAD.IADD R11, R11, 0x1, R10 ;  /* 0x000000010b0b7824 */ /* 0x000fe200078e020a */
[----:B------:R-:W-:Y:S02]  /*20f0*/  ISETP.GT.U32.OR P2, PT, R0, 0x1f, P1 ;  /* 0x0000001f0000780c */ /* 0x000fe40000f44470 */
[----:B------:R-:W-:Y:S02]  /*2100*/  SEL R4, R106, RZ, P1 ;  /* 0x000000ff6a047207 */ /* 0x000fe40000800000 */
[----:B------:R-:W-:-:S05]  /*2110*/  SEL R35, R10, R35, !P3 ;  /* 0x000000230a237207 */ /* 0x000fca0005800000 */
[----:B------:R-:W-:Y:S01]  /*2120*/  @P0 IMAD.IADD R106, R35, 0x1, R4 ;  /* 0x00000001236a0824 */ /* 0x000fe200078e0204 */
[----:B------:R-:W-:-:S03]  /*2130*/  ISETP.NE.AND P0, PT, R0, RZ, PT ;  /* 0x000000ff0000720c */ /* 0x000fc60003f05270 */
[----:B------:R-:W-:-:S05]  /*2140*/  @!P2 IMAD.U32 R106, R11, 0x10000, RZ ;  /* 0x000100000b6aa824 */ /* 0x000fca00078e00ff */
[----:B------:R-:W-:Y:S01]  /*2150*/  @!P2 STS [UR4+0x8428], R106 ;  /* 0x0084286aff00a988 */ /* 0x000fe20008000804 */
[----:B------:R-:W-:Y:S06]  /*2160*/  BAR.SYNC.DEFER_BLOCKING 0x0 ;  /* 0x0000000000007b1d */ /* 0x000fec0000010000 */
[----:B------:R-:W0:Y:S02]  /*2170*/  LDS R4, [UR4+0x8428] ;  /* 0x00842804ff047984 */ /* 0x000e240008000800 */
[----:B0-----:R-:W-:-:S05]  /*2180*/  SEL R5, R4, RZ, P0 ;  /* 0x000000ff04057207 */ /* 0x001fca0000000000 */
[----:B------:R-:W-:-:S04]  /*2190*/  IMAD.IADD R4, R5, 0x1, R106 ;  /* 0x0000000105047824 */ /* 0x000fc800078e026a */
[--C-:B------:R-:W-:Y:S01]  /*21a0*/  IMAD.IADD R72, R72, 0x1, R4.reuse ;  /* 0x0000000148487824 */ /* 0x100fe200078e0204 */
[----:B------:R-:W-:Y:S01]  /*21b0*/  STS [R29], R4 ;  /* 0x000000041d007388 */ /* 0x000fe20000000800 */
[--C-:B------:R-:W-:Y:S02]  /*21c0*/  IMAD.IADD R6, R73, 0x1, R4.reuse ;  /* 0x0000000149067824 */ /* 0x100fe400078e0204 */
[--C-:B------:R-:W-:Y:S01]  /*21d0*/  IMAD.IADD R74, R74, 0x1, R4.reuse ;  /* 0x000000014a4a7824 */ /* 0x100fe200078e0204 */
[----:B------:R-:W-:Y:S01]  /*21e0*/  STS [R29+0x4], R72 ;  /* 0x000004481d007388 */ /* 0x000fe20000000800 */
[--C-:B------:R-:W-:Y:S02]  /*21f0*/  IMAD.IADD R8, R75, 0x1, R4.reuse ;  /* 0x000000014b087824 */ /* 0x100fe400078e0204 */
[--C-:B------:R-:W-:Y:S01]  /*2200*/  IMAD.IADD R76, R76, 0x1, R4.reuse ;  /* 0x000000014c4c7824 */ /* 0x100fe200078e0204 */
[----:B------:R-:W-:Y:S01]  /*2210*/  STS [R29+0x8], R6 ;  /* 0x000008061d007388 */ /* 0x000fe20000000800 */
[----:B------:R-:W-:-:S02]  /*2220*/  IMAD.IADD R10, R77, 0x1, R4 ;  /* 0x000000014d0a7824 */ /* 0x000fc400078e0204 */
[--C-:B------:R-:W-:Y:S01]  /*2230*/  IMAD.IADD R78, R78, 0x1, R4.reuse ;  /* 0x000000014e4e7824 */ /* 0x100fe200078e0204 */
[----:B------:R-:W-:Y:S01]  /*2240*/  STS [R29+0xc], R74 ;  /* 0x00000c4a1d007388 */ /* 0x000fe20000000800 */
        /* <DEDUP_REMOVED lines=36> */
[----:B------:R-:W-:-:S03]  /*2490*/  IMAD.IADD R103, R103, 0x1, R4 ;  /* 0x0000000167677824 */ /* 0x000fc600078e0204 */
[----:B------:R-:W-:Y:S04]  /*24a0*/  STS [R29+0x40], R114 ;  /* 0x000040721d007388 */ /* 0x000fe80000000800 */
        /* <DEDUP_REMOVED lines=15> */
[----:B------:R-:W-:Y:S01]  /*25a0*/  STS [R29+0x80], R103 ;  /* 0x000080671d007388 */ /* 0x000fe20000000800 */
[----:B------:R-:W-:Y:S06]  /*25b0*/  BAR.SYNC.DEFER_BLOCKING 0x0 ;  /* 0x0000000000007b1d */ /* 0x000fec0000010000 */
[----:B------:R-:W0:Y:S04]  /*25c0*/  LDS.U16 R5, [R34] ;  /* 0x0000000022057984 */ /* 0x000e280000000400 */
[----:B------:R-:W1:Y:S04]  /*25d0*/  LDS.U16 R36, [R36] ;  /* 0x0000000024247984 */ /* 0x000e680000000400 */
[----:B------:R-:W2:Y:S04]  /*25e0*/  LDS.U16 R38, [R38] ;  /* 0x0000000026267984 */ /* 0x000ea80000000400 */
[----:B------:R-:W3:Y:S04]  /*25f0*/  LDS.U16 R40, [R40] ;  /* 0x0000000028287984 */ /* 0x000ee80000000400 */
[----:B------:R-:W4:Y:S04]  /*2600*/  LDS.U16 R42, [R42] ;  /* 0x000000002a2a7984 */ /* 0x000f280000000400 */
[----:B------:R-:W5:Y:S04]  /*2610*/  LDS.U16 R44, [R44] ;  /* 0x000000002c2c7984 */ /* 0x000f680000000400 */
[----:B------:R-:W5:Y:S04]  /*2620*/  LDS.U16 R46, [R46] ;  /* 0x000000002e2e7984 */ /* 0x000f680000000400 */
[----:B------:R-:W5:Y:S04]  /*2630*/  LDS.U16 R48, [R48] ;  /* 0x0000000030307984 */ /* 0x000f680000000400 */
[----:B------:R-:W5:Y:S04]  /*2640*/  LDS.U16 R50, [R50] ;  /* 0x0000000032327984 */ /* 0x000f680000000400 */
[----:B------:R-:W5:Y:S04]  /*2650*/  LDS.U16 R52, [R52] ;  /* 0x0000000034347984 */ /* 0x000f680000000400 */
[----:B------:R-:W5:Y:S01]  /*2660*/  LDS.U16 R54, [R54] ;  /* 0x0000000036367984 */ /* 0x000f620000000400 */
[----:B0-----:R-:W-:-:S03]  /*2670*/  IMAD.IADD R5, R32, 0x1, R5 ;  /* 0x0000000120057824 */ /* 0x001fc600078e0205 */
[----:B------:R-:W0:Y:S01]  /*2680*/  LDS.U16 R56, [R56] ;  /* 0x0000000038387984 */ /* 0x000e220000000400 */
[----:B-1----:R-:W-:-:S03]  /*2690*/  IMAD.IADD R36, R37, 0x1, R36 ;  /* 0x0000000125247824 */ /* 0x002fc600078e0224 */
[----:B------:R-:W1:Y:S01]  /*26a0*/  LDS.U16 R58, [R58] ;  /* 0x000000003a3a7984 */ /* 0x000e620000000400 */
[----:B--2---:R-:W-:-:S03]  /*26b0*/  IMAD.IADD R38, R39, 0x1, R38 ;  /* 0x0000000127267824 */ /* 0x004fc600078e0226 */
[----:B------:R-:W2:Y:S01]  /*26c0*/  LDS.U16 R60, [R60] ;  /* 0x000000003c3c7984 */ /* 0x000ea20000000400 */
[----:B---3--:R-:W-:-:S03]  /*26d0*/  IMAD.IADD R40, R41, 0x1, R40 ;  /* 0x0000000129287824 */ /* 0x008fc600078e0228 */
[----:B------:R-:W3:Y:S01]  /*26e0*/  LDS.U16 R62, [R62] ;  /* 0x000000003e3e7984 */ /* 0x000ee20000000400 */
[----:B----4-:R-:W-:-:S03]  /*26f0*/  IMAD.IADD R42, R43, 0x1, R42 ;  /* 0x000000012b2a7824 */ /* 0x010fc600078e022a */
[----:B------:R-:W4:Y:S01]  /*2700*/  LDS.U16 R64, [R64] ;  /* 0x0000000040407984 */ /* 0x000f220000000400 */
[----:B-----5:R-:W-:-:S03]  /*2710*/  IMAD.IADD R44, R45, 0x1, R44 ;  /* 0x000000012d2c7824 */ /* 0x020fc600078e022c */
[----:B------:R-:W5:Y:S01]  /*2720*/  LDS.U16 R66, [R66] ;  /* 0x0000000042427984 */ /* 0x000f620000000400 */
[----:B------:R-:W-:-:S03]  /*2730*/  IMAD.IADD R46, R47, 0x1, R46 ;  /* 0x000000012f2e7824 */ /* 0x000fc600078e022e */
[----:B------:R-:W5:Y:S01]  /*2740*/  LDS.U16 R68, [R68] ;  /* 0x0000000044447984 */ /* 0x000f620000000400 */
[----:B------:R-:W-:-:S03]  /*2750*/  IMAD.IADD R48, R49, 0x1, R48 ;  /* 0x0000000131307824 */ /* 0x000fc600078e0230 */
[----:B------:R-:W5:Y:S01]  /*2760*/  LDS.U16 R70, [R70] ;  /* 0x0000000046467984 */ /* 0x000f620000000400 */
[----:B------:R-:W-:Y:S02]  /*2770*/  IMAD.IADD R50, R51, 0x1, R50 ;  /* 0x0000000133327824 */ /* 0x000fe400078e0232 */
[----:B------:R-:W-:Y:S02]  /*2780*/  IMAD.IADD R52, R53, 0x1, R52 ;  /* 0x0000000135347824 */ /* 0x000fe400078e0234 */
[----:B------:R-:W-:Y:S02]  /*2790*/  IMAD.IADD R54, R55, 0x1, R54 ;  /* 0x0000000137367824 */ /* 0x000fe400078e0236 */
[----:B0-----:R-:W-:Y:S02]  /*27a0*/  IMAD.IADD R56, R57, 0x1, R56 ;  /* 0x0000000139387824 */ /* 0x001fe400078e0238 */
[----:B-1----:R-:W-:Y:S02]  /*27b0*/  IMAD.IADD R58, R59, 0x1, R58 ;  /* 0x000000013b3a7824 */ /* 0x002fe400078e023a */
[----:B--2---:R-:W-:-:S02]  /*27c0*/  IMAD.IADD R60, R61, 0x1, R60 ;  /* 0x000000013d3c7824 */ /* 0x004fc400078e023c */
[----:B---3--:R-:W-:Y:S02]  /*27d0*/  IMAD.IADD R62, R63, 0x1, R62 ;  /* 0x000000013f3e7824 */ /* 0x008fe400078e023e */
[----:B----4-:R-:W-:Y:S02]  /*27e0*/  IMAD.IADD R64, R65, 0x1, R64 ;  /* 0x0000000141407824 */ /* 0x010fe400078e0240 */
[----:B-----5:R-:W-:Y:S02]  /*27f0*/  IMAD.IADD R66, R67, 0x1, R66 ;  /* 0x0000000143427824 */ /* 0x020fe400078e0242 */
[----:B------:R-:W-:Y:S02]  /*2800*/  IMAD.IADD R68, R69, 0x1, R68 ;  /* 0x0000000145447824 */ /* 0x000fe400078e0244 */
[----:B------:R-:W-:Y:S01]  /*2810*/  IMAD.IADD R70, R71, 0x1, R70 ;  /* 0x0000000147467824 */ /* 0x000fe200078e0246 */
[----:B------:R-:W-:Y:S06]  /*2820*/  BAR.SYNC.DEFER_BLOCKING 0x0 ;  /* 0x0000000000007b1d */ /* 0x000fec0000010000 */
[----:B------:R-:W-:Y:S05]  /*2830*/  BRA.U UP0, `(.L_x_217) ;  /* 0x0000000100f87547 */ /* 0x000fea000b800000 */
[----:B------:R-:W-:Y:S01]  /*2840*/  LEA R5, R5, UR4, 0x2 ;  /* 0x0000000405057c11 */ /* 0x000fe2000f8e10ff */
[----:B------:R-:W-:Y:S01]  /*2850*/  UIADD3 UR7, UPT, UPT, UR7, 0x6, URZ ;  /* 0x0000000607077890 */ /* 0x000fe2000fffe0ff */
[----:B------:R-:W-:Y:S01]  /*2860*/  LEA R4, R36, UR4, 0x2 ;  /* 0x0000000424047c11 */ /* 0x000fe2000f8e10ff */
[----:B------:R-:W-:Y:S01]  /*2870*/  UIADD3 UR5, UPT, UPT, UR5, -0x6, URZ ;  /* 0xfffffffa05057890 */ /* 0x000fe2000fffe0ff */
[----:B------:R-:W-:Y:S01]  /*2880*/  LEA R7, R38, UR4, 0x2 ;  /* 0x0000000426077c11 */ /* 0x000fe2000f8e10ff */
[----:B------:R0:W-:Y:S01]  /*2890*/  STS [R5], R2 ;  /* 0x0000000205007388 */ /* 0x0001e20000000800 */
[----:B------:R-:W-:Y:S02]  /*28a0*/  LEA R6, R40, UR4, 0x2 ;  /* 0x0000000428067c11 */ /* 0x000fe4000f8e10ff */
[----:B------:R-:W-:Y:S01]  /*28b0*/  LEA R9, R42, UR4, 0x2 ;  /* 0x000000042a097c11 */ /* 0x000fe2000f8e10ff */
[----:B------:R1:W-:Y:S01]  /*28c0*/  STS [R4], R3 ;  /* 0x0000000304007388 */ /* 0x0003e20000000800 */
[----:B------:R-:W-:-:S02]  /*28d0*/  LEA R8, R44, UR4, 0x2 ;  /* 0x000000042c087c11 */ /* 0x000fc4000f8e10ff */
[----:B------:R-:W-:Y:S01]  /*28e0*/  LEA R11, R46, UR4, 0x2 ;  /* 0x000000042e0b7c11 */ /* 0x000fe2000f8e10ff */
[----:B------:R2:W-:Y:S01]  /*28f0*/  STS [R7], R12 ;  /* 0x0000000c07007388 */ /* 0x0005e20000000800 */
[----:B------:R-:W-:Y:S02]  /*2900*/  LEA R10, R48, UR4, 0x2 ;  /* 0x00000004300a7c11 */ /* 0x000fe4000f8e10ff */
[----:B0-----:R-:W-:Y:S01]  /*2910*/  LEA R5, R50, UR4, 0x2 ;  /* 0x0000000432057c11 */ /* 0x001fe2000f8e10ff */
[----:B------:R0:W-:Y:S01]  /*2920*/  STS [R6], R13 ;  /* 0x0000000d06007388 */ /* 0x0001e20000000800 */
[----:B------:R-:W-:Y:S02]  /*2930*/  LEA R2, R52, UR4, 0x2 ;  /* 0x0000000434027c11 */ /* 0x000fe4000f8e10ff */
[----:B-1----:R-:W-:Y:S01]  /*2940*/  LEA R3, R54, UR4, 0x2 ;  /* 0x0000000436037c11 */ /* 0x002fe2000f8e10ff */
[----:B------:R1:W-:Y:S01]  /*2950*/  STS [R9], R14 ;  /* 0x0000000e09007388 */ /* 0x0003e20000000800 */
[----:B------:R-:W-:-:S02]  /*2960*/  LEA R4, R56, UR4, 0x2 ;  /* 0x0000000438047c11 */ /* 0x000fc4000f8e10ff */
[----:B--2---:R-:W-:Y:S01]  /*2970*/  LEA R7, R58, UR4, 0x2 ;  /* 0x000000043a077c11 */ /* 0x004fe2000f8e10ff */
[----:B------:R2:W-:Y:S01]  /*2980*/  STS [R8], R15 ;  /* 0x0000000f08007388 */ /* 0x0005e20000000800 */
[----:B0-----:R-:W-:-:S03]  /*2990*/  LEA R6, R60, UR4, 0x2 ;  /* 0x000000043c067c11 */ /* 0x001fc6000f8e10ff */
[----:B------:R0:W-:Y:S01]  /*29a0*/  STS [R11], R16 ;  /* 0x000000100b007388 */ /* 0x0001e20000000800 */
[----:B-1----:R-:W-:-:S03]  /*29b0*/  LEA R9, R62, UR4, 0x2 ;  /* 0x000000043e097c11 */ /* 0x002fc6000f8e10ff */
[----:B------:R-:W-:Y:S01]  /*29c0*/  STS [R10], R17 ;  /* 0x000000110a007388 */ /* 0x000fe20000000800 */
[----:B--2---:R-:W-:-:S03]  /*29d0*/  LEA R8, R64, UR4, 0x2 ;  /* 0x0000000440087c11 */ /* 0x004fc6000f8e10ff */
[----:B------:R1:W-:Y:S01]  /*29e0*/  STS [R5], R18 ;  /* 0x0000001205007388 */ /* 0x0003e20000000800 */
[----:B0-----:R-:W-:-:S03]  /*29f0*/  LEA R11, R68, UR4, 0x2 ;  /* 0x00000004440b7c11 */ /* 0x001fc6000f8e10ff */
[----:B------:R0:W-:Y:S04]  /*2a00*/  STS [R2], R19 ;  /* 0x0000001302007388 */ /* 0x0001e80000000800 */
[----:B------:R2:W-:Y:S01]  /*2a10*/  STS [R3], R20 ;  /* 0x0000001403007388 */ /* 0x0005e20000000800 */
[----:B-1----:R-:W-:-:S03]  /*2a20*/  LEA R5, R66, UR4, 0x2 ;  /* 0x0000000442057c11 */ /* 0x002fc6000f8e10ff */
[----:B------:R2:W-:Y:S01]  /*2a30*/  STS [R4], R21 ;  /* 0x0000001504007388 */ /* 0x0005e20000000800 */
[----:B0-----:R-:W-:-:S03]  /*2a40*/  LEA R19, R70, UR4, 0x2 ;  /* 0x0000000446137c11 */ /* 0x001fc6000f8e10ff */
[----:B------:R2:W-:Y:S04]  /*2a50*/  STS [R7], R22 ;  /* 0x0000001607007388 */ /* 0x0005e80000000800 */
[----:B------:R2:W-:Y:S04]  /*2a60*/  STS [R6], R23 ;  /* 0x0000001706007388 */ /* 0x0005e80000000800 */
[----:B------:R2:W-:Y:S04]  /*2a70*/  STS [R9], R24 ;  /* 0x0000001809007388 */ /* 0x0005e80000000800 */
[----:B------:R2:W-:Y:S04]  /*2a80*/  STS [R8], R25 ;  /* 0x0000001908007388 */ /* 0x0005e80000000800 */
[----:B------:R2:W-:Y:S04]  /*2a90*/  STS [R5], R26 ;  /* 0x0000001a05007388 */ /* 0x0005e80000000800 */
[----:B------:R2:W-:Y:S04]  /*2aa0*/  STS [R11], R28 ;  /* 0x0000001c0b007388 */ /* 0x0005e80000000800 */
[----:B------:R2:W-:Y:S01]  /*2ab0*/  STS [R19], R30 ;  /* 0x0000001e13007388 */ /* 0x0005e20000000800 */
[----:B------:R-:W-:Y:S06]  /*2ac0*/  BAR.SYNC.DEFER_BLOCKING 0x0 ;  /* 0x0000000000007b1d */ /* 0x000fec0000010000 */
[----:B------:R2:W0:Y:S04]  /*2ad0*/  LDS R2, [R33] ;  /* 0x0000000021027984 */ /* 0x0004280000000800 */
[----:B------:R2:W1:Y:S04]  /*2ae0*/  LDS R3, [R33+0x4] ;  /* 0x0000040021037984 */ /* 0x0004680000000800 */
[----:B------:R2:W3:Y:S04]  /*2af0*/  LDS R12, [R33+0x8] ;  /* 0x00000800210c7984 */ /* 0x0004e80000000800 */
[----:B------:R2:W4:Y:S04]  /*2b00*/  LDS R13, [R33+0xc] ;  /* 0x00000c00210d7984 */ /* 0x0005280000000800 */
[----:B------:R2:W0:Y:S04]  /*2b10*/  LDS R14, [R33+0x10] ;  /* 0x00001000210e7984 */ /* 0x0004280000000800 */
        /* <DEDUP_REMOVED lines=13> */
[----:B------:R2:W0:Y:S01]  /*2bf0*/  LDS R30, [R33+0x48] ;  /* 0x00004800211e7984 */ /* 0x0004220000000800 */
[----:B------:R-:W-:Y:S06]  /*2c00*/  BAR.SYNC.DEFER_BLOCKING 0x0 ;  /* 0x0000000000007b1d */ /* 0x000fec0000010000 */
[----:B-1-34-:R-:W-:Y:S05]  /*2c10*/  BRA `(.L_x_218) ;  /* 0xffffffdc00607947 */ /* 0x01afea000383ffff */
.L_x_217:
[----:B------:R-:W-:Y:S01]  /*2c20*/  LEA R5, R5, UR4, 0x2 ;  /* 0x0000000405057c11 */ /* 0x000fe2000f8e10ff */
[----:B------:R-:W-:Y:S01]  /*2c30*/  IMAD R33, R0, -0x48, R33 ;  /* 0xffffffb800217824 */ /* 0x000fe200078e0221 */
[----:B------:R-:W-:Y:S01]  /*2c40*/  LEA R36, R36, UR4, 0x2 ;  /* 0x0000000424247c11 */ /* 0x000fe2000f8e10ff */
[----:B------:R-:W-:Y:S01]  /*2c50*/  VIADD R8, R0, 0x100 ;  /* 0x0000010000087836 */ /* 0x000fe20000000000 */
[----:B------:R-:W-:Y:S01]  /*2c60*/  LEA R7, R38, UR4, 0x2 ;  /* 0x0000000426077c11 */ /* 0x000fe2000f8e10ff */
[----:B------:R0:W-:Y:S01]  /*2c70*/  STS [R5], R2 ;  /* 0x0000000205007388 */ /* 0x0001e20000000800 */
[----:B------:R-:W-:Y:S01]  /*2c80*/  LEA R40, R40, UR4, 0x2 ;  /* 0x0000000428287c11 */ /* 0x000fe2000f8e10ff */
[----:B------:R-:W-:Y:S01]  /*2c90*/  VIADD R10, R0, 0x200 ;  /* 0x00000200000a7836 */ /* 0x000fe20000000000 */
        /* <DEDUP_REMOVED lines=11> */
[----:B------:R-:W-:Y:S01]  /*2d50*/  LEA R56, R56, UR4, 0x2 ;  /* 0x0000000438387c11 */ /* 0x000fe2000f8e10ff */
[----:B--2---:R-:W-:Y:S01]  /*2d60*/  VIADD R12, R0, 0x300 ;  /* 0x00000300000c7836 */ /* 0x004fe20000000000 */
[----:B------:R-:W-:Y:S01]  /*2d70*/  LEA R7, R58, UR4, 0x2 ;  /* 0x000000043a077c11 */ /* 0x000fe2000f8e10ff */
[----:B------:R2:W-:Y:S01]  /*2d80*/  STS [R44], R15 ;  /* 0x0000000f2c007388 */ /* 0x0005e20000000800 */
[----:B------:R-:W-:-:S02]  /*2d90*/  LEA R60, R60, UR4, 0x2 ;  /* 0x000000043c3c7c11 */ /* 0x000fc4000f8e10ff */
[----:B------:R-:W-:Y:S01]  /*2da0*/  LEA R64, R64, UR4, 0x2 ;  /* 0x0000000440407c11 */ /* 0x000fe2000f8e10ff */
[----:B------:R3:W-:Y:S01]  /*2db0*/  STS [R11], R16 ;  /* 0x000000100b007388 */ /* 0x0007e20000000800 */
[----:B0-----:R-:W-:Y:S02]  /*2dc0*/  LEA R13, R68, UR4, 0x2 ;  /* 0x00000004440d7c11 */ /* 0x001fe4000f8e10ff */
[----:B-1----:R-:W-:Y:S01]  /*2dd0*/  LEA R9, R62, UR4, 0x2 ;  /* 0x000000043e097c11 */ /* 0x002fe2000f8e10ff */
[----:B------:R-:W-:Y:S01]  /*2de0*/  STS [R48], R17 ;  /* 0x0000001130007388 */ /* 0x000fe20000000800 */
[----:B--2---:R-:W-:-:S03]  /*2df0*/  LEA R15, R70, UR4, 0x2 ;  /* 0x00000004460f7c11 */ /* 0x004fc6000f8e10ff */
[----:B------:R-:W-:Y:S01]  /*2e00*/  STS [R5], R18 ;  /* 0x0000001205007388 */ /* 0x000fe20000000800 */
[----:B---3--:R-:W-:Y:S01]  /*2e10*/  LEA R11, R66, UR4, 0x2 ;  /* 0x00000004420b7c11 */ /* 0x008fe2000f8e10ff */
[----:B------:R-:W0:Y:S02]  /*2e20*/  LDCU.64 UR4, c[0x0][0x3a0] ;  /* 0x00007400ff0477ac */ /* 0x000e240008000a00 */
[----:B------:R-:W-:Y:S04]  /*2e30*/  STS [R52], R19 ;  /* 0x0000001334007388 */ /* 0x000fe80000000800 */
[----:B------:R1:W-:Y:S04]  /*2e40*/  STS [R3], R20 ;  /* 0x0000001403007388 */ /* 0x0003e80000000800 */
[----:B------:R-:W-:Y:S04]  /*2e50*/  STS [R56], R21 ;  /* 0x0000001538007388 */ /* 0x000fe80000000800 */
[----:B------:R-:W-:Y:S01]  /*2e60*/  STS [R7], R22 ;  /* 0x0000001607007388 */ /* 0x000fe20000000800 */
[----:B-1----:R-:W1:Y:S03]  /*2e70*/  LDC.64 R2, c[0x0][0x388] ;  /* 0x0000e200ff027b82 */ /* 0x002e660000000a00 */
[----:B------:R-:W-:Y:S01]  /*2e80*/  STS [R60], R23 ;  /* 0x000000173c007388 */ /* 0x000fe20000000800 */
[----:B0-----:R-:W-:-:S02]  /*2e90*/  ISETP.GE.U32.AND P4, PT, R0, UR4, PT ;  /* 0x0000000400007c0c */ /* 0x001fc4000bf86070 */
[----:B------:R-:W-:Y:S01]  /*2ea0*/  ISETP.GE.U32.AND P1, PT, R8, UR4, PT ;  /* 0x0000000408007c0c */ /* 0x000fe2000bf26070 */
[----:B------:R-:W-:Y:S01]  /*2eb0*/  STS [R9], R24 ;  /* 0x0000001809007388 */ /* 0x000fe20000000800 */
[----:B------:R-:W-:Y:S02]  /*2ec0*/  ISETP.GE.U32.AND.EX P4, PT, RZ, UR5, PT, P4 ;  /* 0x00000005ff007c0c */ /* 0x000fe4000bf86140 */
[----:B------:R-:W-:Y:S01]  /*2ed0*/  ISETP.GE.U32.AND.EX P1, PT, RZ, UR5, PT, P1 ;  /* 0x00000005ff007c0c */ /* 0x000fe2000bf26110 */
[----:B------:R-:W-:Y:S01]  /*2ee0*/  STS [R64], R25 ;  /* 0x0000001940007388 */ /* 0x000fe20000000800 */
[----:B------:R-:W-:-:S03]  /*2ef0*/  ISETP.GE.U32.AND P2, PT, R10, UR4, PT ;  /* 0x000000040a007c0c */ /* 0x000fc6000bf46070 */
[----:B------:R0:W-:Y:S01]  /*2f00*/  STS [R11], R26 ;  /* 0x0000001a0b007388 */ /* 0x0001e20000000800 */
[----:B------:R-:W-:-:S03]  /*2f10*/  ISETP.GE.U32.AND.EX P2, PT, RZ, UR5, PT, P2 ;  /* 0x00000005ff007c0c */ /* 0x000fc6000bf46120 */
[----:B------:R-:W-:Y:S04]  /*2f20*/  STS [R13], R28 ;  /* 0x0000001c0d007388 */ /* 0x000fe80000000800 */
[----:B------:R2:W-:Y:S01]  /*2f30*/  STS [R15], R30 ;  /* 0x0000001e0f007388 */ /* 0x0005e20000000800 */
[----:B------:R-:W-:Y:S02]  /*2f40*/  @!P1 IMAD.MOV.U32 R10, RZ, RZ, -0x1 ;  /* 0xffffffffff0a9424 */ /* 0x000fe400078e00ff */
[----:B0-----:R-:W-:Y:S01]  /*2f50*/  @!P4 IMAD.MOV.U32 R11, RZ, RZ, -0x1 ;  /* 0xffffffffff0bc424 */ /* 0x001fe200078e00ff */
[----:B------:R-:W-:Y:S01]  /*2f60*/  BAR.SYNC.DEFER_BLOCKING 0x0 ;  /* 0x0000000000007b1d */ /* 0x000fe20000010000 */
[----:B-1----:R-:W-:-:S04]  /*2f70*/  IMAD.WIDE.U32 R2, R0, 0x4, R2 ;  /* 0x0000000400027825 */ /* 0x002fc800078e0002 */
[----:B--2---:R-:W-:Y:S01]  /*2f80*/  @!P2 IMAD.MOV.U32 R15, RZ, RZ, -0x1 ;  /* 0xffffffffff0fa424 */ /* 0x004fe200078e00ff */
[----:B------:R-:W0:Y:S04]  /*2f90*/  LDS R4, [R33] ;  /* 0x0000000021047984 */ /* 0x000e280000000800 */
[----:B------:R-:W1:Y:S04]  /*2fa0*/  LDS R5, [R33+0x400] ;  /* 0x0004000021057984 */ /* 0x000e680000000800 */
[----:B------:R-:W2:Y:S04]  /*2fb0*/  LDS R6, [R33+0x800] ;  /* 0x0008000021067984 */ /* 0x000ea80000000800 */
[----:B------:R-:W3:Y:S04]  /*2fc0*/  LDS R7, [R33+0xc00] ;  /* 0x000c000021077984 */ /* 0x000ee80000000800 */
[----:B------:R-:W-:Y:S04]  /*2fd0*/  LDS R9, [R33+0x1400] ;  /* 0x0014000021097984 */ /* 0x000fe80000000800 */
[----:B------:R-:W4:Y:S01]  /*2fe0*/  LDS R8, [R33+0x1000] ;  /* 0x0010000021087984 */ /* 0x000f220000000800 */
[----:B0-----:R-:W-:-:S04]  /*2ff0*/  @!P4 ISETP.GT.AND P0, PT, R4, -0x1, PT ;  /* 0xffffffff0400c80c */ /* 0x001fc80003f04270 */
[----:B------:R-:W-:Y:S02]  /*3000*/  @!P4 SEL R11, R11, 0x80000000, P0 ;  /* 0x800000000b0bc807 */ /* 0x000fe40000000000 */
[----:B------:R-:W-:Y:S01]  /*3010*/  ISETP.GE.U32.AND P0, PT, R12, UR4, PT ;  /* 0x000000040c007c0c */ /* 0x000fe2000bf06070 */
[C---:B------:R-:W-:Y:S01]  /*3020*/  VIADD R12, R0.reuse, 0x500 ;  /* 0x00000500000c7836 */ /* 0x040fe20000000000 */
[----:B------:R-:W-:Y:S02]  /*3030*/  @!P4 LOP3.LUT R11, R11, R4, RZ, 0x3c, !PT ;  /* 0x000000040b0bc212 */ /* 0x000fe400078e3cff */
[----:B------:R-:W-:Y:S02]  /*3040*/  LOP3.LUT R4, R0, 0x400, RZ, 0xfc, !PT ;  /* 0x0000040000047812 */ /* 0x000fe400078efcff */
[----:B------:R-:W-:Y:S01]  /*3050*/  ISETP.GE.U32.AND.EX P0, PT, RZ, UR5, PT, P0 ;  /* 0x00000005ff007c0c */ /* 0x000fe2000bf06100 */
[----:B------:R0:W-:Y:S01]  /*3060*/  @!P4 STG.E desc[UR8][R2.64], R11 ;  /* 0x0000000b0200c986 */ /* 0x0001e2000c101908 */
[----:B-1----:R-:W-:-:S02]  /*3070*/  @!P1 ISETP.GT.AND P3, PT, R5, -0x1, PT ;  /* 0xffffffff0500980c */ /* 0x002fc40003f64270 */
[----:B------:R-:W-:Y:S02]  /*3080*/  ISETP.GE.U32.AND P6, PT, R4, UR4, PT ;  /* 0x0000000404007c0c */ /* 0x000fe4000bfc6070 */
[----:B------:R-:W1:Y:S01]  /*3090*/  LDS R4, [R33+0x1800] ;  /* 0x0018000021047984 */ /* 0x000e620000000800 */
[----:B------:R-:W-:Y:S02]  /*30a0*/  @!P1 SEL R10, R10, 0x80000000, P3 ;  /* 0x800000000a0a9807 */ /* 0x000fe40001800000 */
[----:B--2---:R-:W-:Y:S02]  /*30b0*/  @!P2 ISETP.GT.AND P5, PT, R6, -0x1, PT ;  /* 0xffffffff0600a80c */ /* 0x004fe40003fa4270 */
[----:B------:R-:W-:Y:S01]  /*30c0*/  @!P1 LOP3.LUT R13, R10, R5, RZ, 0x3c, !PT ;  /* 0x000000050a0d9212 */ /* 0x000fe200078e3cff */
[----:B------:R-:W-:Y:S01]  /*30d0*/  VIADD R10, R0, 0x600 ;  /* 0x00000600000a7836 */ /* 0x000fe20000000000 */
[----:B------:R-:W-:Y:S01]  /*30e0*/  ISETP.GE.U32.AND P3, PT, R12, UR4, PT ;  /* 0x000000040c007c0c */ /* 0x000fe2000bf66070 */
[----:B------:R-:W-:Y:S01]  /*30f0*/  @!P0 IMAD.MOV.U32 R12, RZ, RZ, -0x1 ;  /* 0xffffffffff0c8424 */ /* 0x000fe200078e00ff */
[----:B------:R-:W-:Y:S01]  /*3100*/  ISETP.GE.U32.AND.EX P4, PT, RZ, UR5, PT, P6 ;  /* 0x00000005ff007c0c */ /* 0x000fe2000bf86160 */
[----:B------:R-:W2:Y:S01]  /*3110*/  LDS R5, [R33+0x1c00] ;  /* 0x001c000021057984 */ /* 0x000ea20000000800 */
[----:B------:R-:W-:-:S02]  /*3120*/  @!P2 SEL R15, R15, 0x80000000, P5 ;  /* 0x800000000f0fa807 */ /* 0x000fc40002800000 */
[----:B---3--:R-:W-:Y:S01]  /*3130*/  @!P0 ISETP.GT.AND P6, PT, R7, -0x1, PT ;  /* 0xffffffff0700880c */ /* 0x008fe20003fc4270 */
[----:B------:R3:W-:Y:S01]  /*3140*/  @!P1 STG.E desc[UR8][R2.64+0x400], R13 ;  /* 0x0004000d02009986 */ /* 0x0007e2000c101908 */
[----:B------:R-:W-:Y:S02]  /*3150*/  ISETP.GE.U32.AND.EX P3, PT, RZ, UR5, PT, P3 ;  /* 0x00000005ff007c0c */ /* 0x000fe4000bf66130 */
[----:B------:R-:W-:Y:S02]  /*3160*/  @!P2 LOP3.LUT R15, R15, R6, RZ, 0x3c, !PT ;  /* 0x000000060f0fa212 */ /* 0x000fe400078e3cff */
[----:B------:R-:W-:Y:S01]  /*3170*/  ISETP.GE.U32.AND P5, PT, R10, UR4, PT ;  /* 0x000000040a007c0c */ /* 0x000fe2000bfa6070 */
[----:B------:R-:W5:Y:S01]  /*3180*/  LDS R6, [R33+0x2000] ;  /* 0x0020000021067984 */ /* 0x000f620000000800 */
[----:B------:R-:W-:Y:S01]  /*3190*/  @!P0 SEL R10, R12, 0x80000000, P6 ;  /* 0x800000000c0a8807 */ /* 0x000fe20003000000 */
[----:B------:R-:W-:Y:S01]  /*31a0*/  @!P4 IMAD.MOV.U32 R14, RZ, RZ, -0x1 ;  /* 0xffffffffff0ec424 */ /* 0x000fe200078e00ff */
[----:B------:R-:W-:Y:S01]  /*31b0*/  ISETP.GE.U32.AND.EX P1, PT, RZ, UR5, PT, P5 ;  /* 0x00000005ff007c0c */ /* 0x000fe2000bf26150 */
[----:B------:R3:W-:Y:S01]  /*31c0*/  @!P2 STG.E desc[UR8][R2.64+0x800], R15 ;  /* 0x0008000f0200a986 */ /* 0x0007e2000c101908 */
[----:B0-----:R-:W-:Y:S01]  /*31d0*/  @!P0 LOP3.LUT R11, R10, R7, RZ, 0x3c, !PT ;  /* 0x000000070a0b8212 */ /* 0x001fe200078e3cff */
[----:B------:R-:W-:Y:S01]  /*31e0*/  VIADD R10, R0, 0x700 ;  /* 0x00000700000a7836 */ /* 0x000fe20000000000 */
[----:B----4-:R-:W-:Y:S01]  /*31f0*/  @!P4 ISETP.GT.AND P5, PT, R8, -0x1, PT ;  /* 0xffffffff0800c80c */ /* 0x010fe20003fa4270 */
[----:B------:R-:W0:Y:S01]  /*3200*/  LDS R7, [R33+0x2400] ;  /* 0x0024000021077984 */ /* 0x000e220000000800 */
[----:B------:R-:W-:Y:S01]  /*3210*/  @!P3 IMAD.MOV.U32 R16, RZ, RZ, -0x1 ;  /* 0xffffffffff10b424 */ /* 0x000fe200078e00ff */
[----:B------:R-:W-:-:S02]  /*3220*/  @!P3 ISETP.GT.AND P6, PT, R9, -0x1, PT ;  /* 0xffffffff0900b80c */ /* 0x000fc40003fc4270 */
[----:B------:R-:W-:Y:S01]  /*3230*/  ISETP.GE.U32.AND P2, PT, R10, UR4, PT ;  /* 0x000000040a007c0c */ /* 0x000fe2000bf46070 */
[----:B------:R4:W-:Y:S01]  /*3240*/  @!P0 STG.E desc[UR8][R2.64+0xc00], R11 ;  /* 0x000c000b02008986 */ /* 0x0009e2000c101908 */
[----:B------:R-:W-:Y:S02]  /*3250*/  @!P3 SEL R10, R16, 0x80000000, P6 ;  /* 0x80000000100ab807 */ /* 0x000fe40003000000 */
[----:B------:R-:W-:Y:S02]  /*3260*/  LOP3.LUT R12, R0, 0x800, RZ, 0xfc, !PT ;  /* 0x00000800000c7812 */ /* 0x000fe400078efcff */
[----:B---3--:R-:W-:Y:S02]  /*3270*/  @!P4 SEL R13, R14, 0x80000000, P5 ;  /* 0x800000000e0dc807 */ /* 0x008fe40002800000 */
[----:B------:R-:W-:Y:S01]  /*3280*/  @!P3 LOP3.LUT R15, R10, R9, RZ, 0x3c, !PT ;  /* 0x000000090a0fb212 */ /* 0x000fe200078e3cff */
[C---:B------:R-:W-:Y:S01]  /*3290*/  VIADD R9, R0.reuse, 0x900 ;  /* 0x0000090000097836 */ /* 0x040fe20000000000 */
[----:B------:R-:W-:Y:S01]  /*32a0*/  ISETP.GE.U32.AND.EX P2, PT, RZ, UR5, PT, P2 ;  /* 0x00000005ff007c0c */ /* 0x000fe2000bf46120 */
[----:B------:R-:W-:Y:S01]  /*32b0*/  VIADD R10, R0, 0xa00 ;  /* 0x00000a00000a7836 */ /* 0x000fe20000000000 */
[----:B------:R-:W-:Y:S01]  /*32c0*/  ISETP.GE.U32.AND P6, PT, R12, UR4, PT ;  /* 0x000000040c007c0c */ /* 0x000fe2000bfc6070 */
[----:B------:R-:W-:Y:S01]  /*32d0*/  @!P1 IMAD.MOV.U32 R12, RZ, RZ, -0x1 ;  /* 0xffffffffff0c9424 */ /* 0x000fe200078e00ff */
[----:B------:R-:W-:Y:S01]  /*32e0*/  @!P4 LOP3.LUT R13, R13, R8, RZ, 0x3c, !PT ;  /* 0x000000080d0dc212 */ /* 0x000fe200078e3cff */
[----:B------:R-:W-:Y:S01]  /*32f0*/  @!P3 STG.E desc[UR8][R2.64+0x1400], R15 ;  /* 0x0014000f0200b986 */ /* 0x000fe2000c101908 */
[----:B-1----:R-:W-:-:S02]  /*3300*/  @!P1 ISETP.GT.AND P5, PT, R4, -0x1, PT ;  /* 0xffffffff0400980c */ /* 0x002fc40003fa4270 */
[----:B------:R-:W-:Y:S01]  /*3310*/  ISETP.GE.U32.AND.EX P0, PT, RZ, UR5, PT, P6 ;  /* 0x00000005ff007c0c */ /* 0x000fe2000bf06160 */
[----:B------:R-:W1:Y:S01]  /*3320*/  LDS R8, [R33+0x2800] ;  /* 0x0028000021087984 */ /* 0x000e620000000800 */
[----:B------:R-:W-:Y:S02]  /*3330*/  ISETP.GE.U32.AND P6, PT, R9, UR4, PT ;  /* 0x0000000409007c0c */ /* 0x000fe4000bfc6070 */
[----:B------:R-:W-:Y:S01]  /*3340*/  @!P1 SEL R9, R12, 0x80000000, P5 ;  /* 0x800000000c099807 */ /* 0x000fe20002800000 */
[----:B------:R-:W-:Y:S01]  /*3350*/  VIADD R12, R0, 0xb00 ;  /* 0x00000b00000c7836 */ /* 0x000fe20000000000 */
[----:B------:R-:W-:Y:S01]  /*3360*/  ISETP.GE.U32.AND.EX P6, PT, RZ, UR5, PT, P6 ;  /* 0x00000005ff007c0c */ /* 0x000fe2000bfc6160 */
[----:B------:R3:W-:Y:S01]  /*3370*/  @!P4 STG.E desc[UR8][R2.64+0x1000], R13 ;  /* 0x0010000d0200c986 */ /* 0x0007e2000c101908 */
[----:B------:R-:W-:Y:S01]  /*3380*/  ISETP.GE.U32.AND P5, PT, R10, UR4, PT ;  /* 0x000000040a007c0c */ /* 0x000fe2000bfa6070 */
[----:B------:R-:W-:Y:S01]  /*3390*/  @!P2 IMAD.MOV.U32 R10, RZ, RZ, -0x1 ;  /* 0xffffffffff0aa424 */ /* 0x000fe200078e00ff */
[----:B----4-:R-:W-:-:S02]  /*33a0*/  @!P1 LOP3.LUT R11, R9, R4, RZ, 0x3c, !PT ;  /* 0x00000004090b9212 */ /* 0x010fc400078e3cff */
[----:B--2---:R-:W-:Y:S01]  /*33b0*/  @!P2 ISETP.GT.AND P3, PT, R5, -0x1, PT ;  /* 0xffffffff0500a80c */ /* 0x004fe20003f64270 */
[----:B------:R-:W2:Y:S01]  /*33c0*/  LDS R4, [R33+0x2c00] ;  /* 0x002c000021047984 */ /* 0x000ea20000000800 */
[----:B------:R-:W-:Y:S01]  /*33d0*/  @!P0 IMAD.MOV.U32 R14, RZ, RZ, -0x1 ;  /* 0xffffffffff0e8424 */ /* 0x000fe200078e00ff */
[----:B------:R-:W-:Y:S02]  /*33e0*/  ISETP.GE.U32.AND P4, PT, R12, UR4, PT ;  /* 0x000000040c007c0c */ /* 0x000fe4000bf86070 */
[----:B------:R4:W-:Y:S01]  /*33f0*/  @!P1 STG.E desc[UR8][R2.64+0x1800], R11 ;  /* 0x0018000b02009986 */ /* 0x0009e2000c101908 */
[----:B------:R-:W-:Y:S01]  /*3400*/  @!P2 SEL R10, R10, 0x80000000, P3 ;  /* 0x800000000a0aa807 */ /* 0x000fe20001800000 */
[----:B------:R-:W-:Y:S01]  /*3410*/  @!P6 IMAD.MOV.U32 R12, RZ, RZ, -0x1 ;  /* 0xffffffffff0ce424 */ /* 0x000fe200078e00ff */
[----:B-----5:R-:W-:Y:S01]  /*3420*/  @!P0 ISETP.GT.AND P1, PT, R6, -0x1, PT ;  /* 0xffffffff0600880c */ /* 0x020fe20003f24270 */
[----:B------:R-:W5:Y:S01]  /*3430*/  LDS R9, [R33+0x3000] ;  /* 0x0030000021097984 */ /* 0x000f620000000800 */
[----:B---3--:R-:W-:-:S02]  /*3440*/  @!P2 LOP3.LUT R13, R10, R5, RZ, 0x3c, !PT ;  /* 0x000000050a0da212 */ /* 0x008fc400078e3cff */
[----:B------:R-:W-:Y:S01]  /*3450*/  @!P0 SEL R5, R14, 0x80000000, P1 ;  /* 0x800000000e058807 */ /* 0x000fe20000800000 */
[C---:B------:R-:W-:Y:S01]  /*3460*/  VIADD R14, R0.reuse, 0xf00 ;  /* 0x00000f00000e7836 */ /* 0x040fe20000000000 */
[----:B0-----:R-:W-:Y:S01]  /*3470*/  @!P6 ISETP.GT.AND P3, PT, R7, -0x1, PT ;  /* 0xffffffff0700e80c */ /* 0x001fe20003f64270 */
[----:B------:R0:W-:Y:S01]  /*3480*/  @!P2 STG.E desc[UR8][R2.64+0x1c00], R13 ;  /* 0x001c000d0200a986 */ /* 0x0001e2000c101908 */
[----:B------:R-:W-:Y:S02]  /*3490*/  ISETP.GE.U32.AND.EX P5, PT, RZ, UR5, PT, P5 ;  /* 0x00000005ff007c0c */ /* 0x000fe4000bfa6150 */
[----:B----4-:R-:W-:Y:S01]  /*34a0*/  @!P0 LOP3.LUT R11, R5, R6, RZ, 0x3c, !PT ;  /* 0x00000006050b8212 */ /* 0x010fe200078e3cff */
[----:B------:R-:W-:Y:S01]  /*34b0*/  VIADD R5, R0, 0xd00 ;  /* 0x00000d0000057836 */ /* 0x000fe20000000000 */
[----:B------:R-:W-:Y:S01]  /*34c0*/  @!P6 SEL R6, R12, 0x80000000, P3 ;  /* 0x800000000c06e807 */ /* 0x000fe20001800000 */
[C---:B------:R-:W-:Y:S01]  /*34d0*/  VIADD R12, R0.reuse, 0xe00 ;  /* 0x00000e00000c7836 */ /* 0x040fe20000000000 */
[----:B------:R-:W-:Y:S01]  /*34e0*/  LOP3.LUT R10, R0, 0xc00, RZ, 0xfc, !PT ;  /* 0x00000c00000a7812 */ /* 0x000fe200078efcff */
[----:B------:R-:W-:Y:S01]  /*34f0*/  @!P0 STG.E desc[UR8][R2.64+0x2000], R11 ;  /* 0x0020000b02008986 */ /* 0x000fe2000c101908 */
[----:B------:R-:W-:-:S02]  /*3500*/  @!P6 LOP3.LUT R15, R6, R7, RZ, 0x3c, !PT ;  /* 0x00000007060fe212 */ /* 0x000fc400078e3cff */
[----:B------:R-:W-:Y:S01]  /*3510*/  ISETP.GE.U32.AND P3, PT, R5, UR4, PT ;  /* 0x0000000405007c0c */ /* 0x000fe2000bf66070 */
[----:B------:R-:W3:Y:S01]  /*3520*/  LDS R6, [R33+0x3800] ;  /* 0x0038000021067984 */ /* 0x000ee20000000800 */
[----:B------:R-:W-:Y:S01]  /*3530*/  ISETP.GE.U32.AND P1, PT, R10, UR4, PT ;  /* 0x000000040a007c0c */ /* 0x000fe2000bf26070 */
[----:B------:R-:W-:Y:S01]  /*3540*/  @!P5 IMAD.MOV.U32 R16, RZ, RZ, -0x1 ;  /* 0xffffffffff10d424 */ /* 0x000fe200078e00ff */
[----:B------:R-:W-:Y:S01]  /*3550*/  ISETP.GE.U32.AND.EX P2, PT, RZ, UR5, PT, P4 ;  /* 0x00000005ff007c0c */ /* 0x000fe2000bf46140 */
[----:B------:R-:W4:Y:S01]  /*3560*/  LDS R5, [R33+0x3400] ;  /* 0x0034000021057984 */ /* 0x000f220000000800 */
[----:B-1----:R-:W-:Y:S02]  /*3570*/  @!P5 ISETP.GT.AND P0, PT, R8, -0x1, PT ;  /* 0xffffffff0800d80c */ /* 0x002fe40003f04270 */
[----:B------:R-:W-:Y:S01]  /*3580*/  ISETP.GE.U32.AND.EX P1, PT, RZ, UR5, PT, P1 ;  /* 0x00000005ff007c0c */ /* 0x000fe2000bf26110 */
[----:B------:R-:W1:Y:S01]  /*3590*/  LDS R10, [R33+0x4000] ;  /* 0x00400000210a7984 */ /* 0x000e620000000800 */
[----:B0-----:R-:W-:-:S02]  /*35a0*/  @!P5 SEL R13, R16, 0x80000000, P0 ;  /* 0x80000000100dd807 */ /* 0x001fc40000000000 */
[----:B------:R-:W-:Y:S01]  /*35b0*/  ISETP.GE.U32.AND P0, PT, R12, UR4, PT ;  /* 0x000000040c007c0c */ /* 0x000fe2000bf06070 */
[----:B------:R-:W0:Y:S01]  /*35c0*/  LDS R7, [R33+0x3c00] ;  /* 0x003c000021077984 */ /* 0x000e220000000800 */
[----:B------:R-:W-:Y:S01]  /*35d0*/  @!P5 LOP3.LUT R13, R13, R8, RZ, 0x3c, !PT ;  /* 0x000000080d0dd212 */ /* 0x000fe200078e3cff */
[C---:B------:R-:W-:Y:S01]  /*35e0*/  VIADD R12, R0.reuse, 0x1100 ;  /* 0x00001100000c7836 */ /* 0x040fe20000000000 */
[----:B------:R-:W-:Y:S01]  /*35f0*/  LOP3.LUT R8, R0, 0x1000, RZ, 0xfc, !PT ;  /* 0x0000100000087812 */ /* 0x000fe200078efcff */
[----:B------:R-:W0:Y:S01]  /*3600*/  LDS R11, [R33+0x4400] ;  /* 0x00440000210b7984 */ /* 0x000e220000000800 */
[----:B------:R-:W-:Y:S01]  /*3610*/  @!P2 IMAD.MOV.U32 R17, RZ, RZ, -0x1 ;  /* 0xffffffffff11a424 */ /* 0x000fe200078e00ff */
[----:B------:R-:W-:Y:S02]  /*3620*/  ISETP.GE.U32.AND.EX P0, PT, RZ, UR5, PT, P0 ;  /* 0x00000005ff007c0c */ /* 0x000fe4000bf06100 */
[----:B------:R-:W-:Y:S01]  /*3630*/  @!P6 STG.E desc[UR8][R2.64+0x2400], R15 ;  /* 0x0024000f0200e986 */ /* 0x000fe2000c101908 */
[----:B--2---:R-:W-:-:S02]  /*3640*/  @!P2 ISETP.GT.AND P6, PT, R4, -0x1, PT ;  /* 0xffffffff0400a80c */ /* 0x004fc40003fc4270 */
[----:B------:R-:W-:Y:S01]  /*3650*/  ISETP.GE.U32.AND.EX P3, PT, RZ, UR5, PT, P3 ;  /* 0x00000005ff007c0c */ /* 0x000fe2000bf66130 */
[----:B------:R2:W-:Y:S01]  /*3660*/  @!P5 STG.E desc[UR8][R2.64+0x2800], R13 ;  /* 0x0028000d0200d986 */ /* 0x0005e2000c101908 */
[----:B------:R-:W-:Y:S01]  /*3670*/  ISETP.GE.U32.AND P5, PT, R8, UR4, PT ;  /* 0x0000000408007c0c */ /* 0x000fe2000bfa6070 */
[----:B------:R-:W-:Y:S01]  /*3680*/  @!P1 IMAD.MOV.U32 R8, RZ, RZ, -0x1 ;  /* 0xffffffffff089424 */ /* 0x000fe200078e00ff */
[----:B------:R-:W-:Y:S02]  /*3690*/  @!P2 SEL R17, R17, 0x80000000, P6 ;  /* 0x800000001111a807 */ /* 0x000fe40003000000 */
[----:B-----5:R-:W-:Y:S02]  /*36a0*/  @!P1 ISETP.GT.AND P6, PT, R9, -0x1, PT ;  /* 0xffffffff0900980c */ /* 0x020fe40003fc4270 */
[----:B------:R-:W-:Y:S02]  /*36b0*/  ISETP.GE.U32.AND P4, PT, R14, UR4, PT ;  /* 0x000000040e007c0c */ /* 0x000fe4000bf86070 */
[----:B------:R-:W-:-:S02]  /*36c0*/  @!P1 SEL R8, R8, 0x80000000, P6 ;  /* 0x8000000008089807 */ /* 0x000fc40003000000 */
[----:B------:R-:W-:Y:S01]  /*36d0*/  ISETP.GE.U32.AND.EX P5, PT, RZ, UR5, PT, P5 ;  /* 0x00000005ff007c0c */ /* 0x000fe2000bfa6150 */
[----:B--2---:R-:W-:Y:S01]  /*36e0*/  @!P0 IMAD.MOV.U32 R13, RZ, RZ, -0x1 ;  /* 0xffffffffff0d8424 */ /* 0x004fe200078e00ff */
[----:B------:R-:W-:Y:S02]  /*36f0*/  ISETP.GE.U32.AND.EX P4, PT, RZ, UR5, PT, P4 ;  /* 0x00000005ff007c0c */ /* 0x000fe4000bf86140 */
[----:B------:R-:W-:Y:S01]  /*3700*/  @!P1 LOP3.LUT R9, R8, R9, RZ, 0x3c, !PT ;  /* 0x0000000908099212 */ /* 0x000fe200078e3cff */
[----:B------:R-:W-:Y:S01]  /*3710*/  VIADD R8, R0, 0x1200 ;  /* 0x0000120000087836 */ /* 0x000fe20000000000 */
[----:B------:R-:W-:Y:S01]  /*3720*/  ISETP.GE.U32.AND P6, PT, R12, UR4, PT ;  /* 0x000000040c007c0c */ /* 0x000fe2000bfc6070 */
[----:B------:R-:W-:Y:S01]  /*3730*/  @!P3 IMAD.MOV.U32 R0, RZ, RZ, -0x1 ;  /* 0xffffffffff00b424 */ /* 0x000fe200078e00ff */
[----:B------:R-:W-:Y:S01]  /*3740*/  @!P2 LOP3.LUT R17, R17, R4, RZ, 0x3c, !PT ;  /* 0x000000041111a212 */ /* 0x000fe200078e3cff */
[----:B------:R2:W-:Y:S01]  /*3750*/  @!P1 STG.E desc[UR8][R2.64+0x3000], R9 ;  /* 0x0030000902009986 */ /* 0x0005e2000c101908 */
[----:B------:R-:W-:-:S02]  /*3760*/  ISETP.GE.U32.AND.EX P6, PT, RZ, UR5, PT, P6 ;  /* 0x00000005ff007c0c */ /* 0x000fc4000bfc6160 */
[----:B---3--:R-:W-:Y:S01]  /*3770*/  @!P0 ISETP.GT.AND P1, PT, R6, -0x1, PT ;  /* 0xffffffff0600880c */ /* 0x008fe20003f24270 */
[----:B------:R3:W-:Y:S01]  /*3780*/  @!P2 STG.E desc[UR8][R2.64+0x2c00], R17 ;  /* 0x002c00110200a986 */ /* 0x0007e2000c101908 */
[----:B----4-:R-:W-:Y:S01]  /*3790*/  @!P3 ISETP.GT.AND P2, PT, R5, -0x1, PT ;  /* 0xffffffff0500b80c */ /* 0x010fe20003f44270 */
[----:B------:R-:W-:Y:S01]  /*37a0*/  @!P5 IMAD.MOV.U32 R12, RZ, RZ, -0x1 ;  /* 0xffffffffff0cd424 */ /* 0x000fe200078e00ff */
[----:B------:R-:W-:Y:S01]  /*37b0*/  @!P0 SEL R13, R13, 0x80000000, P1 ;  /* 0x800000000d0d8807 */ /* 0x000fe20000800000 */
[----:B------:R-:W-:Y:S01]  /*37c0*/  @!P4 IMAD.MOV.U32 R4, RZ, RZ, -0x1 ;  /* 0xffffffffff04c424 */ /* 0x000fe200078e00ff */
[----:B-1----:R-:W-:Y:S02]  /*37d0*/  @!P5 ISETP.GT.AND P1, PT, R10, -0x1, PT ;  /* 0xffffffff0a00d80c */ /* 0x002fe40003f24270 */
[----:B------:R-:W-:Y:S02]  /*37e0*/  @!P3 SEL R0, R0, 0x80000000, P2 ;  /* 0x800000000000b807 */ /* 0x000fe40001000000 */
[----:B0-----:R-:W-:Y:S01]  /*37f0*/  @!P4 ISETP.GT.AND P2, PT, R7, -0x1, PT ;  /* 0xffffffff0700c80c */ /* 0x001fe20003f44270 */
[----:B------:R-:W-:Y:S01]  /*3800*/  @!P6 IMAD.MOV.U32 R14, RZ, RZ, -0x1 ;  /* 0xffffffffff0ee424 */ /* 0x000fe200078e00ff */
[----:B--2---:R-:W-:-:S02]  /*3810*/  @!P5 SEL R9, R12, 0x80000000, P1 ;  /* 0x800000000c09d807 */ /* 0x004fc40000800000 */
[----:B------:R-:W-:Y:S02]  /*3820*/  ISETP.GE.U32.AND P1, PT, R8, UR4, PT ;  /* 0x0000000408007c0c */ /* 0x000fe4000bf26070 */
[----:B------:R-:W-:Y:S02]  /*3830*/  @!P4 SEL R4, R4, 0x80000000, P2 ;  /* 0x800000000404c807 */ /* 0x000fe40001000000 */
[----:B------:R-:W-:Y:S02]  /*3840*/  @!P6 ISETP.GT.AND P2, PT, R11, -0x1, PT ;  /* 0xffffffff0b00e80c */ /* 0x000fe40003f44270 */
[----:B------:R-:W-:Y:S02]  /*3850*/  ISETP.GE.U32.AND.EX P1, PT, RZ, UR5, PT, P1 ;  /* 0x00000005ff007c0c */ /* 0x000fe4000bf26110 */
[----:B------:R-:W-:Y:S02]  /*3860*/  @!P3 LOP3.LUT R5, R0, R5, RZ, 0x3c, !PT ;  /* 0x000000050005b212 */ /* 0x000fe400078e3cff */
[----:B------:R-:W-:-:S02]  /*3870*/  @!P6 SEL R0, R14, 0x80000000, P2 ;  /* 0x800000000e00e807 */ /* 0x000fc40001000000 */
[----:B------:R-:W-:Y:S01]  /*3880*/  @!P0 LOP3.LUT R13, R13, R6, RZ, 0x3c, !PT ;  /* 0x000000060d0d8212 */ /* 0x000fe200078e3cff */
[----:B------:R3:W-:Y:S01]  /*3890*/  @!P3 STG.E desc[UR8][R2.64+0x3400], R5 ;  /* 0x003400050200b986 */ /* 0x0007e2000c101908 */
[----:B------:R-:W-:Y:S02]  /*38a0*/  @!P4 LOP3.LUT R7, R4, R7, RZ, 0x3c, !PT ;  /* 0x000000070407c212 */ /* 0x000fe400078e3cff */
[----:B------:R-:W-:Y:S01]  /*38b0*/  @!P5 LOP3.LUT R9, R9, R10, RZ, 0x3c, !PT ;  /* 0x0000000a0909d212 */ /* 0x000fe200078e3cff */
[----:B------:R3:W-:Y:S01]  /*38c0*/  @!P0 STG.E desc[UR8][R2.64+0x3800], R13 ;  /* 0x0038000d02008986 */ /* 0x0007e2000c101908 */
[----:B------:R-:W-:-:S03]  /*38d0*/  @!P6 LOP3.LUT R11, R0, R11, RZ, 0x3c, !PT ;  /* 0x0000000b000be212 */ /* 0x000fc600078e3cff */
[----:B------:R3:W-:Y:S04]  /*38e0*/  @!P4 STG.E desc[UR8][R2.64+0x3c00], R7 ;  /* 0x003c00070200c986 */ /* 0x0007e8000c101908 */
[----:B------:R3:W-:Y:S04]  /*38f0*/  @!P5 STG.E desc[UR8][R2.64+0x4000], R9 ;  /* 0x004000090200d986 */ /* 0x0007e8000c101908 */
[----:B------:R3:W-:Y:S01]  /*3900*/  @!P6 STG.E desc[UR8][R2.64+0x4400], R11 ;  /* 0x0044000b0200e986 */ /* 0x0007e2000c101908 */
[----:B------:R-:W-:Y:S05]  /*3910*/  @P1 EXIT ;  /* 0x000000000000194d */ /* 0x000fea0003800000 */
[----:B------:R-:W0:Y:S01]  /*3920*/  LDS R33, [R33+0x4800] ;  /* 0x0048000021217984 */ /* 0x000e220000000800 */
[----:B------:R-:W-:Y:S01]  /*3930*/  IMAD.MOV.U32 R0, RZ, RZ, -0x1 ;  /* 0xffffffffff007424 */ /* 0x000fe200078e00ff */
[----:B0-----:R-:W-:-:S04]  /*3940*/  ISETP.GT.AND P0, PT, R33, -0x1, PT ;  /* 0xffffffff2100780c */ /* 0x001fc80003f04270 */
[----:B------:R-:W-:-:S04]  /*3950*/  SEL R0, R0, 0x80000000, P0 ;  /* 0x8000000000007807 */ /* 0x000fc80000000000 */
[----:B---3--:R-:W-:-:S05]  /*3960*/  LOP3.LUT R5, R0, R33, RZ, 0x3c, !PT ;  /* 0x0000002100057212 */ /* 0x008fca00078e3cff */
[----:B------:R-:W-:Y:S01]  /*3970*/  STG.E desc[UR8][R2.64+0x4800], R5 ;  /* 0x0048000502007986 */ /* 0x000fe2000c101908 */
[----:B------:R-:W-:Y:S05]  /*3980*/  EXIT ;  /* 0x000000000000794d */ /* 0x000fea0003800000 */
.L_x_219:
        /* <DEDUP_REMOVED lines=15> */
.L_x_231:


//--------------------- .text._ZN3cub18CUB_300001_SM_10006detail8for_each13static_kernelINS2_12policy_hub_t12policy_500_tEmN6thrust24THRUST_300001_SM_1000_NS8cuda_cub20__uninitialized_fill7functorINS7_10device_ptrIfEEfEEEEvT0_T1_ --------------------------
	.section	.text._ZN3cub18CUB_300001_SM_10006detail8for_each13static_kernelINS2_12policy_hub_t12policy_500_tEmN6thrust24THRUST_300001_SM_1000_NS8cuda_cub20__uninitialized_fill7functorINS7_10device_ptrIfEEfEEEEvT0_T1_,"ax",@progbits
	.align	128
        .global         _ZN3cub18CUB_300001_SM_10006detail8for_each13static_kernelINS2_12policy_hub_t12policy_500_tEmN6thrust24THRUST_300001_SM_1000_NS8cuda_cub20__uninitialized_fill7functorINS7_10device_ptrIfEEfEEEEvT0_T1_
        .type           _ZN3cub18CUB_300001_SM_10006detail8for_each13static_kernelINS2_12policy_hub_t12policy_500_tEmN6thrust24THRUST_300001_SM_1000_NS8cuda_cub20__uninitialized_fill7functorINS7_10device_ptrIfEEfEEEEvT0_T1_,@function
        .size           _ZN3cub18CUB_300001_SM_10006detail8for_each13static_kernelINS2_12policy_hub_t12policy_500_tEmN6thrust24THRUST_300001_SM_1000_NS8cuda_cub20__uninitialized_fill7functorINS7_10device_ptrIfEEfEEEEvT0_T1_,(.L_x_232 - _ZN3cub18CUB_300001_SM_10006detail8for_each13static_kernelINS2_12policy_hub_t12policy_500_tEmN6thrust24THRUST_300001_SM_1000_NS8cuda_cub20__uninitialized_fill7functorINS7_10device_ptrIfEEfEEEEvT0_T1_)
        .other          _ZN3cub18CUB_300001_SM_10006detail8for_each13static_kernelINS2_12policy_hub_t12policy_500_tEmN6thrust24THRUST_300001_SM_1000_NS8cuda_cub20__uninitialized_fill7functorINS7_10device_ptrIfEEfEEEEvT0_T1_,@"STO_CUDA_ENTRY STV_DEFAULT"
_ZN3cub18CUB_300001_SM_10006detail8for_each13static_kernelINS2_12policy_hub_t12policy_500_tEmN6thrust24THRUST_300001_SM_1000_NS8cuda_cub20__uninitialized_fill7functorINS7_10device_ptrIfEEfEEEEvT0_T1_:
.text._ZN3cub18CUB_300001_SM_10006detail8for_each13static_kernelINS2_12policy_hub_t12policy_500_tEmN6thrust24THRUST_300001_SM_1000_NS8cuda_cub20__uninitialized_fill7functorINS7_10device_ptrIfEEfEEEEvT0_T1_:
[----:B------:R-:W-:Y:S08]  /*0000*/  LDC R1, c[0x0][0x37c] ;  /* 0x0000df00ff017b82 */ /* 0x000ff00000000800 */
[----:B------:R-:W0:Y:S01]  /*0010*/  S2UR UR4, SR_CTAID.X ;  /* 0x00000000000479c3 */ /* 0x000e220000002500 */
[----:B------:R-:W1:Y:S01]  /*0020*/  LDCU.64 UR6, c[0x0][0x380] ;  /* 0x00007000ff0677ac */ /* 0x000e620008000a00 */
[----:B------:R-:W2:Y:S01]  /*0030*/  LDCU.64 UR8, c[0x0][0x358] ;  /* 0x00006b00ff0877ac */ /* 0x000ea20008000a00 */
[----:B0-----:R-:W-:-:S04]  /*0040*/  UIMAD.WIDE.U32 UR4, UR4, 0x200, URZ ;  /* 0x00000200040478a5 */ /* 0x001fc8000f8e00ff */
[----:B-1----:R-:W-:-:S04]  /*0050*/  UIADD3 UR6, UP0, UPT, -UR4, UR6, URZ ;  /* 0x0000000604067290 */ /* 0x002fc8000ff1e1ff */
[----:B------:R-:W-:Y:S02]  /*0060*/  UIADD3.X UR7, UPT, UPT, ~UR5, UR7, URZ, UP0, !UPT ;  /* 0x0000000705077290 */ /* 0x000fe400087fe5ff */
[----:B------:R-:W-:-:S04]  /*0070*/  UISETP.GE.U32.AND UP0, UPT, UR6, 0x200, UPT ;  /* 0x000002000600788c */ /* 0x000fc8000bf06070 */
[----:B------:R-:W-:-:S09]  /*0080*/  UISETP.GE.U32.AND.EX UP0, UPT, UR7, URZ, UPT, UP0 ;  /* 0x000000ff0700728c */ /* 0x000fd2000bf06100 */
[----:B--2---:R-:W-:Y:S05]  /*0090*/  BRA.U !UP0, `(.L_x_220) ;  /* 0x0000000108287547 */ /* 0x004fea000b800000 */
[----:B------:R-:W0:Y:S01]  /*00a0*/  S2R R0, SR_TID.X ;  /* 0x0000000000007919 */ /* 0x000e220000002100 */
[----:B------:R-:W1:Y:S01]  /*00b0*/  LDCU.64 UR6, c[0x0][0x388] ;  /* 0x00007100ff0677ac */ /* 0x000e620008000a00 */
[----:B------:R-:W2:Y:S01]  /*00c0*/  LDC R5, c[0x0][0x390] ;  /* 0x0000e400ff057b82 */ /* 0x000ea20000000800 */
[----:B0-----:R-:W-:-:S05]  /*00d0*/  IADD3 R0, P0, PT, R0, UR4, RZ ;  /* 0x0000000400007c10 */ /* 0x001fca000ff1e0ff */
[----:B------:R-:W-:Y:S01]  /*00e0*/  IMAD.X R3, RZ, RZ, UR5, P0 ;  /* 0x00000005ff037e24 */ /* 0x000fe200080e06ff */
[----:B-1----:R-:W-:-:S04]  /*00f0*/  LEA R2, P0, R0, UR6, 0x2 ;  /* 0x0000000600027c11 */ /* 0x002fc8000f8010ff */
[----:B------:R-:W-:-:S05]  /*0100*/  LEA.HI.X R3, R0, UR7, R3, 0x2, P0 ;  /* 0x0000000700037c11 */ /* 0x000fca00080f1403 */
[----:B--2---:R-:W-:Y:S04]  /*0110*/  STG.E desc[UR8][R2.64], R5 ;  /* 0x0000000502007986 */ /* 0x004fe8000c101908 */
[----:B------:R-:W-:Y:S01]  /*0120*/  STG.E desc[UR8][R2.64+0x400], R5 ;  /* 0x0004000502007986 */ /* 0x000fe2000c101908 */
[----:B------:R-:W-:Y:S05]  /*0130*/  EXIT ;  /* 0x000000000000794d */ /* 0x000fea0003800000 */
.L_x_220:
[----:B------:R-:W0:Y:S01]  /*0140*/  S2R R0, SR_TID.X ;  /* 0x0000000000007919 */ /* 0x000e220000002100 */
[----:B------:R-:W-:Y:S01]  /*0150*/  IMAD.U32 R2, RZ, RZ, UR7 ;  /* 0x00000007ff027e24 */ /* 0x000fe2000f8e00ff */
[----:B------:R-:W1:Y:S01]  /*0160*/  LDCU.64 UR10, c[0x0][0x388] ;  /* 0x00007100ff0a77ac */ /* 0x000e620008000a00 */
[----:B------:R-:W-:Y:S01]  /*0170*/  IMAD.U32 R4, RZ, RZ, UR7 ;  /* 0x00000007ff047e24 */ /* 0x000fe2000f8e00ff */
[----:B0-----:R-:W-:-:S04]  /*0180*/  ISETP.LT.U32.AND P0, PT, R0, UR6, PT ;  /* 0x0000000600007c0c */ /* 0x001fc8000bf01070 */
[----:B------:R-:W-:Y:S01]  /*0190*/  ISETP.GT.U32.AND.EX P0, PT, R2, RZ, PT, P0 ;  /* 0x000000ff0200720c */ /* 0x000fe20003f04100 */
[C---:B------:R-:W-:Y:S01]  /*01a0*/  VIADD R2, R0.reuse, 0x100 ;  /* 0x0000010000027836 */ /* 0x040fe20000000000 */
[----:B------:R-:W-:-:S04]  /*01b0*/  IADD3 R0, P2, PT, R0, UR4, RZ ;  /* 0x0000000400007c10 */ /* 0x000fc8000ff5e0ff */
[----:B------:R-:W-:Y:S01]  /*01c0*/  ISETP.LT.U32.AND P1, PT, R2, UR6, PT ;  /* 0x0000000602007c0c */ /* 0x000fe2000bf21070 */
[----:B------:R-:W-:Y:S01]  /*01d0*/  IMAD.X R3, RZ, RZ, UR5, P2 ;  /* 0x00000005ff037e24 */ /* 0x000fe200090e06ff */
[----:B-1----:R-:W-:Y:S02]  /*01e0*/  LEA R2, P2, R0, UR10, 0x2 ;  /* 0x0000000a00027c11 */ /* 0x002fe4000f8410ff */
[----:B------:R-:W-:Y:S02]  /*01f0*/  ISETP.GT.U32.AND.EX P1, PT, R4, RZ, PT, P1 ;  /* 0x000000ff0400720c */ /* 0x000fe40003f24110 */
[----:B------:R-:W-:Y:S01]  /*0200*/  LEA.HI.X R3, R0, UR11, R3, 0x2, P2 ;  /* 0x0000000b00037c11 */ /* 0x000fe200090f1403 */
[----:B------:R-:W0:Y:S04]  /*0210*/  @P0 LDC R5, c[0x0][0x390] ;  /* 0x0000e400ff050b82 */ /* 0x000e280000000800 */
[----:B0-----:R0:W-:Y:S06]  /*0220*/  @P0 STG.E desc[UR8][R2.64], R5 ;  /* 0x0000000502000986 */ /* 0x0011ec000c101908 */
[----:B------:R-:W-:Y:S05]  /*0230*/  @!P1 EXIT ;  /* 0x000000000000994d */ /* 0x000fea0003800000 */
[----:B0-----:R-:W0:Y:S02]  /*0240*/  LDC R5, c[0x0][0x390] ;  /* 0x0000e400ff057b82 */ /* 0x001e240000000800 */
[----:B0-----:R-:W-:Y:S01]  /*0250*/  STG.E desc[UR8][R2.64+0x400], R5 ;  /* 0x0004000502007986 */ /* 0x001fe2000c101908 */
[----:B------:R-:W-:Y:S05]  /*0260*/  EXIT ;  /* 0x000000000000794d */ /* 0x000fea0003800000 */
.L_x_221:
        /* <DEDUP_REMOVED lines=9> */
.L_x_232:


//--------------------- .text._ZN3cub18CUB_300001_SM_10006detail11EmptyKernelIvEEvv --------------------------
	.section	.text._ZN3cub18CUB_300001_SM_10006detail11EmptyKernelIvEEvv,"ax",@progbits
	.align	128
        .global         _ZN3cub18CUB_300001_SM_10006detail11EmptyKernelIvEEvv
        .type           _ZN3cub18CUB_300001_SM_10006detail11EmptyKernelIvEEvv,@function
        .size           _ZN3cub18CUB_300001_SM_10006detail11EmptyKernelIvEEvv,(.L_x_233 - _ZN3cub18CUB_300001_SM_10006detail11EmptyKernelIvEEvv)
        .other          _ZN3cub18CUB_300001_SM_10006detail11EmptyKernelIvEEvv,@"STO_CUDA_ENTRY STV_DEFAULT"
_ZN3cub18CUB_300001_SM_10006detail11EmptyKernelIvEEvv:
.text._ZN3cub18CUB_300001_SM_10006detail11EmptyKernelIvEEvv:
[----:B------:R-:W-:Y:S01]  /*0000*/  LDC R1, c[0x0][0x37c] ;  /* 0x0000df00ff017b82 */ /* 0x000fe20000000800 */
[----:B------:R-:W-:Y:S05]  /*0010*/  EXIT ;  /* 0x000000000000794d */ /* 0x000fea0003800000 */
.L_x_222:
        /* <DEDUP_REMOVED lines=14> */
.L_x_233:


//--------------------- .text._Z12sortArrayGPUPfi --------------------------
	.section	.text._Z12sortArrayGPUPfi,"ax",@progbits
	.align	128
        .global         _Z12sortArrayGPUPfi
        .type           _Z12sortArrayGPUPfi,@function
        .size           _Z12sortArrayGPUPfi,(.L_x_234 - _Z12sortArrayGPUPfi)
        .other          _Z12sortArrayGPUPfi,@"STO_CUDA_ENTRY STV_DEFAULT"
_Z12sortArrayGPUPfi:
.text._Z12sortArrayGPUPfi:
[----:B------:R-:W-:Y:S01]  /*0000*/  LDC R1, c[0x0][0x37c] ;  /* 0x0000df00ff017b82 */ /* 0x000fe20000000800 */
[----:B------:R-:W0:Y:S07]  /*0010*/  S2R R4, SR_TID.X ;  /* 0x0000000000047919 */ /* 0x000e2e0000002100 */
[----:B------:R-:W0:Y:S01]  /*0020*/  S2UR UR4, SR_CTAID.X ;  /* 0x00000000000479c3 */ /* 0x000e220000002500 */
[----:B------:R-:W1:Y:S07]  /*0030*/  LDCU UR5, c[0x0][0x388] ;  /* 0x00007100ff0577ac */ /* 0x000e6e0008000800 */
[----:B------:R-:W0:Y:S02]  /*0040*/  LDC R7, c[0x0][0x360] ;  /* 0x0000d800ff077b82 */ /* 0x000e240000000800 */
[----:B0-----:R-:W-:-:S05]  /*0050*/  IMAD R5, R7, UR4, R4 ;  /* 0x0000000407057c24 */ /* 0x001fca000f8e0204 */
[----:B-1----:R-:W-:-:S13]  /*0060*/  ISETP.GE.AND P0, PT, R5, UR5, PT ;  /* 0x0000000505007c0c */ /* 0x002fda000bf06270 */
[----:B------:R-:W-:Y:S05]  /*0070*/  @P0 EXIT ;  /* 0x000000000000094d */ /* 0x000fea0003800000 */
[----:B------:R-:W0:Y:S01]  /*0080*/  LDC.64 R2, c[0x0][0x380] ;  /* 0x0000e000ff027b82 */ /* 0x000e220000000a00 */
[----:B------:R-:W1:Y:S01]  /*0090*/  LDCU.64 UR6, c[0x0][0x358] ;  /* 0x00006b00ff0677ac */ /* 0x000e620008000a00 */
[----:B0-----:R-:W-:-:S05]  /*00a0*/  IMAD.WIDE R2, R5, 0x4, R2 ;  /* 0x0000000405027825 */ /* 0x001fca00078e0202 */
[----:B-1----:R-:W2:Y:S01]  /*00b0*/  LDG.E R0, desc[UR6][R2.64] ;  /* 0x0000000602007981 */ /* 0x002ea2000c1e1900 */
[----:B------:R-:W0:Y:S01]  /*00c0*/  S2UR UR5, SR_CgaCtaId ;  /* 0x00000000000579c3 */ /* 0x000e220000008800 */
[----:B------:R-:W-:Y:S01]  /*00d0*/  UMOV UR4, 0x400 ;  /* 0x0000040000047882 */ /* 0x000fe20000000000 */
[----:B------:R-:W-:Y:S01]  /*00e0*/  ISETP.GE.U32.AND P0, PT, R7, 0x2, PT ;  /* 0x000000020700780c */ /* 0x000fe20003f06070 */
[----:B0-----:R-:W-:-:S06]  /*00f0*/  ULEA UR4, UR5, UR4, 0x18 ;  /* 0x0000000405047291 */ /* 0x001fcc000f8ec0ff */
[----:B------:R-:W-:-:S05]  /*0100*/  LEA R5, R4, UR4, 0x2 ;  /* 0x0000000404057c11 */ /* 0x000fca000f8e10ff */
[----:B--2---:R0:W-:Y:S01]  /*0110*/  STS [R5], R0 ;  /* 0x0000000005007388 */ /* 0x0041e20000000800 */
[----:B------:R-:W-:Y:S06]  /*0120*/  BAR.SYNC.DEFER_BLOCKING 0x0 ;  /* 0x0000000000007b1d */ /* 0x000fec0000010000 */
[----:B------:R-:W-:Y:S05]  /*0130*/  @!P0 BRA `(.L_x_223) ;  /* 0x00000000004c8947 */ /* 0x000fea0003800000 */
[----:B------:R-:W-:-:S05]  /*0140*/  UMOV UR4, 0x1 ;  /* 0x0000000100047882 */ /* 0x000fca0000000000 */
.L_x_226:
[----:B0-----:R-:W-:Y:S01]  /*0150*/  IMAD.U32 R9, RZ, RZ, UR4 ;  /* 0x00000004ff097e24 */ /* 0x001fe2000f8e00ff */
[----:B------:R-:W-:Y:S01]  /*0160*/  USHF.L.U32 UR4, UR4, 0x1, URZ ;  /* 0x0000000104047899 */ /* 0x000fe200080006ff */
[----:B------:R-:W-:Y:S02]  /*0170*/  BSSY.RECONVERGENT B0, `(.L_x_224) ;  /* 0x000000c000007945 */ /* 0x000fe40003800200 */
[----:B0-----:R-:W-:Y:S01]  /*0180*/  IMAD.IADD R0, R4, 0x1, R9 ;  /* 0x0000000104007824 */ /* 0x001fe200078e0209 */
[----:B------:R-:W-:-:S06]  /*0190*/  UIADD3 UR5, UPT, UPT, UR4, -0x1, URZ ;  /* 0xffffffff04057890 */ /* 0x000fcc000fffe0ff */
[----:B------:R-:W-:-:S04]  /*01a0*/  LOP3.LUT P0, RZ, R4, UR5, RZ, 0xc0, !PT ;  /* 0x0000000504ff7c12 */ /* 0x000fc8000f80c0ff */
[----:B------:R-:W-:-:S13]  /*01b0*/  ISETP.GE.U32.OR P0, PT, R0, R7, P0 ;  /* 0x000000070000720c */ /* 0x000fda0000706470 */
[----:B------:R-:W-:Y:S05]  /*01c0*/  @P0 BRA `(.L_x_225) ;  /* 0x0000000000180947 */ /* 0x000fea0003800000 */
[----:B------:R-:W-:Y:S01]  /*01d0*/  IMAD R9, R9, 0x4, R5 ;  /* 0x0000000409097824 */ /* 0x000fe200078e0205 */
[----:B------:R-:W-:Y:S04]  /*01e0*/  LDS R0, [R5] ;  /* 0x0000000005007984 */ /* 0x000fe80000000800 */
[----:B------:R-:W0:Y:S02]  /*01f0*/  LDS R6, [R9] ;  /* 0x0000000009067984 */ /* 0x000e240000000800 */
[----:B0-----:R-:W-:-:S13]  /*0200*/  FSETP.GT.AND P0, PT, R0, R6, PT ;  /* 0x000000060000720b */ /* 0x001fda0003f04000 */
[----:B------:R0:W-:Y:S04]  /*0210*/  @P0 STS [R5], R6 ;  /* 0x0000000605000388 */ /* 0x0001e80000000800 */
[----:B------:R0:W-:Y:S02]  /*0220*/  @P0 STS [R9], R0 ;  /* 0x0000000009000388 */ /* 0x0001e40000000800 */
.L_x_225:
[----:B------:R-:W-:Y:S05]  /*0230*/  BSYNC.RECONVERGENT B0 ;  /* 0x0000000000007941 */ /* 0x000fea0003800200 */
.L_x_224:
[----:B------:R-:W-:Y:S01]  /*0240*/  BAR.SYNC.DEFER_BLOCKING 0x0 ;  /* 0x0000000000007b1d */ /* 0x000fe20000010000 */
[----:B------:R-:W-:-:S13]  /*0250*/  ISETP.LE.U32.AND P0, PT, R7, UR4, PT ;  /* 0x0000000407007c0c */ /* 0x000fda000bf03070 */
[----:B------:R-:W-:Y:S05]  /*0260*/  @!P0 BRA `(.L_x_226) ;  /* 0xfffffffc00b88947 */ /* 0x000fea000383ffff */
.L_x_223:
[----:B0-----:R-:W0:Y:S04]  /*0270*/  LDS R5, [R5] ;  /* 0x0000000005057984 */ /* 0x001e280000000800 */
[----:B0-----:R-:W-:Y:S01]  /*0280*/  STG.E desc[UR6][R2.64], R5 ;  /* 0x0000000502007986 */ /* 0x001fe2000c101906 */
[----:B------:R-:W-:Y:S05]  /*0290*/  EXIT ;  /* 0x000000000000794d */ /* 0x000fea0003800000 */
.L_x_227:
        /* <DEDUP_REMOVED lines=14> */
.L_x_234:


//--------------------- .nv.shared._ZN3cub18CUB_300001_SM_10006detail10radix_sort29DeviceRadixSortOnesweepKernelINS1_5radix10policy_hubIfNS0_8NullTypeEyE10Policy1000ELNS0_9SortOrderE0EfS6_yiiNS1_21identity_decomposer_tEEEvPT5_SC_PT3_PKSD_PT1_PKSH_PT2_PKSL_T4_iiT6_ --------------------------
	.section	.nv.shared._ZN3cub18CUB_300001_SM_10006detail10radix_sort29DeviceRadixSortOnesweepKernelINS1_5radix10policy_hubIfNS0_8NullTypeEyE10Policy1000ELNS0_9SortOrderE0EfS6_yiiNS1_21identity_decomposer_tEEEvPT5_SC_PT3_PKSD_PT1_PKSH_PT2_PKSL_T4_iiT6_,"aw",@nobits
	.sectionflags	@""
	.align	16
.nv.shared._ZN3cub18CUB_300001_SM_10006detail10radix_sort29DeviceRadixSortOnesweepKernelINS1_5radix10policy_hubIfNS0_8NullTypeEyE10Policy1000ELNS0_9SortOrderE0EfS6_yiiNS1_21identity_decomposer_tEEEvPT5_SC_PT3_PKSD_PT1_PKSH_PT2_PKSL_T4_iiT6_:
	.zero		30720


//--------------------- .nv.shared.reserved.0     --------------------------
	.section	.nv.shared.reserved.0,"aw",@nobits
	.weak		__nv_reservedSMEM_offset_0_alias
	.size		__nv_reservedSMEM_offset_0_alias, 0, 64
	.other		__nv_reservedSMEM_offset_0_alias,@"STO_CUDA_RESERVED_SHARED STV_DEFAULT"
__nv_reservedSMEM_offset_0_alias:
	.zero		0
	.zero		64


//--------------------- .nv.global                --------------------------
	.section	.nv.global,"aw",@nobits
.nv.global:
	.type		_ZN34_INTERNAL_b2269af8_4_k_cu_db61fb786thrust24THRUST_300001_SM_1000_NS12placeholders2_8E,@object
	.size		_ZN34_INTERNAL_b2269af8_4_k_cu_db61fb786thrust24THRUST_300001_SM_1000_NS12placeholders2_8E,(_ZN34_INTERNAL_b2269af8_4_k_cu_db61fb784cuda3std3__436_GLOBAL__N__b2269af8_4_k_cu_db61fb786ignoreE - _ZN34_INTERNAL_b2269af8_4_k_cu_db61fb786thrust24THRUST_300001_SM_1000_NS12placeholders2_8E)
_ZN34_INTERNAL_b2269af8_4_k_cu_db61fb786thrust24THRUST_300001_SM_1000_NS12placeholders2_8E:
	.zero		1
	.type		_ZN34_INTERNAL_b2269af8_4_k_cu_db61fb784cuda3std3__436_GLOBAL__N__b2269af8_4_k_cu_db61fb786ignoreE,@object
	.size		_ZN34_INTERNAL_b2269af8_4_k_cu_db61fb784cuda3std3__436_GLOBAL__N__b2269af8_4_k_cu_db61fb786ignoreE,(_ZN34_INTERNAL_b2269af8_4_k_cu_db61fb784cuda3std6ranges3__45__cpo4dataE - _ZN34_INTERNAL_b2269af8_4_k_cu_db61fb784cuda3std3__436_GLOBAL__N__b2269af8_4_k_cu_db61fb786ignoreE)
_ZN34_INTERNAL_b2269af8_4_k_cu_db61fb784cuda3std3__436_GLOBAL__N__b2269af8_4_k_cu_db61fb786ignoreE:
	.zero		1
	.type		_ZN34_INTERNAL_b2269af8_4_k_cu_db61fb784cuda3std6ranges3__45__cpo4dataE,@object
	.size		_ZN34_INTERNAL_b2269af8_4_k_cu_db61fb784cuda3std6ranges3__45__cpo4dataE,(_ZN34_INTERNAL_b2269af8_4_k_cu_db61fb786thrust24THRUST_300001_SM_1000_NS6system3cpp3parE - _ZN34_INTERNAL_b2269af8_4_k_cu_db61fb784cuda3std6ranges3__45__cpo4dataE)
_ZN34_INTERNAL_b2269af8_4_k_cu_db61fb784cuda3std6ranges3__45__cpo4dataE:
	.zero		1
	.type		_ZN34_INTERNAL_b2269af8_4_k_cu_db61fb786thrust24THRUST_300001_SM_1000_NS6system3cpp3parE,@object
	.size		_ZN34_INTERNAL_b2269af8_4_k_cu_db61fb786thrust24THRUST_300001_SM_1000_NS6system3cpp3parE,(_ZN34_INTERNAL_b2269af8_4_k_cu_db61fb784cuda3std3__45__cpo5beginE - _ZN34_INTERNAL_b2269af8_4_k_cu_db61fb786thrust24THRUST_300001_SM_1000_NS6system3cpp3parE)
_ZN34_INTERNAL_b2269af8_4_k_cu_db61fb786thrust24THRUST_300001_SM_1000_NS6system3cpp3parE:
	.zero		1
	.type		_ZN34_INTERNAL_b2269af8_4_k_cu_db61fb784cuda3std3__45__cpo5beginE,@object
	.size		_ZN34_INTERNAL_b2269af8_4_k_cu_db61fb784cuda3std3__45__cpo5beginE,(_ZN34_INTERNAL_b2269af8_4_k_cu_db61fb784cuda3std6ranges3__45__cpo5beginE - _ZN34_INTERNAL_b2269af8_4_k_cu_db61fb784cuda3std3__45__cpo5beginE)
_ZN34_INTERNAL_b2269af8_4_k_cu_db61fb784cuda3std3__45__cpo5beginE:
	.zero		1
	.type		_ZN34_INTERNAL_b2269af8_4_k_cu_db61fb784cuda3std6ranges3__45__cpo5beginE,@object
	.size		_ZN34_INTERNAL_b2269af8_4_k_cu_db61fb784cuda3std6ranges3__45__cpo5beginE,(_ZN34_INTERNAL_b2269af8_4_k_cu_db61fb786thrust24THRUST_300001_SM_1000_NS6deviceE - _ZN34_INTERNAL_b2269af8_4_k_cu_db61fb784cuda3std6ranges3__45__cpo5beginE)
_ZN34_INTERNAL_b2269af8_4_k_cu_db61fb784cuda3std6ranges3__45__cpo5beginE:
	.zero		1
	.type		_ZN34_INTERNAL_b2269af8_4_k_cu_db61fb786thrust24THRUST_300001_SM_1000_NS6deviceE,@object
	.size		_ZN34_INTERNAL_b2269af8_4_k_cu_db61fb786thrust24THRUST_300001_SM_1000_NS6deviceE,(_ZN34_INTERNAL_b2269af8_4_k_cu_db61fb784cuda3std3__47nulloptE - _ZN34_INTERNAL_b2269af8_4_k_cu_db61fb786thrust24THRUST_300001_SM_1000_NS6deviceE)
_ZN34_INTERNAL_b2269af8_4_k_cu_db61fb786thrust24THRUST_300001_SM_1000_NS6deviceE:
	.zero		1
	.type		_ZN34_INTERNAL_b2269af8_4_k_cu_db61fb784cuda3std3__47nulloptE,@object
	.size		_ZN34_INTERNAL_b2269af8_4_k_cu_db61fb784cuda3std3__47nulloptE,(_ZN34_INTERNAL_b2269af8_4_k_cu_db61fb784cuda3std6ranges3__45__cpo8distanceE - _ZN34_INTERNAL_b2269af8_4_k_cu_db61fb784cuda3std3__47nulloptE)
_ZN34_INTERNAL_b2269af8_4_k_cu_db61fb784cuda3std3__47nulloptE:
	.zero		1
	.type		_ZN34_INTERNAL_b2269af8_4_k_cu_db61fb784cuda3std6ranges3__45__cpo8distanceE,@object
	.size		_ZN34_INTERNAL_b2269af8_4_k_cu_db61fb784cuda3std6ranges3__45__cpo8distanceE,(_ZN34_INTERNAL_b2269af8_4_k_cu_db61fb786thrust24THRUST_300001_SM_1000_NS12placeholders2_4E - _ZN34_INTERNAL_b2269af8_4_k_cu_db61fb784cuda3std6ranges3__45__cpo8distanceE)
_ZN34_INTERNAL_b2269af8_4_k_cu_db61fb784cuda3std6ranges3__45__cpo8distanceE:
	.zero		1
	.type		_ZN34_INTERNAL_b2269af8_4_k_cu_db61fb786thrust24THRUST_300001_SM_1000_NS12placeholders2_4E,@object
	.size		_ZN34_INTERNAL_b2269af8_4_k_cu_db61fb786thrust24THRUST_300001_SM_1000_NS12placeholders2_4E,(_ZN34_INTERNAL_b2269af8_4_k_cu_db61fb784cuda3std3__45__cpo6rbeginE - _ZN34_INTERNAL_b2269af8_4_k_cu_db61fb786thrust24THRUST_300001_SM_1000_NS12placeholders2_4E)
_ZN34_INTERNAL_b2269af8_4_k_cu_db61fb786thrust24THRUST_300001_SM_1000_NS12placeholders2_4E:
	.zero		1
	.type		_ZN34_INTERNAL_b2269af8_4_k_cu_db61fb784cuda3std3__45__cpo6rbeginE,@object
	.size		_ZN34_INTERNAL_b2269af8_4_k_cu_db61fb784cuda3std3__45__cpo6rbeginE,(_ZN34_INTERNAL_b2269af8_4_k_cu_db61fb784cuda3std6ranges3__45__cpo7advanceE - _ZN34_INTERNAL_b2269af8_4_k_cu_db61fb784cuda3std3__45__cpo6rbeginE)
_ZN34_INTERNAL_b2269af8_4_k_cu_db61fb784cuda3std3__45__cpo6rbeginE:
	.zero		1
	.type		_ZN34_INTERNAL_b2269af8_4_k_cu_db61fb784cuda3std6ranges3__45__cpo7advanceE,@object
	.size		_ZN34_INTERNAL_b2269af8_4_k_cu_db61fb784cuda3std6ranges3__45__cpo7advanceE,(_ZN34_INTERNAL_b2269af8_4_k_cu_db61fb786thrust24THRUST_300001_SM_1000_NS12placeholders3_10E - _ZN34_INTERNAL_b2269af8_4_k_cu_db61fb784cuda3std6ranges3__45__cpo7advanceE)
_ZN34_INTERNAL_b2269af8_4_k_cu_db61fb784cuda3std6ranges3__45__cpo7advanceE:
	.zero		1
	.type		_ZN34_INTERNAL_b2269af8_4_k_cu_db61fb786thrust24THRUST_300001_SM_1000_NS12placeholders3_10E,@object
	.size		_ZN34_INTERNAL_b2269af8_4_k_cu_db61fb786thrust24THRUST_300001_SM_1000_NS12placeholders3_10E,(_ZN34_INTERNAL_b2269af8_4_k_cu_db61fb784cuda3std3__48in_placeE - _ZN34_INTERNAL_b2269af8_4_k_cu_db61fb786thrust24THRUST_300001_SM_1000_NS12placeholders3_10E)
_ZN34_INTERNAL_b2269af8_4_k_cu_db61fb786thrust24THRUST_300001_SM_1000_NS12placeholders3_10E:
	.zero		1
	.type		_ZN34_INTERNAL_b2269af8_4_k_cu_db61fb784cuda3std3__48in_placeE,@object
	.size		_ZN34_INTERNAL_b2269af8_4_k_cu_db61fb784cuda3std3__48in_placeE,(_ZN34_INTERNAL_b2269af8_4_k_cu_db61fb784cuda3std6ranges3__45__cpo4sizeE - _ZN34_INTERNAL_b2269af8_4_k_cu_db61fb784cuda3std3__48in_placeE)
_ZN34_INTERNAL_b2269af8_4_k_cu_db61fb784cuda3std3__48in_placeE:
	.zero		1
	.type		_ZN34_INTERNAL_b2269af8_4_k_cu_db61fb784cuda3std6ranges3__45__cpo4sizeE,@object
	.size		_ZN34_INTERNAL_b2269af8_4_k_cu_db61fb784cuda3std6ranges3__45__cpo4sizeE,(_ZN34_INTERNAL_b2269af8_4_k_cu_db61fb786thrust24THRUST_300001_SM_1000_NS12placeholders2_2E - _ZN34_INTERNAL_b2269af8_4_k_cu_db61fb784cuda3std6ranges3__45__cpo4sizeE)
_ZN34_INTERNAL_b2269af8_4_k_cu_db61fb784cuda3std6ranges3__45__cpo4sizeE:
	.zero		1
	.type		_ZN34_INTERNAL_b2269af8_4_k_cu_db61fb786thrust24THRUST_300001_SM_1000_NS12placeholders2_2E,@object
	.size		_ZN34_INTERNAL_b2269af8_4_k_cu_db61fb786thrust24THRUST_300001_SM_1000_NS12placeholders2_2E,(_ZN34_INTERNAL_b2269af8_4_k_cu_db61fb784cuda3std3__45__cpo6cbeginE - _ZN34_INTERNAL_b2269af8_4_k_cu_db61fb786thrust24THRUST_300001_SM_1000_NS12placeholders2_2E)
_ZN34_INTERNAL_b2269af8_4_k_cu_db61fb786thrust24THRUST_300001_SM_1000_NS12placeholders2_2E:
	.zero		1
	.type		_ZN34_INTERNAL_b2269af8_4_k_cu_db61fb784cuda3std3__45__cpo6cbeginE,@object
	.size		_ZN34_INTERNAL_b2269af8_4_k_cu_db61fb784cuda3std3__45__cpo6cbeginE,(_ZN34_INTERNAL_b2269af8_4_k_cu_db61fb784cuda3std6ranges3__45__cpo6cbeginE - _ZN34_INTERNAL_b2269af8_4_k_cu_db61fb784cuda3std3__45__cpo6cbeginE)
_ZN34_INTERNAL_b2269af8_4_k_cu_db61fb784cuda3std3__45__cpo6cbeginE:
	.zero		1
	.type		_ZN34_INTERNAL_b2269af8_4_k_cu_db61fb784cuda3std6ranges3__45__cpo6cbeginE,@object
	.size		_ZN34_INTERNAL_b2269af8_4_k_cu_db61fb784cuda3std6ranges3__45__cpo6cbeginE,(_ZN34_INTERNAL_b2269af8_4_k_cu_db61fb786thrust24THRUST_300001_SM_1000_NS12placeholders2_6E - _ZN34_INTERNAL_b2269af8_4_k_cu_db61fb784cuda3std6ranges3__45__cpo6cbeginE)
_ZN34_INTERNAL_b2269af8_4_k_cu_db61fb784cuda3std6ranges3__45__cpo6cbeginE:
	.zero		1
	.type		_ZN34_INTERNAL_b2269af8_4_k_cu_db61fb786thrust24THRUST_300001_SM_1000_NS12placeholders2_6E,@object
	.size		_ZN34_INTERNAL_b2269af8_4_k_cu_db61fb786thrust24THRUST_300001_SM_1000_NS12placeholders2_6E,(_ZN34_INTERNAL_b2269af8_4_k_cu_db61fb784cuda3std3__45__cpo7crbeginE - _ZN34_INTERNAL_b2269af8_4_k_cu_db61fb786thrust24THRUST_300001_SM_1000_NS12placeholders2_6E)
_ZN34_INTERNAL_b2269af8_4_k_cu_db61fb786thrust24THRUST_300001_SM_1000_NS12placeholders2_6E:
	.zero		1
	.type		_ZN34_INTERNAL_b2269af8_4_k_cu_db61fb784cuda3std3__45__cpo7crbeginE,@object
	.size		_ZN34_INTERNAL_b2269af8_4_k_cu_db61fb784cuda3std3__45__cpo7crbeginE,(_ZN34_INTERNAL_b2269af8_4_k_cu_db61fb784cuda3std6ranges3__45__cpo4nextE - _ZN34_INTERNAL_b2269af8_4_k_cu_db61fb784cuda3std3__45__cpo7crbeginE)
_ZN34_INTERNAL_b2269af8_4_k_cu_db61fb784cuda3std3__45__cpo7crbeginE:
	.zero		1
	.type		_ZN34_INTERNAL_b2269af8_4_k_cu_db61fb784cuda3std6ranges3__45__cpo4nextE,@object
	.size		_ZN34_INTERNAL_b2269af8_4_k_cu_db61fb784cuda3std6ranges3__45__cpo4nextE,(_ZN34_INTERNAL_b2269af8_4_k_cu_db61fb784cuda3std6ranges3__45__cpo4swapE - _ZN34_INTERNAL_b2269af8_4_k_cu_db61fb784cuda3std6ranges3__45__cpo4nextE)
_ZN34_INTERNAL_b2269af8_4_k_cu_db61fb784cuda3std6ranges3__45__cpo4nextE:
	.zero		1
	.type		_ZN34_INTERNAL_b2269af8_4_k_cu_db61fb784cuda3std6ranges3__45__cpo4swapE,@object
	.size		_ZN34_INTERNAL_b2269af8_4_k_cu_db61fb784cuda3std6ranges3__45__cpo4swapE,(_ZN34_INTERNAL_b2269af8_4_k_cu_db61fb786thrust24THRUST_300001_SM_1000_NS8cuda_cub10par_nosyncE - _ZN34_INTERNAL_b2269af8_4_k_cu_db61fb784cuda3std6ranges3__45__cpo4swapE)
_ZN34_INTERNAL_b2269af8_4_k_cu_db61fb784cuda3std6ranges3__45__cpo4swapE:
	.zero		1
	.type		_ZN34_INTERNAL_b2269af8_4_k_cu_db61fb786thrust24THRUST_300001_SM_1000_NS8cuda_cub10par_nosyncE,@object
	.size		_ZN34_INTERNAL_b2269af8_4_k_cu_db61fb786thrust24THRUST_300001_SM_1000_NS8cuda_cub10par_nosyncE,(_ZN34_INTERNAL_b2269af8_4_k_cu_db61fb786thrust24THRUST_300001_SM_1000_NS3seqE - _ZN34_INTERNAL_b2269af8_4_k_cu_db61fb786thrust24THRUST_300001_SM_1000_NS8cuda_cub10par_nosyncE)
_ZN34_INTERNAL_b2269af8_4_k_cu_db61fb786thrust24THRUST_300001_SM_1000_NS8cuda_cub10par_nosyncE:
	.zero		1
	.type		_ZN34_INTERNAL_b2269af8_4_k_cu_db61fb786thrust24THRUST_300001_SM_1000_NS3seqE,@object
	.size		_ZN34_INTERNAL_b2269af8_4_k_cu_db61fb786thrust24THRUST_300001_SM_1000_NS3seqE,(_ZN34_INTERNAL_b2269af8_4_k_cu_db61fb784cuda3std3__420unreachable_sentinelE - _ZN34_INTERNAL_b2269af8_4_k_cu_db61fb786thrust24THRUST_300001_SM_1000_NS3seqE)
_ZN34_INTERNAL_b2269af8_4_k_cu_db61fb786thrust24THRUST_300001_SM_1000_NS3seqE:
	.zero		1
	.type		_ZN34_INTERNAL_b2269af8_4_k_cu_db61fb784cuda3std3__420unreachable_sentinelE,@object
	.size		_ZN34_INTERNAL_b2269af8_4_k_cu_db61fb784cuda3std3__420unreachable_sentinelE,(_ZN34_INTERNAL_b2269af8_4_k_cu_db61fb784cuda3std6ranges3__45__cpo5ssizeE - _ZN34_INTERNAL_b2269af8_4_k_cu_db61fb784cuda3std3__420unreachable_sentinelE)
_ZN34_INTERNAL_b2269af8_4_k_cu_db61fb784cuda3std3__420unreachable_sentinelE:
	.zero		1
	.type		_ZN34_INTERNAL_b2269af8_4_k_cu_db61fb784cuda3std6ranges3__45__cpo5ssizeE,@object
	.size		_ZN34_INTERNAL_b2269af8_4_k_cu_db61fb784cuda3std6ranges3__45__cpo5ssizeE,(_ZN34_INTERNAL_b2269af8_4_k_cu_db61fb786thrust24THRUST_300001_SM_1000_NS12placeholders2_3E - _ZN34_INTERNAL_b2269af8_4_k_cu_db61fb784cuda3std6ranges3__45__cpo5ssizeE)
_ZN34_INTERNAL_b2269af8_4_k_cu_db61fb784cuda3std6ranges3__45__cpo5ssizeE:
	.zero		1
	.type		_ZN34_INTERNAL_b2269af8_4_k_cu_db61fb786thrust24THRUST_300001_SM_1000_NS12placeholders2_3E,@object
	.size		_ZN34_INTERNAL_b2269af8_4_k_cu_db61fb786thrust24THRUST_300001_SM_1000_NS12placeholders2_3E,(_ZN34_INTERNAL_b2269af8_4_k_cu_db61fb784cuda3std3__45__cpo4cendE - _ZN34_INTERNAL_b2269af8_4_k_cu_db61fb786thrust24THRUST_300001_SM_1000_NS12placeholders2_3E)
_ZN34_INTERNAL_b2269af8_4_k_cu_db61fb786thrust24THRUST_300001_SM_1000_NS12placeholders2_3E:
	.zero		1
	.type		_ZN34_INTERNAL_b2269af8_4_k_cu_db61fb784cuda3std3__45__cpo4cendE,@object
	.size		_ZN34_INTERNAL_b2269af8_4_k_cu_db61fb784cuda3std3__45__cpo4cendE,(_ZN34_INTERNAL_b2269af8_4_k_cu_db61fb784cuda3std6ranges3__45__cpo4cendE - _ZN34_INTERNAL_b2269af8_4_k_cu_db61fb784cuda3std3__45__cpo4cendE)
_ZN34_INTERNAL_b2269af8_4_k_cu_db61fb784cuda3std3__45__cpo4cendE:
	.zero		1
	.type		_ZN34_INTERNAL_b2269af8_4_k_cu_db61fb784cuda3std6ranges3__45__cpo4cendE,@object
	.size		_ZN34_INTERNAL_b2269af8_4_k_cu_db61fb784cuda3std6ranges3__45__cpo4cendE,(_ZN34_INTERNAL_b2269af8_4_k_cu_db61fb786thrust24THRUST_300001_SM_1000_NS12placeholders2_7E - _ZN34_INTERNAL_b2269af8_4_k_cu_db61fb784cuda3std6ranges3__45__cpo4cendE)
_ZN34_INTERNAL_b2269af8_4_k_cu_db61fb784cuda3std6ranges3__45__cpo4cendE:
	.zero		1
	.type		_ZN34_INTERNAL_b2269af8_4_k_cu_db61fb786thrust24THRUST_300001_SM_1000_NS12placeholders2_7E,@object
	.size		_ZN34_INTERNAL_b2269af8_4_k_cu_db61fb786thrust24THRUST_300001_SM_1000_NS12placeholders2_7E,(_ZN34_INTERNAL_b2269af8_4_k_cu_db61fb784cuda3std3__45__cpo5crendE - _ZN34_INTERNAL_b2269af8_4_k_cu_db61fb786thrust24THRUST_300001_SM_1000_NS12placeholders2_7E)
_ZN34_INTERNAL_b2269af8_4_k_cu_db61fb786thrust24THRUST_300001_SM_1000_NS12placeholders2_7E:
	.zero		1
	.type		_ZN34_INTERNAL_b2269af8_4_k_cu_db61fb784cuda3std3__45__cpo5crendE,@object
	.size		_ZN34_INTERNAL_b2269af8_4_k_cu_db61fb784cuda3std3__45__cpo5crendE,(_ZN34_INTERNAL_b2269af8_4_k_cu_db61fb784cuda3std6ranges3__45__cpo4prevE - _ZN34_INTERNAL_b2269af8_4_k_cu_db61fb784cuda3std3__45__cpo5crendE)
_ZN34_INTERNAL_b2269af8_4_k_cu_db61fb784cuda3std3__45__cpo5crendE:
	.zero		1
	.type		_ZN34_INTERNAL_b2269af8_4_k_cu_db61fb784cuda3std6ranges3__45__cpo4prevE,@object
	.size		_ZN34_INTERNAL_b2269af8_4_k_cu_db61fb784cuda3std6ranges3__45__cpo4prevE,(_ZN34_INTERNAL_b2269af8_4_k_cu_db61fb784cuda3std6ranges3__45__cpo9iter_moveE - _ZN34_INTERNAL_b2269af8_4_k_cu_db61fb784cuda3std6ranges3__45__cpo4prevE)
_ZN34_INTERNAL_b2269af8_4_k_cu_db61fb784cuda3std6ranges3__45__cpo4prevE:
	.zero		1
	.type		_ZN34_INTERNAL_b2269af8_4_k_cu_db61fb784cuda3std6ranges3__45__cpo9iter_moveE,@object
	.size		_ZN34_INTERNAL_b2269af8_4_k_cu_db61fb784cuda3std6ranges3__45__cpo9iter_moveE,(_ZN34_INTERNAL_b2269af8_4_k_cu_db61fb786thrust24THRUST_300001_SM_1000_NS6system6detail10sequential3seqE - _ZN34_INTERNAL_b2269af8_4_k_cu_db61fb784cuda3std6ranges3__45__cpo9iter_moveE)
_ZN34_INTERNAL_b2269af8_4_k_cu_db61fb784cuda3std6ranges3__45__cpo9iter_moveE:
	.zero		1
	.type		_ZN34_INTERNAL_b2269af8_4_k_cu_db61fb786thrust24THRUST_300001_SM_1000_NS6system6detail10sequential3seqE,@object
	.size		_ZN34_INTERNAL_b2269af8_4_k_cu_db61fb786thrust24THRUST_300001_SM_1000_NS6system6detail10sequential3seqE,(_ZN34_INTERNAL_b2269af8_4_k_cu_db61fb786thrust24THRUST_300001_SM_1000_NS12placeholders2_9E - _ZN34_INTERNAL_b2269af8_4_k_cu_db61fb786thrust24THRUST_300001_SM_1000_NS6system6detail10sequential3seqE)
_ZN34_INTERNAL_b2269af8_4_k_cu_db61fb786thrust24THRUST_300001_SM_1000_NS6system6detail10sequential3seqE:
	.zero		1
	.type		_ZN34_INTERNAL_b2269af8_4_k_cu_db61fb786thrust24THRUST_300001_SM_1000_NS12placeholders2_9E,@object
	.size		_ZN34_INTERNAL_b2269af8_4_k_cu_db61fb786thrust24THRUST_300001_SM_1000_NS12placeholders2_9E,(_ZN34_INTERNAL_b2269af8_4_k_cu_db61fb784cuda3std3__419piecewise_constructE - _ZN34_INTERNAL_b2269af8_4_k_cu_db61fb786thrust24THRUST_300001_SM_1000_NS12placeholders2_9E)
_ZN34_INTERNAL_b2269af8_4_k_cu_db61fb786thrust24THRUST_300001_SM_1000_NS12placeholders2_9E:
	.zero		1
	.type		_ZN34_INTERNAL_b2269af8_4_k_cu_db61fb784cuda3std3__419piecewise_constructE,@object
	.size		_ZN34_INTERNAL_b2269af8_4_k_cu_db61fb784cuda3std3__419piecewise_constructE,(_ZN34_INTERNAL_b2269af8_4_k_cu_db61fb784cuda3std6ranges3__45__cpo5cdataE - _ZN34_INTERNAL_b2269af8_4_k_cu_db61fb784cuda3std3__419piecewise_constructE)
_ZN34_INTERNAL_b2269af8_4_k_cu_db61fb784cuda3std3__419piecewise_constructE:
	.zero		1
	.type		_ZN34_INTERNAL_b2269af8_4_k_cu_db61fb784cuda3std6ranges3__45__cpo5cdataE,@object
	.size		_ZN34_INTERNAL_b2269af8_4_k_cu_db61fb784cuda3std6ranges3__45__cpo5cdataE,(_ZN34_INTERNAL_b2269af8_4_k_cu_db61fb786thrust24THRUST_300001_SM_1000_NS12placeholders2_1E - _ZN34_INTERNAL_b2269af8_4_k_cu_db61fb784cuda3std6ranges3__45__cpo5cdataE)
_ZN34_INTERNAL_b2269af8_4_k_cu_db61fb784cuda3std6ranges3__45__cpo5cdataE:
	.zero		1
	.type		_ZN34_INTERNAL_b2269af8_4_k_cu_db61fb786thrust24THRUST_300001_SM_1000_NS12placeholders2_1E,@object
	.size		_ZN34_INTERNAL_b2269af8_4_k_cu_db61fb786thrust24THRUST_300001_SM_1000_NS12placeholders2_1E,(_ZN34_INTERNAL_b2269af8_4_k_cu_db61fb784cuda3std3__45__cpo3endE - _ZN34_INTERNAL_b2269af8_4_k_cu_db61fb786thrust24THRUST_300001_SM_1000_NS12placeholders2_1E)
_ZN34_INTERNAL_b2269af8_4_k_cu_db61fb786thrust24THRUST_300001_SM_1000_NS12placeholders2_1E:
	.zero		1
	.type		_ZN34_INTERNAL_b2269af8_4_k_cu_db61fb784cuda3std3__45__cpo3endE,@object
	.size		_ZN34_INTERNAL_b2269af8_4_k_cu_db61fb784cuda3std3__45__cpo3endE,(_ZN34_INTERNAL_b2269af8_4_k_cu_db61fb784cuda3std6ranges3__45__cpo3endE - _ZN34_INTERNAL_b2269af8_4_k_cu_db61fb784cuda3std3__45__cpo3endE)
_ZN34_INTERNAL_b2269af8_4_k_cu_db61fb784cuda3std3__45__cpo3endE:
	.zero		1
	.type		_ZN34_INTERNAL_b2269af8_4_k_cu_db61fb784cuda3std6ranges3__45__cpo3endE,@object
	.size		_ZN34_INTERNAL_b2269af8_4_k_cu_db61fb784cuda3std6ranges3__45__cpo3endE,(_ZN34_INTERNAL_b2269af8_4_k_cu_db61fb786thrust24THRUST_300001_SM_1000_NS12placeholders2_5E - _ZN34_INTERNAL_b2269af8_4_k_cu_db61fb784cuda3std6ranges3__45__cpo3endE)
_ZN34_INTERNAL_b2269af8_4_k_cu_db61fb784cuda3std6ranges3__45__cpo3endE:
	.zero		1
	.type		_ZN34_INTERNAL_b2269af8_4_k_cu_db61fb786thrust24THRUST_300001_SM_1000_NS12placeholders2_5E,@object
	.size		_ZN34_INTERNAL_b2269af8_4_k_cu_db61fb786thrust24THRUST_300001_SM_1000_NS12placeholders2_5E,(_ZN34_INTERNAL_b2269af8_4_k_cu_db61fb784cuda3std3__45__cpo4rendE - _ZN34_INTERNAL_b2269af8_4_k_cu_db61fb786thrust24THRUST_300001_SM_1000_NS12placeholders2_5E)
_ZN34_INTERNAL_b2269af8_4_k_cu_db61fb786thrust24THRUST_300001_SM_1000_NS12placeholders2_5E:
	.zero		1
	.type		_ZN34_INTERNAL_b2269af8_4_k_cu_db61fb784cuda3std3__45__cpo4rendE,@object
	.size		_ZN34_INTERNAL_b2269af8_4_k_cu_db61fb784cuda3std3__45__cpo4rendE,(_ZN34_INTERNAL_b2269af8_4_k_cu_db61fb784cuda3std6ranges3__45__cpo9iter_swapE - _ZN34_INTERNAL_b2269af8_4_k_cu_db61fb784cuda3std3__45__cpo4rendE)
_ZN34_INTERNAL_b2269af8_4_k_cu_db61fb784cuda3std3__45__cpo4rendE:
	.zero		1
	.type		_ZN34_INTERNAL_b2269af8_4_k_cu_db61fb784cuda3std6ranges3__45__cpo9iter_swapE,@object
	.size		_ZN34_INTERNAL_b2269af8_4_k_cu_db61fb784cuda3std6ranges3__45__cpo9iter_swapE,(_ZN34_INTERNAL_b2269af8_4_k_cu_db61fb784cuda3std3__48unexpectE - _ZN34_INTERNAL_b2269af8_4_k_cu_db61fb784cuda3std6ranges3__45__cpo9iter_swapE)
_ZN34_INTERNAL_b2269af8_4_k_cu_db61fb784cuda3std6ranges3__45__cpo9iter_swapE:
	.zero		1
	.type		_ZN34_INTERNAL_b2269af8_4_k_cu_db61fb784cuda3std3__48unexpectE,@object
	.size		_ZN34_INTERNAL_b2269af8_4_k_cu_db61fb784cuda3std3__48unexpectE,(_ZN34_INTERNAL_b2269af8_4_k_cu_db61fb786thrust24THRUST_300001_SM_1000_NS8cuda_cub3parE - _ZN34_INTERNAL_b2269af8_4_k_cu_db61fb784cuda3std3__48unexpectE)
_ZN34_INTERNAL_b2269af8_4_k_cu_db61fb784cuda3std3__48unexpectE:
	.zero		1
	.type		_ZN34_INTERNAL_b2269af8_4_k_cu_db61fb786thrust24THRUST_300001_SM_1000_NS8cuda_cub3parE,@object
	.size		_ZN34_INTERNAL_b2269af8_4_k_cu_db61fb786thrust24THRUST_300001_SM_1000_NS8cuda_cub3parE,(.L_29 - _ZN34_INTERNAL_b2269af8_4_k_cu_db61fb786thrust24THRUST_300001_SM_1000_NS8cuda_cub3parE)
_ZN34_INTERNAL_b2269af8_4_k_cu_db61fb786thrust24THRUST_300001_SM_1000_NS8cuda_cub3parE:
	.zero		1
.L_29:


//--------------------- .nv.shared._ZN3cub18CUB_300001_SM_10006detail10radix_sort33DeviceRadixSortExclusiveSumKernelINS1_5radix10policy_hubIfNS0_8NullTypeEyE10Policy1000EyEEvPT0_ --------------------------
	.section	.nv.shared._ZN3cub18CUB_300001_SM_10006detail10radix_sort33DeviceRadixSortExclusiveSumKernelINS1_5radix10policy_hubIfNS0_8NullTypeEyE10Policy1000EyEEvPT0_,"aw",@nobits
	.sectionflags	@""
	.align	16
.nv.shared._ZN3cub18CUB_300001_SM_10006detail10radix_sort33DeviceRadixSortExclusiveSumKernelINS1_5radix10policy_hubIfNS0_8NullTypeEyE10Policy1000EyEEvPT0_:
	.zero		3360


//--------------------- .nv.shared._ZN3cub18CUB_300001_SM_10006detail10radix_sort30DeviceRadixSortHistogramKernelINS1_5radix10policy_hubIfNS0_8NullTypeEyE10Policy1000ELNS0_9SortOrderE0EfyNS1_21identity_decomposer_tEEEvPT2_PKT1_SB_iiT3_ --------------------------
	.section	.nv.shared._ZN3cub18CUB_300001_SM_10006detail10radix_sort30DeviceRadixSortHistogramKernelINS1_5radix10policy_hubIfNS0_8NullTypeEyE10Policy1000ELNS0_9SortOrderE0EfyNS1_21identity_decomposer_tEEEvPT2_PKT1_SB_iiT3_,"aw",@nobits
	.sectionflags	@""
	.align	16
.nv.shared._ZN3cub18CUB_300001_SM_10006detail10radix_sort30DeviceRadixSortHistogramKernelINS1_5radix10policy_hubIfNS0_8NullTypeEyE10Policy1000ELNS0_9SortOrderE0EfyNS1_21identity_decomposer_tEEEvPT2_PKT1_SB_iiT3_:
	.zero		5120


//--------------------- .nv.shared._ZN3cub18CUB_300001_SM_10006detail10radix_sort31DeviceRadixSortSingleTileKernelINS1_5radix10policy_hubIfNS0_8NullTypeEyE10Policy1000ELNS0_9SortOrderE0EfS6_yNS1_21identity_decomposer_tEEEvPKT1_PSB_PKT2_PSF_T3_iiT4_ --------------------------
	.section	.nv.shared._ZN3cub18CUB_300001_SM_10006detail10radix_sort31DeviceRadixSortSingleTileKernelINS1_5radix10policy_hubIfNS0_8NullTypeEyE10Policy1000ELNS0_9SortOrderE0EfS6_yNS1_21identity_decomposer_tEEEvPKT1_PSB_PKT2_PSF_T3_iiT4_,"aw",@nobits
	.sectionflags	@""
	.align	16
.nv.shared._ZN3cub18CUB_300001_SM_10006detail10radix_sort31DeviceRadixSortSingleTileKernelINS1_5radix10policy_hubIfNS0_8NullTypeEyE10Policy1000ELNS0_9SortOrderE0EfS6_yNS1_21identity_decomposer_tEEEvPKT1_PSB_PKT2_PSF_T3_iiT4_:
	.zero		34880


//--------------------- .nv.shared._ZN3cub18CUB_300001_SM_10006detail8for_each13static_kernelINS2_12policy_hub_t12policy_500_tEmN6thrust24THRUST_300001_SM_1000_NS8cuda_cub20__uninitialized_fill7functorINS7_10device_ptrIfEEfEEEEvT0_T1_ --------------------------
	.section	.nv.shared._ZN3cub18CUB_300001_SM_10006detail8for_each13static_kernelINS2_12policy_hub_t12policy_500_tEmN6thrust24THRUST_300001_SM_1000_NS8cuda_cub20__uninitialized_fill7functorINS7_10device_ptrIfEEfEEEEvT0_T1_,"aw",@nobits
	.sectionflags	@""
	.align	16
	.zero		1024


//--------------------- .nv.shared._ZN3cub18CUB_300001_SM_10006detail11EmptyKernelIvEEvv --------------------------
	.section	.nv.shared._ZN3cub18CUB_300001_SM_10006detail11EmptyKernelIvEEvv,"aw",@nobits
	.sectionflags	@""
	.align	16
	.zero		1024


//--------------------- .nv.shared._Z12sortArrayGPUPfi --------------------------
	.section	.nv.shared._Z12sortArrayGPUPfi,"aw",@nobits
	.sectionflags	@""
	.align	16
	.zero		1024


//--------------------- .nv.constant0._ZN3cub18CUB_300001_SM_10006detail10radix_sort29DeviceRadixSortOnesweepKernelINS1_5radix10policy_hubIfNS0_8NullTypeEyE10Policy1000ELNS0_9SortOrderE0EfS6_yiiNS1_21identity_decomposer_tEEEvPT5_SC_PT3_PKSD_PT1_PKSH_PT2_PKSL_T4_iiT6_ --------------------------
	.section	.nv.constant0._ZN3cub18CUB_300001_SM_10006detail10radix_sort29DeviceRadixSortOnesweepKernelINS1_5radix10policy_hubIfNS0_8NullTypeEyE10Policy1000ELNS0_9SortOrderE0EfS6_yiiNS1_21identity_decomposer_tEEEvPT5_SC_PT3_PKSD_PT1_PKSH_PT2_PKSL_T4_iiT6_,"a",@progbits
	.sectionflags	@""
	.align	4
.nv.constant0._ZN3cub18CUB_300001_SM_10006detail10radix_sort29DeviceRadixSortOnesweepKernelINS1_5radix10policy_hubIfNS0_8NullTypeEyE10Policy1000ELNS0_9SortOrderE0EfS6_yiiNS1_21identity_decomposer_tEEEvPT5_SC_PT3_PKSD_PT1_PKSH_PT2_PKSL_T4_iiT6_:
	.zero		973


//--------------------- .nv.constant0._ZN3cub18CUB_300001_SM_10006detail10radix_sort33DeviceRadixSortExclusiveSumKernelINS1_5radix10policy_hubIfNS0_8NullTypeEyE10Policy1000EyEEvPT0_ --------------------------
	.section	.nv.constant0._ZN3cub18CUB_300001_SM_10006detail10radix_sort33DeviceRadixSortExclusiveSumKernelINS1_5radix10policy_hubIfNS0_8NullTypeEyE10Policy1000EyEEvPT0_,"a",@progbits
	.sectionflags	@""
	.align	4
.nv.constant0._ZN3cub18CUB_300001_SM_10006detail10radix_sort33DeviceRadixSortExclusiveSumKernelINS1_5radix10policy_hubIfNS0_8NullTypeEyE10Policy1000EyEEvPT0_:
	.zero		904


//--------------------- .nv.constant0._ZN3cub18CUB_300001_SM_10006detail10radix_sort30DeviceRadixSortHistogramKernelINS1_5radix10policy_hubIfNS0_8NullTypeEyE10Policy1000ELNS0_9SortOrderE0EfyNS1_21identity_decomposer_tEEEvPT2_PKT1_SB_iiT3_ --------------------------
	.section	.nv.constant0._ZN3cub18CUB_300001_SM_10006detail10radix_sort30DeviceRadixSortHistogramKernelINS1_5radix10policy_hubIfNS0_8NullTypeEyE10Policy1000ELNS0_9SortOrderE0EfyNS1_21identity_decomposer_tEEEvPT2_PKT1_SB_iiT3_,"a",@progbits
	.sectionflags	@""
	.align	4
.nv.constant0._ZN3cub18CUB_300001_SM_10006detail10radix_sort30DeviceRadixSortHistogramKernelINS1_5radix10policy_hubIfNS0_8NullTypeEyE10Policy1000ELNS0_9SortOrderE0EfyNS1_21identity_decomposer_tEEEvPT2_PKT1_SB_iiT3_:
	.zero		929


//--------------------- .nv.constant0._ZN3cub18CUB_300001_SM_10006detail10radix_sort31DeviceRadixSortSingleTileKernelINS1_5radix10policy_hubIfNS0_8NullTypeEyE10Policy1000ELNS0_9SortOrderE0EfS6_yNS1_21identity_decomposer_tEEEvPKT1_PSB_PKT2_PSF_T3_iiT4_ --------------------------
	.section	.nv.constant0._ZN3cub18CUB_300001_SM_10006detail10radix_sort31DeviceRadixSortSingleTileKernelINS1_5radix10policy_hubIfNS0_8NullTypeEyE10Policy1000ELNS0_9SortOrderE0EfS6_yNS1_21identity_decomposer_tEEEvPKT1_PSB_PKT2_PSF_T3_iiT4_,"a",@progbits
	.sectionflags	@""
	.align	4
.nv.constant0._ZN3cub18CUB_300001_SM_10006detail10radix_sort31DeviceRadixSortSingleTileKernelINS1_5radix10policy_hubIfNS0_8NullTypeEyE10Policy1000ELNS0_9SortOrderE0EfS6_yNS1_21identity_decomposer_tEEEvPKT1_PSB_PKT2_PSF_T3_iiT4_:
	.zero		945


//--------------------- .nv.constant0._ZN3cub18CUB_300001_SM_10006detail8for_each13static_kernelINS2_12policy_hub_t12policy_500_tEmN6thrust24THRUST_300001_SM_1000_NS8cuda_cub20__uninitialized_fill7functorINS7_10device_ptrIfEEfEEEEvT0_T1_ --------------------------
	.section	.nv.constant0._ZN3cub18CUB_300001_SM_10006detail8for_each13static_kernelINS2_12policy_hub_t12policy_500_tEmN6thrust24THRUST_300001_SM_1000_NS8cuda_cub20__uninitialized_fill7functorINS7_10device_ptrIfEEfEEEEvT0_T1_,"a",@progbits
	.sectionflags	@""
	.align	4
.nv.constant0._ZN3cub18CUB_300001_SM_10006detail8for_each13static_kernelINS2_12policy_hub_t12policy_500_tEmN6thrust24THRUST_300001_SM_1000_NS8cuda_cub20__uninitialized_fill7functorINS7_10device_ptrIfEEfEEEEvT0_T1_:
	.zero		920


//--------------------- .nv.constant0._ZN3cub18CUB_300001_SM_10006detail11EmptyKernelIvEEvv --------------------------
	.section	.nv.constant0._ZN3cub18CUB_300001_SM_10006detail11EmptyKernelIvEEvv,"a",@progbits
	.sectionflags	@""
	.align	4
.nv.constant0._ZN3cub18CUB_300001_SM_10006detail11EmptyKernelIvEEvv:
	.zero		896


//--------------------- .nv.constant0._Z12sortArrayGPUPfi --------------------------
	.section	.nv.constant0._Z12sortArrayGPUPfi,"a",@progbits
	.sectionflags	@""
	.align	4
.nv.constant0._Z12sortArrayGPUPfi:
	.zero		908


//--------------------- SYMBOLS --------------------------

	.type		.nv.reservedSmem.offset0,@object
	.size		.nv.reservedSmem.offset0,0x4
	.type		.nv.reservedSmem.cap,@object
	.size		.nv.reservedSmem.cap,0x4
